	.target	sm_100a

	.elftype	@"ET_EXEC"


//--------------------- .note.nv.tkinfo           --------------------------
	.section	.note.nv.tkinfo,"",@"SHT_NOTE"
	.sectionflags	@"SHF_NOTE_NV_TKINFO"
	.tkinfo
        /*0018*/ 	.word	0x00000002
        /*0030*/ 	.string	""
        /*0030*/ 	.string	"ptxas"
        /*0030*/ 	.string	"Cuda compilation tools, release 13.0, V13.0.88"
        /*0030*/ 	.string	"Build cuda_13.0.r13.0/compiler.36424714_0"
        /*0030*/ 	.string	"-arch sm_100a -m 64 "



//--------------------- .note.nv.cuinfo           --------------------------
	.section	.note.nv.cuinfo,"",@"SHT_NOTE"
	.sectionflags	@"SHF_NOTE_NV_CUINFO"
        /*0018*/ 	.short	0x0002
        /*001a*/ 	.short	0x0064
        /*001c*/ 	.short	0x0082
	.zero		2


//--------------------- .nv.info                  --------------------------
	.section	.nv.info,"",@"SHT_CUDA_INFO"
	.align	4


	//----- nvinfo : EIATTR_REGCOUNT
	.align		4
        /*0000*/ 	.byte	0x04, 0x2f
        /*0002*/ 	.short	(.L_20 - .L_19)
	.align		4
.L_19:
        /*0004*/ 	.word	index@(_ZN7cutlass13device_kernelINS_4gemm6kernel13GemmUniversalIN4cute5tupleIJiiiiEEENS1_10collective13CollectiveMmaINS1_35MainloopSm100TmaUmmaWarpSpecializedILi4ELi2ELi2ENS5_IJNS4_1CILi1EEENSA_ILi2EEESB_EEEEENS5_IJNSA_ILi128EEENSA_ILi256EEENSA_ILi64EEEEEEaNS5_IJlSB_lEEEaSJ_NS4_8TiledMMAINS4_8MMA_AtomIJNS4_15SM100_MMA_S8_SSIaaiLi128ELi256ELNS4_4UMMA5MajorE0ELSO_0ELNSN_8SaturateE0EEEEEENS4_6LayoutINS5_IJSB_SB_SB_EEENS5_IJNSA_ILi0EEESU_SU_EEEEENS5_IJNS4_10UnderscoreESX_SX_EEEEENS4_23SM90_TMA_LOAD_MULTICASTENS4_14ComposedLayoutINS4_7SwizzleILi2ELi4ELi3EEENS4_18smem_ptr_flag_bitsILi8EEENSS_INS5_IJNSA_ILi8EEESH_EEENS5_IJSH_SB_EEEEEEEvNS4_8identityENS4_13SM90_TMA_LOADES1A_vS1B_EENS_8epilogue10collective18CollectiveEpilogueINS1E_23Sm100TmaWarpSpecializedILi4ELi2ELi64ELb0ELb0EEEJSI_NS5_IJNSS_ISF_SB_EENSS_ISH_SB_EEEEEaSJ_aSJ_NS1E_6fusion15FusionCallbacksIS1I_NS1M_17LinearCombinationIaiaiLNS_15FloatRoundStyleE2EEESI_S1L_JEEENS4_5SM1004TMEM4LOAD26SM100_TMEM_LOAD_32dp32b64xES1C_S1A_NS4_39AutoVectorizingCopyWithAssumedAlignmentILi128EEENS4_14SM90_TMA_STOREES1A_S1X_S1X_EEEvvEEEEvNT_6ParamsE)
        /*0008*/ 	.word	0x000000a6


	//----- nvinfo : EIATTR_FRAME_SIZE
	.align		4
.L_20:
        /*000c*/ 	.byte	0x04, 0x11
        /*000e*/ 	.short	(.L_22 - .L_21)
	.align		4
.L_21:
        /*0010*/ 	.word	index@($__internal_2_$__cuda_sm10x_tcgen05_guardrail_trap_unallocated_columns_being_dealloced)
        /*0014*/ 	.word	0x00000000


	//----- nvinfo : EIATTR_FRAME_SIZE
	.align		4
.L_22:
        /*0018*/ 	.byte	0x04, 0x11
        /*001a*/ 	.short	(.L_24 - .L_23)
	.align		4
.L_23:
        /*001c*/ 	.word	index@($__internal_1_$__cuda_sm10x_tcgen05_guardrail_trap_phase_invalid_during_alloc)
        /*0020*/ 	.word	0x00000000


	//----- nvinfo : EIATTR_FRAME_SIZE
	.align		4
.L_24:
        /*0024*/ 	.byte	0x04, 0x11
        /*0026*/ 	.short	(.L_26 - .L_25)
	.align		4
.L_25:
        /*0028*/ 	.word	index@($__internal_0_$__cuda_sm10x_tcgen05_guardrail_trap_col_being_dealloced_not_returned_by_alloc)
        /*002c*/ 	.word	0x00000000


	//----- nvinfo : EIATTR_FRAME_SIZE
	.align		4
.L_26:
        /*0030*/ 	.byte	0x04, 0x11
        /*0032*/ 	.short	(.L_28 - .L_27)
	.align		4
.L_27:
        /*0034*/ 	.word	index@(_ZN7cutlass13device_kernelINS_4gemm6kernel13GemmUniversalIN4cute5tupleIJiiiiEEENS1_10collective13CollectiveMmaINS1_35MainloopSm100TmaUmmaWarpSpecializedILi4ELi2ELi2ENS5_IJNS4_1CILi1EEENSA_ILi2EEESB_EEEEENS5_IJNSA_ILi128EEENSA_ILi256EEENSA_ILi64EEEEEEaNS5_IJlSB_lEEEaSJ_NS4_8TiledMMAINS4_8MMA_AtomIJNS4_15SM100_MMA_S8_SSIaaiLi128ELi256ELNS4_4UMMA5MajorE0ELSO_0ELNSN_8SaturateE0EEEEEENS4_6LayoutINS5_IJSB_SB_SB_EEENS5_IJNSA_ILi0EEESU_SU_EEEEENS5_IJNS4_10UnderscoreESX_SX_EEEEENS4_23SM90_TMA_LOAD_MULTICASTENS4_14ComposedLayoutINS4_7SwizzleILi2ELi4ELi3EEENS4_18smem_ptr_flag_bitsILi8EEENSS_INS5_IJNSA_ILi8EEESH_EEENS5_IJSH_SB_EEEEEEEvNS4_8identityENS4_13SM90_TMA_LOADES1A_vS1B_EENS_8epilogue10collective18CollectiveEpilogueINS1E_23Sm100TmaWarpSpecializedILi4ELi2ELi64ELb0ELb0EEEJSI_NS5_IJNSS_ISF_SB_EENSS_ISH_SB_EEEEEaSJ_aSJ_NS1E_6fusion15FusionCallbacksIS1I_NS1M_17LinearCombinationIaiaiLNS_15FloatRoundStyleE2EEESI_S1L_JEEENS4_5SM1004TMEM4LOAD26SM100_TMEM_LOAD_32dp32b64xES1C_S1A_NS4_39AutoVectorizingCopyWithAssumedAlignmentILi128EEENS4_14SM90_TMA_STOREES1A_S1X_S1X_EEEvvEEEEvNT_6ParamsE)
        /*0038*/ 	.word	0x00000000


	//----- nvinfo : EIATTR_MIN_STACK_SIZE
	.align		4
.L_28:
        /*003c*/ 	.byte	0x04, 0x12
        /*003e*/ 	.short	(.L_30 - .L_29)
	.align		4
.L_29:
        /*0040*/ 	.word	index@(_ZN7cutlass13device_kernelINS_4gemm6kernel13GemmUniversalIN4cute5tupleIJiiiiEEENS1_10collective13CollectiveMmaINS1_35MainloopSm100TmaUmmaWarpSpecializedILi4ELi2ELi2ENS5_IJNS4_1CILi1EEENSA_ILi2EEESB_EEEEENS5_IJNSA_ILi128EEENSA_ILi256EEENSA_ILi64EEEEEEaNS5_IJlSB_lEEEaSJ_NS4_8TiledMMAINS4_8MMA_AtomIJNS4_15SM100_MMA_S8_SSIaaiLi128ELi256ELNS4_4UMMA5MajorE0ELSO_0ELNSN_8SaturateE0EEEEEENS4_6LayoutINS5_IJSB_SB_SB_EEENS5_IJNSA_ILi0EEESU_SU_EEEEENS5_IJNS4_10UnderscoreESX_SX_EEEEENS4_23SM90_TMA_LOAD_MULTICASTENS4_14ComposedLayoutINS4_7SwizzleILi2ELi4ELi3EEENS4_18smem_ptr_flag_bitsILi8EEENSS_INS5_IJNSA_ILi8EEESH_EEENS5_IJSH_SB_EEEEEEEvNS4_8identityENS4_13SM90_TMA_LOADES1A_vS1B_EENS_8epilogue10collective18CollectiveEpilogueINS1E_23Sm100TmaWarpSpecializedILi4ELi2ELi64ELb0ELb0EEEJSI_NS5_IJNSS_ISF_SB_EENSS_ISH_SB_EEEEEaSJ_aSJ_NS1E_6fusion15FusionCallbacksIS1I_NS1M_17LinearCombinationIaiaiLNS_15FloatRoundStyleE2EEESI_S1L_JEEENS4_5SM1004TMEM4LOAD26SM100_TMEM_LOAD_32dp32b64xES1C_S1A_NS4_39AutoVectorizingCopyWithAssumedAlignmentILi128EEENS4_14SM90_TMA_STOREES1A_S1X_S1X_EEEvvEEEEvNT_6ParamsE)
        /*0044*/ 	.word	0x00000000
.L_30:


//--------------------- .nv.compat                --------------------------
	.section	.nv.compat,"",@"SHT_CUDA_COMPAT_INFO"
	.align	4
        /*0000*/ 	.byte	0x02, 0x09, 0x01, 0x00, 0x02, 0x02, 0x03, 0x00, 0x02, 0x05, 0x06, 0x00, 0x03, 0x07, 0x01, 0x01
        /*0010*/ 	.byte	0x02, 0x03, 0x01, 0x00, 0x02, 0x06, 0x01, 0x00, 0x04, 0x0b, 0x08, 0x00, 0x01, 0x00, 0x00, 0x00
        /*0020*/ 	.byte	0x00, 0x00, 0x00, 0x00


//--------------------- .nv.info._ZN7cutlass13device_kernelINS_4gemm6kernel13GemmUniversalIN4cute5tupleIJiiiiEEENS1_10collective13CollectiveMmaINS1_35MainloopSm100TmaUmmaWarpSpecializedILi4ELi2ELi2ENS5_IJNS4_1CILi1EEENSA_ILi2EEESB_EEEEENS5_IJNSA_ILi128EEENSA_ILi256EEENSA_ILi64EEEEEEaNS5_IJlSB_lEEEaSJ_NS4_8TiledMMAINS4_8MMA_AtomIJNS4_15SM100_MMA_S8_SSIaaiLi128ELi256ELNS4_4UMMA5MajorE0ELSO_0ELNSN_8SaturateE0EEEEEENS4_6LayoutINS5_IJSB_SB_SB_EEENS5_IJNSA_ILi0EEESU_SU_EEEEENS5_IJNS4_10UnderscoreESX_SX_EEEEENS4_23SM90_TMA_LOAD_MULTICASTENS4_14ComposedLayoutINS4_7SwizzleILi2ELi4ELi3EEENS4_18smem_ptr_flag_bitsILi8EEENSS_INS5_IJNSA_ILi8EEESH_EEENS5_IJSH_SB_EEEEEEEvNS4_8identityENS4_13SM90_TMA_LOADES1A_vS1B_EENS_8epilogue10collective18CollectiveEpilogueINS1E_23Sm100TmaWarpSpecializedILi4ELi2ELi64ELb0ELb0EEEJSI_NS5_IJNSS_ISF_SB_EENSS_ISH_SB_EEEEEaSJ_aSJ_NS1E_6fusion15FusionCallbacksIS1I_NS1M_17LinearCombinationIaiaiLNS_15FloatRoundStyleE2EEESI_S1L_JEEENS4_5SM1004TMEM4LOAD26SM100_TMEM_LOAD_32dp32b64xES1C_S1A_NS4_39AutoVectorizingCopyWithAssumedAlignmentILi128EEENS4_14SM90_TMA_STOREES1A_S1X_S1X_EEEvvEEEEvNT_6ParamsE --------------------------
	.section	.nv.info._ZN7cutlass13device_kernelINS_4gemm6kernel13GemmUniversalIN4cute5tupleIJiiiiEEENS1_10collective13CollectiveMmaINS1_35MainloopSm100TmaUmmaWarpSpecializedILi4ELi2ELi2ENS5_IJNS4_1CILi1EEENSA_ILi2EEESB_EEEEENS5_IJNSA_ILi128EEENSA_ILi256EEENSA_ILi64EEEEEEaNS5_IJlSB_lEEEaSJ_NS4_8TiledMMAINS4_8MMA_AtomIJNS4_15SM100_MMA_S8_SSIaaiLi128ELi256ELNS4_4UMMA5MajorE0ELSO_0ELNSN_8SaturateE0EEEEEENS4_6LayoutINS5_IJSB_SB_SB_EEENS5_IJNSA_ILi0EEESU_SU_EEEEENS5_IJNS4_10UnderscoreESX_SX_EEEEENS4_23SM90_TMA_LOAD_MULTICASTENS4_14ComposedLayoutINS4_7SwizzleILi2ELi4ELi3EEENS4_18smem_ptr_flag_bitsILi8EEENSS_INS5_IJNSA_ILi8EEESH_EEENS5_IJSH_SB_EEEEEEEvNS4_8identityENS4_13SM90_TMA_LOADES1A_vS1B_EENS_8epilogue10collective18CollectiveEpilogueINS1E_23Sm100TmaWarpSpecializedILi4ELi2ELi64ELb0ELb0EEEJSI_NS5_IJNSS_ISF_SB_EENSS_ISH_SB_EEEEEaSJ_aSJ_NS1E_6fusion15FusionCallbacksIS1I_NS1M_17LinearCombinationIaiaiLNS_15FloatRoundStyleE2EEESI_S1L_JEEENS4_5SM1004TMEM4LOAD26SM100_TMEM_LOAD_32dp32b64xES1C_S1A_NS4_39AutoVectorizingCopyWithAssumedAlignmentILi128EEENS4_14SM90_TMA_STOREES1A_S1X_S1X_EEEvvEEEEvNT_6ParamsE,"",@"SHT_CUDA_INFO"
	.sectionflags	@""
	.align	4


	//----- nvinfo : EIATTR_CUDA_API_VERSION
	.align		4
        /*0000*/ 	.byte	0x04, 0x37
        /*0002*/ 	.short	(.L_32 - .L_31)
.L_31:
        /*0004*/ 	.word	0x00000082


	//----- nvinfo : EIATTR_KPARAM_INFO
	.align		4
.L_32:
        /*0008*/ 	.byte	0x04, 0x17
        /*000a*/ 	.short	(.L_34 - .L_33)
.L_33:
        /*000c*/ 	.word	0x00000000
        /*0010*/ 	.short	0x0000
        /*0012*/ 	.short	0x0000
        /*0014*/ 	.byte	0x00, 0xf0, 0x01, 0x20


	//----- nvinfo : EIATTR_AT_ENTRY_FRAGMENTS
	.align		4
.L_34:
        /*0018*/ 	.byte	0x04, 0x4f
        /*001a*/ 	.short	(.L_36 - .L_35)


	//   ....[0]....
.L_35:
        /*001c*/ 	.word	0x00000006


	//----- nvinfo : EIATTR_RESERVED_SMEM_USED
	.align		4
.L_36:
        /*0020*/ 	.byte	0x01, 0x41
	.zero		2


	//----- nvinfo : EIATTR_SPARSE_MMA_MASK
	.align		4
        /*0024*/ 	.byte	0x03, 0x50
        /*0026*/ 	.short	0x0000


	//----- nvinfo : EIATTR_TCGEN05_1CTA_USED
	.align		4
        /*0028*/ 	.byte	0x01, 0x51
	.zero		2


	//----- nvinfo : EIATTR_MAXREG_COUNT
	.align		4
        /*002c*/ 	.byte	0x03, 0x1b
        /*002e*/ 	.short	0x00ff


	//----- nvinfo : EIATTR_NUM_BARRIERS
	.align		4
        /*0030*/ 	.byte	0x02, 0x4c
        /*0032*/ 	.byte	0x07
	.zero		1


	//----- nvinfo : EIATTR_EXTERNS
	.align		4
        /*0034*/ 	.byte	0x04, 0x0f
        /*0036*/ 	.short	(.L_38 - .L_37)


	//   ....[0]....
	.align		4
.L_37:
        /*0038*/ 	.word	index@(__assertfail)


	//----- nvinfo : EIATTR_MERCURY_ISA_VERSION
	.align		4
.L_38:
        /*003c*/ 	.byte	0x03, 0x5f
        /*003e*/ 	.short	0x0101


	//----- nvinfo : EIATTR_INT_WARP_WIDE_INSTR_OFFSETS
	.align		4
        /*0040*/ 	.byte	0x04, 0x31
        /*0042*/ 	.short	(.L_40 - .L_39)


	//   ....[0]....
.L_39:
        /*0044*/ 	.word	0x00003a60


	//   ....[1]....
        /*0048*/ 	.word	0x00003a80


	//   ....[2]....
        /*004c*/ 	.word	0x00003ab0


	//   ....[3]....
        /*0050*/ 	.word	0x000045f0


	//   ....[4]....
        /*0054*/ 	.word	0x00004660


	//   ....[5]....
        /*0058*/ 	.word	0x00004740


	//   ....[6]....
        /*005c*/ 	.word	0x000047c0


	//   ....[7]....
        /*0060*/ 	.word	0x000048c0


	//   ....[8]....
        /*0064*/ 	.word	0x00004940


	//   ....[9]....
        /*0068*/ 	.word	0x00004a30


	//   ....[10]....
        /*006c*/ 	.word	0x00004ae0


	//----- nvinfo : EIATTR_COOP_GROUP_MASK_REGIDS
	.align		4
.L_40:
        /*0070*/ 	.byte	0x04, 0x29
        /*0072*/ 	.short	(.L_42 - .L_41)


	//   ....[0]....
.L_41:
        /*0074*/ 	.word	0xffffffff


	//   ....[1]....
        /*0078*/ 	.word	0xffffffff


	//   ....[2]....
        /*007c*/ 	.word	0xffffffff


	//   ....[3]....
        /*0080*/ 	.word	0xffffffff


	//   ....[4]....
        /*0084*/ 	.word	0xffffffff


	//   ....[5]....
        /*0088*/ 	.word	0xffffffff


	//   ....[6]....
        /*008c*/ 	.word	0xffffffff


	//   ....[7]....
        /*0090*/ 	.word	0xffffffff


	//   ....[8]....
        /*0094*/ 	.word	0xffffffff


	//   ....[9]....
        /*0098*/ 	.word	0xffffffff


	//   ....[10]....
        /*009c*/ 	.word	0xffffffff


	//   ....[11]....
        /*00a0*/ 	.word	0xffffffff


	//   ....[12]....
        /*00a4*/ 	.word	0xffffffff


	//   ....[13]....
        /*00a8*/ 	.word	0xffffffff


	//----- nvinfo : EIATTR_COOP_GROUP_INSTR_OFFSETS
	.align		4
.L_42:
        /*00ac*/ 	.byte	0x04, 0x28
        /*00ae*/ 	.short	(.L_44 - .L_43)


	//   ....[0]....
.L_43:
        /*00b0*/ 	.word	0x00000080


	//   ....[1]....
        /*00b4*/ 	.word	0x000004f0


	//   ....[2]....
        /*00b8*/ 	.word	0x000006a0


	//   ....[3]....
        /*00bc*/ 	.word	0x00000840


	//   ....[4]....
        /*00c0*/ 	.word	0x00000940


	//   ....[5]....
        /*00c4*/ 	.word	0x00000ab0


	//   ....[6]....
        /*00c8*/ 	.word	0x00000c10


	//   ....[7]....
        /*00cc*/ 	.word	0x00000dc0


	//   ....[8]....
        /*00d0*/ 	.word	0x00001ff0


	//   ....[9]....
        /*00d4*/ 	.word	0x00002eb0


	//   ....[10]....
        /*00d8*/ 	.word	0x000030c0


	//   ....[11]....
        /*00dc*/ 	.word	0x000030f0


	//   ....[12]....
        /*00e0*/ 	.word	0x00003940


	//   ....[13]....
        /*00e4*/ 	.word	0x00003b70


	//----- nvinfo : EIATTR_VRC_CTA_INIT_COUNT
	.align		4
.L_44:
        /*00e8*/ 	.byte	0x02, 0x4a
        /*00ea*/ 	.byte	0x80
	.zero		1


	//----- nvinfo : EIATTR_SYSCALL_OFFSETS
	.align		4
        /*00ec*/ 	.byte	0x04, 0x46
        /*00ee*/ 	.short	(.L_46 - .L_45)


	//   ....[0]....
.L_45:
        /*00f0*/ 	.word	0x00005750


	//   ....[1]....
        /*00f4*/ 	.word	0x00005890


	//   ....[2]....
        /*00f8*/ 	.word	0x00006120


	//   ....[3]....
        /*00fc*/ 	.word	0x00007720


	//   ....[4]....
        /*0100*/ 	.word	0x00008cc0


	//   ....[5]....
        /*0104*/ 	.word	0x0000a290


	//----- nvinfo : EIATTR_MBARRIER_INSTR_OFFSETS
	.align		4
.L_46:
        /*0108*/ 	.byte	0x04, 0x39
        /*010a*/ 	.short	(.L_48 - .L_47)


	//   ....[0]....
.L_47:
        /*010c*/ 	.word	0x00000610
        /*0110*/ 	.word	0x000000ff
        /*0114*/ 	.word	0x00000000
        /*0118*/ 	.short	0x0100
        /*011a*/ 	.byte	0x04
	.zero		1


	//   ....[1]....
        /*011c*/ 	.word	0x00000620
        /*0120*/ 	.word	0x000000ff
        /*0124*/ 	.word	0x00000020
        /*0128*/ 	.short	0x0100
        /*012a*/ 	.byte	0x04
	.zero		1


	//   ....[2]....
        /*012c*/ 	.word	0x00000630
        /*0130*/ 	.word	0x000000ff
        /*0134*/ 	.word	0x00000008
        /*0138*/ 	.short	0x0100
        /*013a*/ 	.byte	0x04
	.zero		1


	//   ....[3]....
        /*013c*/ 	.word	0x00000640
        /*0140*/ 	.word	0x000000ff
        /*0144*/ 	.word	0x00000028
        /*0148*/ 	.short	0x0100
        /*014a*/ 	.byte	0x04
	.zero		1


	//   ....[4]....
        /*014c*/ 	.word	0x00000650
        /*0150*/ 	.word	0x000000ff
        /*0154*/ 	.word	0x00000010
        /*0158*/ 	.short	0x0100
        /*015a*/ 	.byte	0x04
	.zero		1


	//   ....[5]....
        /*015c*/ 	.word	0x00000660
        /*0160*/ 	.word	0x000000ff
        /*0164*/ 	.word	0x00000030
        /*0168*/ 	.short	0x0100
        /*016a*/ 	.byte	0x04
	.zero		1


	//   ....[6]....
        /*016c*/ 	.word	0x00000670
        /*0170*/ 	.word	0x000000ff
        /*0174*/ 	.word	0x00000018
        /*0178*/ 	.short	0x0100
        /*017a*/ 	.byte	0x04
	.zero		1


	//   ....[7]....
        /*017c*/ 	.word	0x00000680
        /*0180*/ 	.word	0x000000ff
        /*0184*/ 	.word	0x00000038
        /*0188*/ 	.short	0x0100
        /*018a*/ 	.byte	0x04
	.zero		1


	//   ....[8]....
        /*018c*/ 	.word	0x000007b0
        /*0190*/ 	.word	0x000000ff
        /*0194*/ 	.word	0x00000040
        /*0198*/ 	.short	0x0100
        /*019a*/ 	.byte	0x04
	.zero		1


	//   ....[9]....
        /*019c*/ 	.word	0x000007c0
        /*01a0*/ 	.word	0x000000ff
        /*01a4*/ 	.word	0x00000060
        /*01a8*/ 	.short	0x0100
        /*01aa*/ 	.byte	0x04
	.zero		1


	//   ....[10]....
        /*01ac*/ 	.word	0x000007d0
        /*01b0*/ 	.word	0x000000ff
        /*01b4*/ 	.word	0x00000048
        /*01b8*/ 	.short	0x0100
        /*01ba*/ 	.byte	0x04
	.zero		1


	//   ....[11]....
        /*01bc*/ 	.word	0x000007e0
        /*01c0*/ 	.word	0x000000ff
        /*01c4*/ 	.word	0x00000068
        /*01c8*/ 	.short	0x0100
        /*01ca*/ 	.byte	0x04
	.zero		1


	//   ....[12]....
        /*01cc*/ 	.word	0x000007f0
        /*01d0*/ 	.word	0x000000ff
        /*01d4*/ 	.word	0x00000050
        /*01d8*/ 	.short	0x0100
        /*01da*/ 	.byte	0x04
	.zero		1


	//   ....[13]....
        /*01dc*/ 	.word	0x00000800
        /*01e0*/ 	.word	0x000000ff
        /*01e4*/ 	.word	0x00000070
        /*01e8*/ 	.short	0x0100
        /*01ea*/ 	.byte	0x04
	.zero		1


	//   ....[14]....
        /*01ec*/ 	.word	0x00000810
        /*01f0*/ 	.word	0x000000ff
        /*01f4*/ 	.word	0x00000058
        /*01f8*/ 	.short	0x0100
        /*01fa*/ 	.byte	0x04
	.zero		1


	//   ....[15]....
        /*01fc*/ 	.word	0x00000820
        /*0200*/ 	.word	0x000000ff
        /*0204*/ 	.word	0x00000078
        /*0208*/ 	.short	0x0100
        /*020a*/ 	.byte	0x04
	.zero		1


	//   ....[16]....
        /*020c*/ 	.word	0x00000910
        /*0210*/ 	.word	0x000000ff
        /*0214*/ 	.word	0x00000080
        /*0218*/ 	.short	0x0100
        /*021a*/ 	.byte	0x06
	.zero		1


	//   ....[17]....
        /*021c*/ 	.word	0x00000920
        /*0220*/ 	.word	0x000000ff
        /*0224*/ 	.word	0x00000088
        /*0228*/ 	.short	0x0100
        /*022a*/ 	.byte	0x06
	.zero		1


	//   ....[18]....
        /*022c*/ 	.word	0x00000a60
        /*0230*/ 	.word	0x000000ff
        /*0234*/ 	.word	0x00000090
        /*0238*/ 	.short	0x0100
        /*023a*/ 	.byte	0x06
	.zero		1


	//   ....[19]....
        /*023c*/ 	.word	0x00000a70
        /*0240*/ 	.word	0x000000ff
        /*0244*/ 	.word	0x000000a0
        /*0248*/ 	.short	0x0100
        /*024a*/ 	.byte	0x06
	.zero		1


	//   ....[20]....
        /*024c*/ 	.word	0x00000a80
        /*0250*/ 	.word	0x000000ff
        /*0254*/ 	.word	0x00000098
        /*0258*/ 	.short	0x0100
        /*025a*/ 	.byte	0x06
	.zero		1


	//   ....[21]....
        /*025c*/ 	.word	0x00000a90
        /*0260*/ 	.word	0x000000ff
        /*0264*/ 	.word	0x000000a8
        /*0268*/ 	.short	0x0100
        /*026a*/ 	.byte	0x06
	.zero		1


	//   ....[22]....
        /*026c*/ 	.word	0x00000bc0
        /*0270*/ 	.word	0x000000ff
        /*0274*/ 	.word	0x000000b0
        /*0278*/ 	.short	0x0100
        /*027a*/ 	.byte	0x04
	.zero		1


	//   ....[23]....
        /*027c*/ 	.word	0x00000bd0
        /*0280*/ 	.word	0x000000ff
        /*0284*/ 	.word	0x000000c0
        /*0288*/ 	.short	0x0100
        /*028a*/ 	.byte	0x04
	.zero		1


	//   ....[24]....
        /*028c*/ 	.word	0x00000be0
        /*0290*/ 	.word	0x000000ff
        /*0294*/ 	.word	0x000000b8
        /*0298*/ 	.short	0x0100
        /*029a*/ 	.byte	0x04
	.zero		1


	//   ....[25]....
        /*029c*/ 	.word	0x00000bf0
        /*02a0*/ 	.word	0x000000ff
        /*02a4*/ 	.word	0x000000c8
        /*02a8*/ 	.short	0x0100
        /*02aa*/ 	.byte	0x04
	.zero		1


	//   ....[26]....
        /*02ac*/ 	.word	0x00000ce0
        /*02b0*/ 	.word	0x000000ff
        /*02b4*/ 	.word	0x000000d0
        /*02b8*/ 	.short	0x0100
        /*02ba*/ 	.byte	0x04
	.zero		1


	//   ....[27]....
        /*02bc*/ 	.word	0x00000cf0
        /*02c0*/ 	.word	0x000000ff
        /*02c4*/ 	.word	0x000000e0
        /*02c8*/ 	.short	0x0100
        /*02ca*/ 	.byte	0x04
	.zero		1


	//   ....[28]....
        /*02cc*/ 	.word	0x00000d00
        /*02d0*/ 	.word	0x000000ff
        /*02d4*/ 	.word	0x000000d8
        /*02d8*/ 	.short	0x0100
        /*02da*/ 	.byte	0x04
	.zero		1


	//   ....[29]....
        /*02dc*/ 	.word	0x00000d10
        /*02e0*/ 	.word	0x000000ff
        /*02e4*/ 	.word	0x000000e8
        /*02e8*/ 	.short	0x0100
        /*02ea*/ 	.byte	0x04
	.zero		1


	//   ....[30]....
        /*02ec*/ 	.word	0x00001870
        /*02f0*/ 	.word	0x00000003
        /*02f4*/ 	.word	0x000000e0
        /*02f8*/ 	.short	0x010a
        /*02fa*/ 	.byte	0xff
	.zero		1


	//   ....[31]....
        /*02fc*/ 	.word	0x000018a0
        /*0300*/ 	.word	0x00000003
        /*0304*/ 	.word	0x000000d0
        /*0308*/ 	.short	0x0101
        /*030a*/ 	.byte	0xff
	.zero		1


	//   ....[32]....
        /*030c*/ 	.word	0x00001970
        /*0310*/ 	.word	0x000000ff
        /*0314*/ 	.word	0x00000020
        /*0318*/ 	.short	0x010a
        /*031a*/ 	.byte	0x04
	.zero		1


	//   ....[33]....
        /*031c*/ 	.word	0x000019f0
        /*0320*/ 	.word	0x000000ff
        /*0324*/ 	.word	0x00000020
        /*0328*/ 	.short	0x010a
        /*032a*/ 	.byte	0x21
	.zero		1


	//   ....[34]....
        /*032c*/ 	.word	0x00001b80
        /*0330*/ 	.word	0x000000ff
        /*0334*/ 	.word	0x00000020
        /*0338*/ 	.short	0x010a
        /*033a*/ 	.byte	0x08
	.zero		1


	//   ....[35]....
        /*033c*/ 	.word	0x00001ca0
        /*0340*/ 	.word	0x000000ff
        /*0344*/ 	.word	0x00000088
        /*0348*/ 	.short	0x0101
        /*034a*/ 	.byte	0x06
	.zero		1


	//   ....[36]....
        /*034c*/ 	.word	0x00001cc0
        /*0350*/ 	.word	0x000000ff
        /*0354*/ 	.word	0x00000020
        /*0358*/ 	.short	0x010a
        /*035a*/ 	.byte	0x04
	.zero		1


	//   ....[37]....
        /*035c*/ 	.word	0x00001d40
        /*0360*/ 	.word	0x000000ff
        /*0364*/ 	.word	0x00000020
        /*0368*/ 	.short	0x010a
        /*036a*/ 	.byte	0x11
	.zero		1


	//   ....[38]....
        /*036c*/ 	.word	0x00001ed0
        /*0370*/ 	.word	0x000000ff
        /*0374*/ 	.word	0x00000020
        /*0378*/ 	.short	0x010a
        /*037a*/ 	.byte	0x07
	.zero		1


	//   ....[39]....
        /*037c*/ 	.word	0x00002020
        /*0380*/ 	.word	0x00000003
        /*0384*/ 	.word	0x00000090
        /*0388*/ 	.short	0x010a
        /*038a*/ 	.byte	0xff
	.zero		1


	//   ....[40]....
        /*038c*/ 	.word	0x00002170
        /*0390*/ 	.word	0x00000000
        /*0394*/ 	.word	0x00000000
        /*0398*/ 	.short	0x0101
        /*039a*/ 	.byte	0xff
	.zero		1


	//   ....[41]....
        /*039c*/ 	.word	0x00002730
        /*03a0*/ 	.word	0x000000ff
        /*03a4*/ 	.word	0x00000000
        /*03a8*/ 	.short	0x010a
        /*03aa*/ 	.byte	0x04
	.zero		1


	//   ....[42]....
        /*03ac*/ 	.word	0x000027c0
        /*03b0*/ 	.word	0x000000ff
        /*03b4*/ 	.word	0x00000000
        /*03b8*/ 	.short	0x010a
        /*03ba*/ 	.byte	0x05
	.zero		1


	//   ....[43]....
        /*03bc*/ 	.word	0x00002850
        /*03c0*/ 	.word	0x000000ff
        /*03c4*/ 	.word	0x00000000
        /*03c8*/ 	.short	0x010a
        /*03ca*/ 	.byte	0x05
	.zero		1


	//   ....[44]....
        /*03cc*/ 	.word	0x000028f0
        /*03d0*/ 	.word	0x00000000
        /*03d4*/ 	.word	0x00000000
        /*03d8*/ 	.short	0x010a
        /*03da*/ 	.byte	0xff
	.zero		1


	//   ....[45]....
        /*03dc*/ 	.word	0x00002a10
        /*03e0*/ 	.word	0x00000002
        /*03e4*/ 	.word	0x000000d0
        /*03e8*/ 	.short	0x010a
        /*03ea*/ 	.byte	0xff
	.zero		1


	//   ....[46]....
        /*03ec*/ 	.word	0x00002a70
        /*03f0*/ 	.word	0x00000004
        /*03f4*/ 	.word	0x00000000
        /*03f8*/ 	.short	0x0101
        /*03fa*/ 	.byte	0xff
	.zero		1


	//   ....[47]....
        /*03fc*/ 	.word	0x00002a90
        /*0400*/ 	.word	0x000000ff
        /*0404*/ 	.word	0x000000a0
        /*0408*/ 	.short	0x010a
        /*040a*/ 	.byte	0x04
	.zero		1


	//   ....[48]....
        /*040c*/ 	.word	0x00002bb0
        /*0410*/ 	.word	0x00000002
        /*0414*/ 	.word	0x00000090
        /*0418*/ 	.short	0x010a
        /*041a*/ 	.byte	0xff
	.zero		1


	//   ....[49]....
        /*041c*/ 	.word	0x00002cc0
        /*0420*/ 	.word	0x00000002
        /*0424*/ 	.word	0x00000000
        /*0428*/ 	.short	0x0101
        /*042a*/ 	.byte	0xff
	.zero		1


	//   ....[50]....
        /*042c*/ 	.word	0x00002d50
        /*0430*/ 	.word	0x000000ff
        /*0434*/ 	.word	0x000000a0
        /*0438*/ 	.short	0x0106
        /*043a*/ 	.byte	0x04
	.zero		1


	//   ....[51]....
        /*043c*/ 	.word	0x00002d70
        /*0440*/ 	.word	0x000000ff
        /*0444*/ 	.word	0x000000a0
        /*0448*/ 	.short	0x010a
        /*044a*/ 	.byte	0x04
	.zero		1


	//   ....[52]....
        /*044c*/ 	.word	0x00002e00
        /*0450*/ 	.word	0x000000ff
        /*0454*/ 	.word	0x000000a0
        /*0458*/ 	.short	0x0106
        /*045a*/ 	.byte	0x07
	.zero		1


	//   ....[53]....
        /*045c*/ 	.word	0x00002e40
        /*0460*/ 	.word	0x00000000
        /*0464*/ 	.word	0x000000a0
        /*0468*/ 	.short	0x010a
        /*046a*/ 	.byte	0xff
	.zero		1


	//   ....[54]....
        /*046c*/ 	.word	0x00003350
        /*0470*/ 	.word	0x00000000
        /*0474*/ 	.word	0x00000090
        /*0478*/ 	.short	0x010a
        /*047a*/ 	.byte	0xff
	.zero		1


	//   ....[55]....
        /*047c*/ 	.word	0x00003460
        /*0480*/ 	.word	0x00000003
        /*0484*/ 	.word	0x00000000
        /*0488*/ 	.short	0x0101
        /*048a*/ 	.byte	0xff
	.zero		1


	//   ....[56]....
        /*048c*/ 	.word	0x00003470
        /*0490*/ 	.word	0x000000ff
        /*0494*/ 	.word	0x00000000
        /*0498*/ 	.short	0x010a
        /*049a*/ 	.byte	0x04
	.zero		1


	//   ....[57]....
        /*049c*/ 	.word	0x00003490
        /*04a0*/ 	.word	0x000000ff
        /*04a4*/ 	.word	0x000000c0
        /*04a8*/ 	.short	0x010a
        /*04aa*/ 	.byte	0x16
	.zero		1


	//   ....[58]....
        /*04ac*/ 	.word	0x00003560
        /*04b0*/ 	.word	0x000000ff
        /*04b4*/ 	.word	0x00000000
        /*04b8*/ 	.short	0x010a
        /*04ba*/ 	.byte	0x05
	.zero		1


	//   ....[59]....
        /*04bc*/ 	.word	0x000036a0
        /*04c0*/ 	.word	0x000000ff
        /*04c4*/ 	.word	0x00000000
        /*04c8*/ 	.short	0x010a
        /*04ca*/ 	.byte	0x04
	.zero		1


	//   ....[60]....
        /*04cc*/ 	.word	0x00003890
        /*04d0*/ 	.word	0x000000ff
        /*04d4*/ 	.word	0x00000000
        /*04d8*/ 	.short	0x010a
        /*04da*/ 	.byte	0x04
	.zero		1


	//   ....[61]....
        /*04dc*/ 	.word	0x00003920
        /*04e0*/ 	.word	0x000000ff
        /*04e4*/ 	.word	0x00000000
        /*04e8*/ 	.short	0x010a
        /*04ea*/ 	.byte	0x04
	.zero		1


	//   ....[62]....
        /*04ec*/ 	.word	0x00003df0
        /*04f0*/ 	.word	0x0000000c
        /*04f4*/ 	.word	0x00000090
        /*04f8*/ 	.short	0x010a
        /*04fa*/ 	.byte	0xff
	.zero		1


	//   ....[63]....
        /*04fc*/ 	.word	0x00003f60
        /*0500*/ 	.word	0x00000000
        /*0504*/ 	.word	0x00000000
        /*0508*/ 	.short	0x0101
        /*050a*/ 	.byte	0xff
	.zero		1


	//   ....[64]....
        /*050c*/ 	.word	0x000043f0
        /*0510*/ 	.word	0x000000ff
        /*0514*/ 	.word	0x00000088
        /*0518*/ 	.short	0x010a
        /*051a*/ 	.byte	0x15
	.zero		1


	//   ....[65]....
        /*051c*/ 	.word	0x00004570
        /*0520*/ 	.word	0x000000ff
        /*0524*/ 	.word	0x00000060
        /*0528*/ 	.short	0x010a
        /*052a*/ 	.byte	0x15
	.zero		1


	//   ....[66]....
        /*052c*/ 	.word	0x000046f0
        /*0530*/ 	.word	0x000000ff
        /*0534*/ 	.word	0x00000040
        /*0538*/ 	.short	0x010b
        /*053a*/ 	.byte	0x15
	.zero		1


	//   ....[67]....
        /*053c*/ 	.word	0x00004700
        /*0540*/ 	.word	0x000000ff
        /*0544*/ 	.word	0x00000000
        /*0548*/ 	.short	0x0101
        /*054a*/ 	.byte	0x06
	.zero		1


	//   ....[68]....
        /*054c*/ 	.word	0x00004710
        /*0550*/ 	.word	0x000000ff
        /*0554*/ 	.word	0x00000068
        /*0558*/ 	.short	0x010a
        /*055a*/ 	.byte	0x15
	.zero		1


	//   ....[69]....
        /*055c*/ 	.word	0x00004870
        /*0560*/ 	.word	0x000000ff
        /*0564*/ 	.word	0x00000048
        /*0568*/ 	.short	0x010b
        /*056a*/ 	.byte	0x15
	.zero		1


	//   ....[70]....
        /*056c*/ 	.word	0x00004880
        /*0570*/ 	.word	0x000000ff
        /*0574*/ 	.word	0x00000000
        /*0578*/ 	.short	0x0101
        /*057a*/ 	.byte	0x06
	.zero		1


	//   ....[71]....
        /*057c*/ 	.word	0x00004890
        /*0580*/ 	.word	0x000000ff
        /*0584*/ 	.word	0x00000070
        /*0588*/ 	.short	0x010a
        /*058a*/ 	.byte	0x15
	.zero		1


	//   ....[72]....
        /*058c*/ 	.word	0x000049e0
        /*0590*/ 	.word	0x000000ff
        /*0594*/ 	.word	0x00000050
        /*0598*/ 	.short	0x010b
        /*059a*/ 	.byte	0x15
	.zero		1


	//   ....[73]....
        /*059c*/ 	.word	0x000049f0
        /*05a0*/ 	.word	0x000000ff
        /*05a4*/ 	.word	0x00000000
        /*05a8*/ 	.short	0x0101
        /*05aa*/ 	.byte	0x06
	.zero		1


	//   ....[74]....
        /*05ac*/ 	.word	0x00004a00
        /*05b0*/ 	.word	0x000000ff
        /*05b4*/ 	.word	0x00000078
        /*05b8*/ 	.short	0x010a
        /*05ba*/ 	.byte	0x15
	.zero		1


	//   ....[75]....
        /*05bc*/ 	.word	0x00004c00
        /*05c0*/ 	.word	0x000000ff
        /*05c4*/ 	.word	0x00000058
        /*05c8*/ 	.short	0x010b
        /*05ca*/ 	.byte	0x15
	.zero		1


	//   ....[76]....
        /*05cc*/ 	.word	0x00004c10
        /*05d0*/ 	.word	0x000000ff
        /*05d4*/ 	.word	0x00000000
        /*05d8*/ 	.short	0x0101
        /*05da*/ 	.byte	0x25
	.zero		1


	//   ....[77]....
        /*05dc*/ 	.word	0x00004c40
        /*05e0*/ 	.word	0x000000ff
        /*05e4*/ 	.word	0x00000060
        /*05e8*/ 	.short	0x010a
        /*05ea*/ 	.byte	0x15
	.zero		1


	//   ....[78]....
        /*05ec*/ 	.word	0x00004c60
        /*05f0*/ 	.word	0x000000ff
        /*05f4*/ 	.word	0x00000068
        /*05f8*/ 	.short	0x010a
        /*05fa*/ 	.byte	0x15
	.zero		1


	//   ....[79]....
        /*05fc*/ 	.word	0x00004c80
        /*0600*/ 	.word	0x000000ff
        /*0604*/ 	.word	0x00000070
        /*0608*/ 	.short	0x010a
        /*060a*/ 	.byte	0x15
	.zero		1


	//   ....[80]....
        /*060c*/ 	.word	0x00004cc0
        /*0610*/ 	.word	0x00000000
        /*0614*/ 	.word	0x00000078
        /*0618*/ 	.short	0x010a
        /*061a*/ 	.byte	0xff
	.zero		1


	//   ....[81]....
        /*061c*/ 	.word	0x00004fe0
        /*0620*/ 	.word	0x00000003
        /*0624*/ 	.word	0x00000090
        /*0628*/ 	.short	0x010a
        /*062a*/ 	.byte	0xff
	.zero		1


	//   ....[82]....
        /*062c*/ 	.word	0x00005160
        /*0630*/ 	.word	0x00000000
        /*0634*/ 	.word	0x00000000
        /*0638*/ 	.short	0x0101
        /*063a*/ 	.byte	0xff
	.zero		1


	//   ....[83]....
        /*063c*/ 	.word	0x00005cc0
        /*0640*/ 	.word	0x00000003
        /*0644*/ 	.word	0x00000040
        /*0648*/ 	.short	0x010a
        /*064a*/ 	.byte	0xff
	.zero		1


	//   ....[84]....
        /*064c*/ 	.word	0x00005d00
        /*0650*/ 	.word	0x0000004e
        /*0654*/ 	.word	0x000000b0
        /*0658*/ 	.short	0x010a
        /*065a*/ 	.byte	0xff
	.zero		1


	//   ....[85]....
        /*065c*/ 	.word	0x00005e40
        /*0660*/ 	.word	0x00000003
        /*0664*/ 	.word	0x00000040
        /*0668*/ 	.short	0x010a
        /*066a*/ 	.byte	0xff
	.zero		1


	//   ....[86]....
        /*066c*/ 	.word	0x00005fa0
        /*0670*/ 	.word	0x00000000
        /*0674*/ 	.word	0x00000000
        /*0678*/ 	.short	0x0101
        /*067a*/ 	.byte	0xff
	.zero		1


	//   ....[87]....
        /*067c*/ 	.word	0x00006000
        /*0680*/ 	.word	0x0000004e
        /*0684*/ 	.word	0x000000b0
        /*0688*/ 	.short	0x010a
        /*068a*/ 	.byte	0xff
	.zero		1


	//   ....[88]....
        /*068c*/ 	.word	0x00007390
        /*0690*/ 	.word	0x00000074
        /*0694*/ 	.word	0x00000040
        /*0698*/ 	.short	0x010a
        /*069a*/ 	.byte	0xff
	.zero		1


	//   ....[89]....
        /*069c*/ 	.word	0x00007460
        /*06a0*/ 	.word	0x00000074
        /*06a4*/ 	.word	0x00000040
        /*06a8*/ 	.short	0x010a
        /*06aa*/ 	.byte	0xff
	.zero		1


	//   ....[90]....
        /*06ac*/ 	.word	0x000075a0
        /*06b0*/ 	.word	0x00000003
        /*06b4*/ 	.word	0x00000000
        /*06b8*/ 	.short	0x0101
        /*06ba*/ 	.byte	0xff
	.zero		1


	//   ....[91]....
        /*06bc*/ 	.word	0x00008930
        /*06c0*/ 	.word	0x00000000
        /*06c4*/ 	.word	0x00000040
        /*06c8*/ 	.short	0x010a
        /*06ca*/ 	.byte	0xff
	.zero		1


	//   ....[92]....
        /*06cc*/ 	.word	0x00008a00
        /*06d0*/ 	.word	0x00000000
        /*06d4*/ 	.word	0x00000040
        /*06d8*/ 	.short	0x010a
        /*06da*/ 	.byte	0xff
	.zero		1


	//   ....[93]....
        /*06dc*/ 	.word	0x00008b60
        /*06e0*/ 	.word	0x00000000
        /*06e4*/ 	.word	0x00000000
        /*06e8*/ 	.short	0x0101
        /*06ea*/ 	.byte	0xff
	.zero		1


	//   ....[94]....
        /*06ec*/ 	.word	0x00009f00
        /*06f0*/ 	.word	0x00000000
        /*06f4*/ 	.word	0x00000040
        /*06f8*/ 	.short	0x010a
        /*06fa*/ 	.byte	0xff
	.zero		1


	//   ....[95]....
        /*06fc*/ 	.word	0x00009fd0
        /*0700*/ 	.word	0x00000000
        /*0704*/ 	.word	0x00000040
        /*0708*/ 	.short	0x010a
        /*070a*/ 	.byte	0xff
	.zero		1


	//   ....[96]....
        /*070c*/ 	.word	0x0000a130
        /*0710*/ 	.word	0x00000000
        /*0714*/ 	.word	0x00000000
        /*0718*/ 	.short	0x0101
        /*071a*/ 	.byte	0xff
	.zero		1


	//   ....[97]....
        /*071c*/ 	.word	0x0000a490
        /*0720*/ 	.word	0x000000ff
        /*0724*/ 	.word	0x00000000
        /*0728*/ 	.short	0x0101
        /*072a*/ 	.byte	0x04
	.zero		1


	//   ....[98]....
        /*072c*/ 	.word	0x0000b6b0
        /*0730*/ 	.word	0x00000003
        /*0734*/ 	.word	0x000000e0
        /*0738*/ 	.short	0x010a
        /*073a*/ 	.byte	0xff
	.zero		1


	//   ....[99]....
        /*073c*/ 	.word	0x0000b710
        /*0740*/ 	.word	0x00000000
        /*0744*/ 	.word	0x00000020
        /*0748*/ 	.short	0x010a
        /*074a*/ 	.byte	0xff
	.zero		1


	//   ....[100]....
        /*074c*/ 	.word	0x0000b770
        /*0750*/ 	.word	0x00000000
        /*0754*/ 	.word	0x00000020
        /*0758*/ 	.short	0x010a
        /*075a*/ 	.byte	0xff
	.zero		1


	//   ....[101]....
        /*075c*/ 	.word	0x0000b7c0
        /*0760*/ 	.word	0x00000003
        /*0764*/ 	.word	0x00000090
        /*0768*/ 	.short	0x010a
        /*076a*/ 	.byte	0xff
	.zero		1


	//   ....[102]....
        /*076c*/ 	.word	0x0000b820
        /*0770*/ 	.word	0x00000000
        /*0774*/ 	.word	0x00000000
        /*0778*/ 	.short	0x010a
        /*077a*/ 	.byte	0xff
	.zero		1


	//   ....[103]....
        /*077c*/ 	.word	0x0000b880
        /*0780*/ 	.word	0x00000000
        /*0784*/ 	.word	0x00000000
        /*0788*/ 	.short	0x010a
        /*078a*/ 	.byte	0xff
	.zero		1


	//   ....[104]....
        /*078c*/ 	.word	0x0000b8e0
        /*0790*/ 	.word	0x00000000
        /*0794*/ 	.word	0x00000000
        /*0798*/ 	.short	0x010a
        /*079a*/ 	.byte	0xff
	.zero		1


	//   ....[105]....
        /*079c*/ 	.word	0x0000b930
        /*07a0*/ 	.word	0x00000002
        /*07a4*/ 	.word	0x000000d0
        /*07a8*/ 	.short	0x010a
        /*07aa*/ 	.byte	0xff
	.zero		1


	//   ....[106]....
        /*07ac*/ 	.word	0x0000b990
        /*07b0*/ 	.word	0x00000002
        /*07b4*/ 	.word	0x000000a0
        /*07b8*/ 	.short	0x010a
        /*07ba*/ 	.byte	0xff
	.zero		1


	//   ....[107]....
        /*07bc*/ 	.word	0x0000b9e0
        /*07c0*/ 	.word	0x00000002
        /*07c4*/ 	.word	0x00000090
        /*07c8*/ 	.short	0x010a
        /*07ca*/ 	.byte	0xff
	.zero		1


	//   ....[108]....
        /*07cc*/ 	.word	0x0000ba40
        /*07d0*/ 	.word	0x00000000
        /*07d4*/ 	.word	0x000000a0
        /*07d8*/ 	.short	0x010a
        /*07da*/ 	.byte	0xff
	.zero		1


	//   ....[109]....
        /*07dc*/ 	.word	0x0000ba90
        /*07e0*/ 	.word	0x00000000
        /*07e4*/ 	.word	0x00000090
        /*07e8*/ 	.short	0x010a
        /*07ea*/ 	.byte	0xff
	.zero		1


	//   ....[110]....
        /*07ec*/ 	.word	0x0000baf0
        /*07f0*/ 	.word	0x00000003
        /*07f4*/ 	.word	0x000000c0
        /*07f8*/ 	.short	0x010a
        /*07fa*/ 	.byte	0xff
	.zero		1


	//   ....[111]....
        /*07fc*/ 	.word	0x0000bb50
        /*0800*/ 	.word	0x00000000
        /*0804*/ 	.word	0x00000000
        /*0808*/ 	.short	0x010a
        /*080a*/ 	.byte	0xff
	.zero		1


	//   ....[112]....
        /*080c*/ 	.word	0x0000bbb0
        /*0810*/ 	.word	0x00000000
        /*0814*/ 	.word	0x00000000
        /*0818*/ 	.short	0x010a
        /*081a*/ 	.byte	0xff
	.zero		1


	//   ....[113]....
        /*081c*/ 	.word	0x0000bc10
        /*0820*/ 	.word	0x00000000
        /*0824*/ 	.word	0x00000000
        /*0828*/ 	.short	0x010a
        /*082a*/ 	.byte	0xff
	.zero		1


	//   ....[114]....
        /*082c*/ 	.word	0x0000bc60
        /*0830*/ 	.word	0x0000000c
        /*0834*/ 	.word	0x00000090
        /*0838*/ 	.short	0x010a
        /*083a*/ 	.byte	0xff
	.zero		1


	//   ....[115]....
        /*083c*/ 	.word	0x0000bcc0
        /*0840*/ 	.word	0x00000000
        /*0844*/ 	.word	0x00000088
        /*0848*/ 	.short	0x010a
        /*084a*/ 	.byte	0xff
	.zero		1


	//   ....[116]....
        /*084c*/ 	.word	0x0000bd20
        /*0850*/ 	.word	0x00000000
        /*0854*/ 	.word	0x00000060
        /*0858*/ 	.short	0x010a
        /*085a*/ 	.byte	0xff
	.zero		1


	//   ....[117]....
        /*085c*/ 	.word	0x0000bd80
        /*0860*/ 	.word	0x00000000
        /*0864*/ 	.word	0x00000068
        /*0868*/ 	.short	0x010a
        /*086a*/ 	.byte	0xff
	.zero		1


	//   ....[118]....
        /*086c*/ 	.word	0x0000bde0
        /*0870*/ 	.word	0x00000000
        /*0874*/ 	.word	0x00000070
        /*0878*/ 	.short	0x010a
        /*087a*/ 	.byte	0xff
	.zero		1


	//   ....[119]....
        /*087c*/ 	.word	0x0000be40
        /*0880*/ 	.word	0x00000000
        /*0884*/ 	.word	0x00000078
        /*0888*/ 	.short	0x010a
        /*088a*/ 	.byte	0xff
	.zero		1


	//   ....[120]....
        /*088c*/ 	.word	0x0000bea0
        /*0890*/ 	.word	0x00000000
        /*0894*/ 	.word	0x00000060
        /*0898*/ 	.short	0x010a
        /*089a*/ 	.byte	0xff
	.zero		1


	//   ....[121]....
        /*089c*/ 	.word	0x0000bf00
        /*08a0*/ 	.word	0x00000000
        /*08a4*/ 	.word	0x00000068
        /*08a8*/ 	.short	0x010a
        /*08aa*/ 	.byte	0xff
	.zero		1


	//   ....[122]....
        /*08ac*/ 	.word	0x0000bf60
        /*08b0*/ 	.word	0x00000000
        /*08b4*/ 	.word	0x00000070
        /*08b8*/ 	.short	0x010a
        /*08ba*/ 	.byte	0xff
	.zero		1


	//   ....[123]....
        /*08bc*/ 	.word	0x0000bfb0
        /*08c0*/ 	.word	0x00000003
        /*08c4*/ 	.word	0x00000090
        /*08c8*/ 	.short	0x010a
        /*08ca*/ 	.byte	0xff
	.zero		1


	//   ....[124]....
        /*08cc*/ 	.word	0x0000c000
        /*08d0*/ 	.word	0x00000003
        /*08d4*/ 	.word	0x00000040
        /*08d8*/ 	.short	0x010a
        /*08da*/ 	.byte	0xff
	.zero		1


	//   ....[125]....
        /*08dc*/ 	.word	0x0000c050
        /*08e0*/ 	.word	0x0000004e
        /*08e4*/ 	.word	0x000000b0
        /*08e8*/ 	.short	0x010a
        /*08ea*/ 	.byte	0xff
	.zero		1


	//   ....[126]....
        /*08ec*/ 	.word	0x0000c0a0
        /*08f0*/ 	.word	0x00000074
        /*08f4*/ 	.word	0x00000040
        /*08f8*/ 	.short	0x010a
        /*08fa*/ 	.byte	0xff
	.zero		1


	//   ....[127]....
        /*08fc*/ 	.word	0x0000c0f0
        /*0900*/ 	.word	0x00000000
        /*0904*/ 	.word	0x00000040
        /*0908*/ 	.short	0x010a
        /*090a*/ 	.byte	0xff
	.zero		1


	//   ....[128]....
        /*090c*/ 	.word	0x0000c140
        /*0910*/ 	.word	0x00000000
        /*0914*/ 	.word	0x00000040
        /*0918*/ 	.short	0x010a
        /*091a*/ 	.byte	0xff
	.zero		1


	//----- nvinfo : EIATTR_NUM_MBARRIERS
	.align		4
.L_48:
        /*091c*/ 	.byte	0x03, 0x38
        /*091e*/ 	.short	0x001e


	//----- nvinfo : EIATTR_EXIT_INSTR_OFFSETS
	.align		4
        /*0920*/ 	.byte	0x04, 0x1c
        /*0922*/ 	.short	(.L_50 - .L_49)


	//   ....[0]....
.L_49:
        /*0924*/ 	.word	0x00002920


	//   ....[1]....
        /*0928*/ 	.word	0x00002e10


	//   ....[2]....
        /*092c*/ 	.word	0x00002e70


	//   ....[3]....
        /*0930*/ 	.word	0x00003b80


	//   ....[4]....
        /*0934*/ 	.word	0x00004cf0


	//   ....[5]....
        /*0938*/ 	.word	0x00004d30


	//   ....[6]....
        /*093c*/ 	.word	0x0000b6a0


	//----- nvinfo : EIATTR_MAX_THREADS
	.align		4
.L_50:
        /*0940*/ 	.byte	0x04, 0x05
        /*0942*/ 	.short	(.L_52 - .L_51)
.L_51:
        /*0944*/ 	.word	0x00000100
        /*0948*/ 	.word	0x00000001
        /*094c*/ 	.word	0x00000001


	//----- nvinfo : EIATTR_CRS_STACK_SIZE
	.align		4
.L_52:
        /*0950*/ 	.byte	0x04, 0x1e
        /*0952*/ 	.short	(.L_54 - .L_53)
.L_53:
        /*0954*/ 	.word	0x00000000


	//----- nvinfo : EIATTR_CBANK_PARAM_SIZE
	.align		4
.L_54:
        /*0958*/ 	.byte	0x03, 0x19
        /*095a*/ 	.short	0x0800


	//----- nvinfo : EIATTR_PARAM_CBANK
	.align		4
        /*095c*/ 	.byte	0x04, 0x0a
        /*095e*/ 	.short	(.L_56 - .L_55)
	.align		4
.L_55:
        /*0960*/ 	.word	index@(.nv.constant0._ZN7cutlass13device_kernelINS_4gemm6kernel13GemmUniversalIN4cute5tupleIJiiiiEEENS1_10collective13CollectiveMmaINS1_35MainloopSm100TmaUmmaWarpSpecializedILi4ELi2ELi2ENS5_IJNS4_1CILi1EEENSA_ILi2EEESB_EEEEENS5_IJNSA_ILi128EEENSA_ILi256EEENSA_ILi64EEEEEEaNS5_IJlSB_lEEEaSJ_NS4_8TiledMMAINS4_8MMA_AtomIJNS4_15SM100_MMA_S8_SSIaaiLi128ELi256ELNS4_4UMMA5MajorE0ELSO_0ELNSN_8SaturateE0EEEEEENS4_6LayoutINS5_IJSB_SB_SB_EEENS5_IJNSA_ILi0EEESU_SU_EEEEENS5_IJNS4_10UnderscoreESX_SX_EEEEENS4_23SM90_TMA_LOAD_MULTICASTENS4_14ComposedLayoutINS4_7SwizzleILi2ELi4ELi3EEENS4_18smem_ptr_flag_bitsILi8EEENSS_INS5_IJNSA_ILi8EEESH_EEENS5_IJSH_SB_EEEEEEEvNS4_8identityENS4_13SM90_TMA_LOADES1A_vS1B_EENS_8epilogue10collective18CollectiveEpilogueINS1E_23Sm100TmaWarpSpecializedILi4ELi2ELi64ELb0ELb0EEEJSI_NS5_IJNSS_ISF_SB_EENSS_ISH_SB_EEEEEaSJ_aSJ_NS1E_6fusion15FusionCallbacksIS1I_NS1M_17LinearCombinationIaiaiLNS_15FloatRoundStyleE2EEESI_S1L_JEEENS4_5SM1004TMEM4LOAD26SM100_TMEM_LOAD_32dp32b64xES1C_S1A_NS4_39AutoVectorizingCopyWithAssumedAlignmentILi128EEENS4_14SM90_TMA_STOREES1A_S1X_S1X_EEEvvEEEEvNT_6ParamsE)
        /*0964*/ 	.short	0x0380
        /*0966*/ 	.short	0x0800


	//----- nvinfo : EIATTR_SW_WAR
	.align		4
.L_56:
        /*0968*/ 	.byte	0x04, 0x36
        /*096a*/ 	.short	(.L_58 - .L_57)
.L_57:
        /*096c*/ 	.word	0x00000008
.L_58:


//--------------------- .nv.callgraph             --------------------------
	.section	.nv.callgraph,"",@"SHT_CUDA_CALLGRAPH"
	.align	4
	.sectionentsize	8
	.align		4
        /*0000*/ 	.word	0x00000000
	.align		4
        /*0004*/ 	.word	0xffffffff
	.align		4
        /*0008*/ 	.word	index@(_ZN7cutlass13device_kernelINS_4gemm6kernel13GemmUniversalIN4cute5tupleIJiiiiEEENS1_10collective13CollectiveMmaINS1_35MainloopSm100TmaUmmaWarpSpecializedILi4ELi2ELi2ENS5_IJNS4_1CILi1EEENSA_ILi2EEESB_EEEEENS5_IJNSA_ILi128EEENSA_ILi256EEENSA_ILi64EEEEEEaNS5_IJlSB_lEEEaSJ_NS4_8TiledMMAINS4_8MMA_AtomIJNS4_15SM100_MMA_S8_SSIaaiLi128ELi256ELNS4_4UMMA5MajorE0ELSO_0ELNSN_8SaturateE0EEEEEENS4_6LayoutINS5_IJSB_SB_SB_EEENS5_IJNSA_ILi0EEESU_SU_EEEEENS5_IJNS4_10UnderscoreESX_SX_EEEEENS4_23SM90_TMA_LOAD_MULTICASTENS4_14ComposedLayoutINS4_7SwizzleILi2ELi4ELi3EEENS4_18smem_ptr_flag_bitsILi8EEENSS_INS5_IJNSA_ILi8EEESH_EEENS5_IJSH_SB_EEEEEEEvNS4_8identityENS4_13SM90_TMA_LOADES1A_vS1B_EENS_8epilogue10collective18CollectiveEpilogueINS1E_23Sm100TmaWarpSpecializedILi4ELi2ELi64ELb0ELb0EEEJSI_NS5_IJNSS_ISF_SB_EENSS_ISH_SB_EEEEEaSJ_aSJ_NS1E_6fusion15FusionCallbacksIS1I_NS1M_17LinearCombinationIaiaiLNS_15FloatRoundStyleE2EEESI_S1L_JEEENS4_5SM1004TMEM4LOAD26SM100_TMEM_LOAD_32dp32b64xES1C_S1A_NS4_39AutoVectorizingCopyWithAssumedAlignmentILi128EEENS4_14SM90_TMA_STOREES1A_S1X_S1X_EEEvvEEEEvNT_6ParamsE)
	.align		4
        /*000c*/ 	.word	index@(__assertfail)
	.align		4
        /*0010*/ 	.word	0x00000000
	.align		4
        /*0014*/ 	.word	0xfffffffe
	.align		4
        /*0018*/ 	.word	0x00000000
	.align		4
        /*001c*/ 	.word	0xfffffffd
	.align		4
        /*0020*/ 	.word	0x00000000
	.align		4
        /*0024*/ 	.word	0xfffffffc


//--------------------- .nv.constant4             --------------------------
	.section	.nv.constant4,"a",@progbits
	.align	8
	.align		8
.nv.constant4:
        /*0000*/ 	.dword	__assertfail
	.align		8
        /*0008*/ 	.dword	__unnamed_1
	.align		8
        /*0010*/ 	.dword	__unnamed_2
	.align		8
        /*0018*/ 	.dword	__unnamed_3
	.align		8
        /*0020*/ 	.dword	_ZN39_INTERNAL_2bac0ed4_4_k_cu_3b59e537_96634cuda3std3__45__cpo5beginE
	.align		8
        /*0028*/ 	.dword	_ZN39_INTERNAL_2bac0ed4_4_k_cu_3b59e537_96634cuda3std3__45__cpo3endE
	.align		8
        /*0030*/ 	.dword	_ZN39_INTERNAL_2bac0ed4_4_k_cu_3b59e537_96634cuda3std3__45__cpo6cbeginE
	.align		8
        /*0038*/ 	.dword	_ZN39_INTERNAL_2bac0ed4_4_k_cu_3b59e537_96634cuda3std3__45__cpo4cendE
	.align		8
        /*0040*/ 	.dword	_ZN39_INTERNAL_2bac0ed4_4_k_cu_3b59e537_96634cuda3std3__441_GLOBAL__N__2bac0ed4_4_k_cu_3b59e537_96636ignoreE
	.align		8
        /*0048*/ 	.dword	_ZN39_INTERNAL_2bac0ed4_4_k_cu_3b59e537_96634cuda3std3__419piecewise_constructE
	.align		8
        /*0050*/ 	.dword	_ZN39_INTERNAL_2bac0ed4_4_k_cu_3b59e537_96634cuda3std3__48in_placeE
	.align		8
        /*0058*/ 	.dword	_ZN39_INTERNAL_2bac0ed4_4_k_cu_3b59e537_96634cuda3std6ranges3__45__cpo4swapE
	.align		8
        /*0060*/ 	.dword	_ZN39_INTERNAL_2bac0ed4_4_k_cu_3b59e537_96634cuda3std6ranges3__45__cpo9iter_moveE
	.align		8
        /*0068*/ 	.dword	_ZN39_INTERNAL_2bac0ed4_4_k_cu_3b59e537_96634cute7productE
	.align		8
        /*0070*/ 	.dword	_ZN39_INTERNAL_2bac0ed4_4_k_cu_3b59e537_96634cute1_E
	.align		8
        /*0078*/ 	.dword	$str$25
	.align		8
        /*0080*/ 	.dword	$str$26
	.align		8
        /*0088*/ 	.dword	$str$27
	.align		8
        /*0090*/ 	.dword	$str$28


//--------------------- .text._ZN7cutlass13device_kernelINS_4gemm6kernel13GemmUniversalIN4cute5tupleIJiiiiEEENS1_10collective13CollectiveMmaINS1_35MainloopSm100TmaUmmaWarpSpecializedILi4ELi2ELi2ENS5_IJNS4_1CILi1EEENSA_ILi2EEESB_EEEEENS5_IJNSA_ILi128EEENSA_ILi256EEENSA_ILi64EEEEEEaNS5_IJlSB_lEEEaSJ_NS4_8TiledMMAINS4_8MMA_AtomIJNS4_15SM100_MMA_S8_SSIaaiLi128ELi256ELNS4_4UMMA5MajorE0ELSO_0ELNSN_8SaturateE0EEEEEENS4_6LayoutINS5_IJSB_SB_SB_EEENS5_IJNSA_ILi0EEESU_SU_EEEEENS5_IJNS4_10UnderscoreESX_SX_EEEEENS4_23SM90_TMA_LOAD_MULTICASTENS4_14ComposedLayoutINS4_7SwizzleILi2ELi4ELi3EEENS4_18smem_ptr_flag_bitsILi8EEENSS_INS5_IJNSA_ILi8EEESH_EEENS5_IJSH_SB_EEEEEEEvNS4_8identityENS4_13SM90_TMA_LOADES1A_vS1B_EENS_8epilogue10collective18CollectiveEpilogueINS1E_23Sm100TmaWarpSpecializedILi4ELi2ELi64ELb0ELb0EEEJSI_NS5_IJNSS_ISF_SB_EENSS_ISH_SB_EEEEEaSJ_aSJ_NS1E_6fusion15FusionCallbacksIS1I_NS1M_17LinearCombinationIaiaiLNS_15FloatRoundStyleE2EEESI_S1L_JEEENS4_5SM1004TMEM4LOAD26SM100_TMEM_LOAD_32dp32b64xES1C_S1A_NS4_39AutoVectorizingCopyWithAssumedAlignmentILi128EEENS4_14SM90_TMA_STOREES1A_S1X_S1X_EEEvvEEEEvNT_6ParamsE --------------------------
	.section	.text._ZN7cutlass13device_kernelINS_4gemm6kernel13GemmUniversalIN4cute5tupleIJiiiiEEENS1_10collective13CollectiveMmaINS1_35MainloopSm100TmaUmmaWarpSpecializedILi4ELi2ELi2ENS5_IJNS4_1CILi1EEENSA_ILi2EEESB_EEEEENS5_IJNSA_ILi128EEENSA_ILi256EEENSA_ILi64EEEEEEaNS5_IJlSB_lEEEaSJ_NS4_8TiledMMAINS4_8MMA_AtomIJNS4_15SM100_MMA_S8_SSIaaiLi128ELi256ELNS4_4UMMA5MajorE0ELSO_0ELNSN_8SaturateE0EEEEEENS4_6LayoutINS5_IJSB_SB_SB_EEENS5_IJNSA_ILi0EEESU_SU_EEEEENS5_IJNS4_10UnderscoreESX_SX_EEEEENS4_23SM90_TMA_LOAD_MULTICASTENS4_14ComposedLayoutINS4_7SwizzleILi2ELi4ELi3EEENS4_18smem_ptr_flag_bitsILi8EEENSS_INS5_IJNSA_ILi8EEESH_EEENS5_IJSH_SB_EEEEEEEvNS4_8identityENS4_13SM90_TMA_LOADES1A_vS1B_EENS_8epilogue10collective18CollectiveEpilogueINS1E_23Sm100TmaWarpSpecializedILi4ELi2ELi64ELb0ELb0EEEJSI_NS5_IJNSS_ISF_SB_EENSS_ISH_SB_EEEEEaSJ_aSJ_NS1E_6fusion15FusionCallbacksIS1I_NS1M_17LinearCombinationIaiaiLNS_15FloatRoundStyleE2EEESI_S1L_JEEENS4_5SM1004TMEM4LOAD26SM100_TMEM_LOAD_32dp32b64xES1C_S1A_NS4_39AutoVectorizingCopyWithAssumedAlignmentILi128EEENS4_14SM90_TMA_STOREES1A_S1X_S1X_EEEvvEEEEvNT_6ParamsE,"ax",@progbits
	.align	128
.text._ZN7cutlass13device_kernelINS_4gemm6kernel13GemmUniversalIN4cute5tupleIJiiiiEEENS1_10collective13CollectiveMmaINS1_35MainloopSm100TmaUmmaWarpSpecializedILi4ELi2ELi2ENS5_IJNS4_1CILi1EEENSA_ILi2EEESB_EEEEENS5_IJNSA_ILi128EEENSA_ILi256EEENSA_ILi64EEEEEEaNS5_IJlSB_lEEEaSJ_NS4_8TiledMMAINS4_8MMA_AtomIJNS4_15SM100_MMA_S8_SSIaaiLi128ELi256ELNS4_4UMMA5MajorE0ELSO_0ELNSN_8SaturateE0EEEEEENS4_6LayoutINS5_IJSB_SB_SB_EEENS5_IJNSA_ILi0EEESU_SU_EEEEENS5_IJNS4_10UnderscoreESX_SX_EEEEENS4_23SM90_TMA_LOAD_MULTICASTENS4_14ComposedLayoutINS4_7SwizzleILi2ELi4ELi3EEENS4_18smem_ptr_flag_bitsILi8EEENSS_INS5_IJNSA_ILi8EEESH_EEENS5_IJSH_SB_EEEEEEEvNS4_8identityENS4_13SM90_TMA_LOADES1A_vS1B_EENS_8epilogue10collective18CollectiveEpilogueINS1E_23Sm100TmaWarpSpecializedILi4ELi2ELi64ELb0ELb0EEEJSI_NS5_IJNSS_ISF_SB_EENSS_ISH_SB_EEEEEaSJ_aSJ_NS1E_6fusion15FusionCallbacksIS1I_NS1M_17LinearCombinationIaiaiLNS_15FloatRoundStyleE2EEESI_S1L_JEEENS4_5SM1004TMEM4LOAD26SM100_TMEM_LOAD_32dp32b64xES1C_S1A_NS4_39AutoVectorizingCopyWithAssumedAlignmentILi128EEENS4_14SM90_TMA_STOREES1A_S1X_S1X_EEEvvEEEEvNT_6ParamsE:
        .type           _ZN7cutlass13device_kernelINS_4gemm6kernel13GemmUniversalIN4cute5tupleIJiiiiEEENS1_10collective13CollectiveMmaINS1_35MainloopSm100TmaUmmaWarpSpecializedILi4ELi2ELi2ENS5_IJNS4_1CILi1EEENSA_ILi2EEESB_EEEEENS5_IJNSA_ILi128EEENSA_ILi256EEENSA_ILi64EEEEEEaNS5_IJlSB_lEEEaSJ_NS4_8TiledMMAINS4_8MMA_AtomIJNS4_15SM100_MMA_S8_SSIaaiLi128ELi256ELNS4_4UMMA5MajorE0ELSO_0ELNSN_8SaturateE0EEEEEENS4_6LayoutINS5_IJSB_SB_SB_EEENS5_IJNSA_ILi0EEESU_SU_EEEEENS5_IJNS4_10UnderscoreESX_SX_EEEEENS4_23SM90_TMA_LOAD_MULTICASTENS4_14ComposedLayoutINS4_7SwizzleILi2ELi4ELi3EEENS4_18smem_ptr_flag_bitsILi8EEENSS_INS5_IJNSA_ILi8EEESH_EEENS5_IJSH_SB_EEEEEEEvNS4_8identityENS4_13SM90_TMA_LOADES1A_vS1B_EENS_8epilogue10collective18CollectiveEpilogueINS1E_23Sm100TmaWarpSpecializedILi4ELi2ELi64ELb0ELb0EEEJSI_NS5_IJNSS_ISF_SB_EENSS_ISH_SB_EEEEEaSJ_aSJ_NS1E_6fusion15FusionCallbacksIS1I_NS1M_17LinearCombinationIaiaiLNS_15FloatRoundStyleE2EEESI_S1L_JEEENS4_5SM1004TMEM4LOAD26SM100_TMEM_LOAD_32dp32b64xES1C_S1A_NS4_39AutoVectorizingCopyWithAssumedAlignmentILi128EEENS4_14SM90_TMA_STOREES1A_S1X_S1X_EEEvvEEEEvNT_6ParamsE,@function
        .size           _ZN7cutlass13device_kernelINS_4gemm6kernel13GemmUniversalIN4cute5tupleIJiiiiEEENS1_10collective13CollectiveMmaINS1_35MainloopSm100TmaUmmaWarpSpecializedILi4ELi2ELi2ENS5_IJNS4_1CILi1EEENSA_ILi2EEESB_EEEEENS5_IJNSA_ILi128EEENSA_ILi256EEENSA_ILi64EEEEEEaNS5_IJlSB_lEEEaSJ_NS4_8TiledMMAINS4_8MMA_AtomIJNS4_15SM100_MMA_S8_SSIaaiLi128ELi256ELNS4_4UMMA5MajorE0ELSO_0ELNSN_8SaturateE0EEEEEENS4_6LayoutINS5_IJSB_SB_SB_EEENS5_IJNSA_ILi0EEESU_SU_EEEEENS5_IJNS4_10UnderscoreESX_SX_EEEEENS4_23SM90_TMA_LOAD_MULTICASTENS4_14ComposedLayoutINS4_7SwizzleILi2ELi4ELi3EEENS4_18smem_ptr_flag_bitsILi8EEENSS_INS5_IJNSA_ILi8EEESH_EEENS5_IJSH_SB_EEEEEEEvNS4_8identityENS4_13SM90_TMA_LOADES1A_vS1B_EENS_8epilogue10collective18CollectiveEpilogueINS1E_23Sm100TmaWarpSpecializedILi4ELi2ELi64ELb0ELb0EEEJSI_NS5_IJNSS_ISF_SB_EENSS_ISH_SB_EEEEEaSJ_aSJ_NS1E_6fusion15FusionCallbacksIS1I_NS1M_17LinearCombinationIaiaiLNS_15FloatRoundStyleE2EEESI_S1L_JEEENS4_5SM1004TMEM4LOAD26SM100_TMEM_LOAD_32dp32b64xES1C_S1A_NS4_39AutoVectorizingCopyWithAssumedAlignmentILi128EEENS4_14SM90_TMA_STOREES1A_S1X_S1X_EEEvvEEEEvNT_6ParamsE,(.L_x_171 - _ZN7cutlass13device_kernelINS_4gemm6kernel13GemmUniversalIN4cute5tupleIJiiiiEEENS1_10collective13CollectiveMmaINS1_35MainloopSm100TmaUmmaWarpSpecializedILi4ELi2ELi2ENS5_IJNS4_1CILi1EEENSA_ILi2EEESB_EEEEENS5_IJNSA_ILi128EEENSA_ILi256EEENSA_ILi64EEEEEEaNS5_IJlSB_lEEEaSJ_NS4_8TiledMMAINS4_8MMA_AtomIJNS4_15SM100_MMA_S8_SSIaaiLi128ELi256ELNS4_4UMMA5MajorE0ELSO_0ELNSN_8SaturateE0EEEEEENS4_6LayoutINS5_IJSB_SB_SB_EEENS5_IJNSA_ILi0EEESU_SU_EEEEENS5_IJNS4_10UnderscoreESX_SX_EEEEENS4_23SM90_TMA_LOAD_MULTICASTENS4_14ComposedLayoutINS4_7SwizzleILi2ELi4ELi3EEENS4_18smem_ptr_flag_bitsILi8EEENSS_INS5_IJNSA_ILi8EEESH_EEENS5_IJSH_SB_EEEEEEEvNS4_8identityENS4_13SM90_TMA_LOADES1A_vS1B_EENS_8epilogue10collective18CollectiveEpilogueINS1E_23Sm100TmaWarpSpecializedILi4ELi2ELi64ELb0ELb0EEEJSI_NS5_IJNSS_ISF_SB_EENSS_ISH_SB_EEEEEaSJ_aSJ_NS1E_6fusion15FusionCallbacksIS1I_NS1M_17LinearCombinationIaiaiLNS_15FloatRoundStyleE2EEESI_S1L_JEEENS4_5SM1004TMEM4LOAD26SM100_TMEM_LOAD_32dp32b64xES1C_S1A_NS4_39AutoVectorizingCopyWithAssumedAlignmentILi128EEENS4_14SM90_TMA_STOREES1A_S1X_S1X_EEEvvEEEEvNT_6ParamsE)
        .other          _ZN7cutlass13device_kernelINS_4gemm6kernel13GemmUniversalIN4cute5tupleIJiiiiEEENS1_10collective13CollectiveMmaINS1_35MainloopSm100TmaUmmaWarpSpecializedILi4ELi2ELi2ENS5_IJNS4_1CILi1EEENSA_ILi2EEESB_EEEEENS5_IJNSA_ILi128EEENSA_ILi256EEENSA_ILi64EEEEEEaNS5_IJlSB_lEEEaSJ_NS4_8TiledMMAINS4_8MMA_AtomIJNS4_15SM100_MMA_S8_SSIaaiLi128ELi256ELNS4_4UMMA5MajorE0ELSO_0ELNSN_8SaturateE0EEEEEENS4_6LayoutINS5_IJSB_SB_SB_EEENS5_IJNSA_ILi0EEESU_SU_EEEEENS5_IJNS4_10UnderscoreESX_SX_EEEEENS4_23SM90_TMA_LOAD_MULTICASTENS4_14ComposedLayoutINS4_7SwizzleILi2ELi4ELi3EEENS4_18smem_ptr_flag_bitsILi8EEENSS_INS5_IJNSA_ILi8EEESH_EEENS5_IJSH_SB_EEEEEEEvNS4_8identityENS4_13SM90_TMA_LOADES1A_vS1B_EENS_8epilogue10collective18CollectiveEpilogueINS1E_23Sm100TmaWarpSpecializedILi4ELi2ELi64ELb0ELb0EEEJSI_NS5_IJNSS_ISF_SB_EENSS_ISH_SB_EEEEEaSJ_aSJ_NS1E_6fusion15FusionCallbacksIS1I_NS1M_17LinearCombinationIaiaiLNS_15FloatRoundStyleE2EEESI_S1L_JEEENS4_5SM1004TMEM4LOAD26SM100_TMEM_LOAD_32dp32b64xES1C_S1A_NS4_39AutoVectorizingCopyWithAssumedAlignmentILi128EEENS4_14SM90_TMA_STOREES1A_S1X_S1X_EEEvvEEEEvNT_6ParamsE,@"STO_CUDA_ENTRY STV_DEFAULT"
_ZN7cutlass13device_kernelINS_4gemm6kernel13GemmUniversalIN4cute5tupleIJiiiiEEENS1_10collective13CollectiveMmaINS1_35MainloopSm100TmaUmmaWarpSpecializedILi4ELi2ELi2ENS5_IJNS4_1CILi1EEENSA_ILi2EEESB_EEEEENS5_IJNSA_ILi128EEENSA_ILi256EEENSA_ILi64EEEEEEaNS5_IJlSB_lEEEaSJ_NS4_8TiledMMAINS4_8MMA_AtomIJNS4_15SM100_MMA_S8_SSIaaiLi128ELi256ELNS4_4UMMA5MajorE0ELSO_0ELNSN_8SaturateE0EEEEEENS4_6LayoutINS5_IJSB_SB_SB_EEENS5_IJNSA_ILi0EEESU_SU_EEEEENS5_IJNS4_10UnderscoreESX_SX_EEEEENS4_23SM90_TMA_LOAD_MULTICASTENS4_14ComposedLayoutINS4_7SwizzleILi2ELi4ELi3EEENS4_18smem_ptr_flag_bitsILi8EEENSS_INS5_IJNSA_ILi8EEESH_EEENS5_IJSH_SB_EEEEEEEvNS4_8identityENS4_13SM90_TMA_LOADES1A_vS1B_EENS_8epilogue10collective18CollectiveEpilogueINS1E_23Sm100TmaWarpSpecializedILi4ELi2ELi64ELb0ELb0EEEJSI_NS5_IJNSS_ISF_SB_EENSS_ISH_SB_EEEEEaSJ_aSJ_NS1E_6fusion15FusionCallbacksIS1I_NS1M_17LinearCombinationIaiaiLNS_15FloatRoundStyleE2EEESI_S1L_JEEENS4_5SM1004TMEM4LOAD26SM100_TMEM_LOAD_32dp32b64xES1C_S1A_NS4_39AutoVectorizingCopyWithAssumedAlignmentILi128EEENS4_14SM90_TMA_STOREES1A_S1X_S1X_EEEvvEEEEvNT_6ParamsE:
[----:B------:R-:W1:Y:S01]  /*0000*/  LDC R1, c[0x0][0x37c] ;  /* 0x0000df00ff017b82 */ /* 0x000e620000000800 */
[----:B------:R-:W2:Y:S01]  /*0010*/  S2R R154, SR_TID.X ;  /* 0x00000000009a7919 */ /* 0x000ea20000002100 */
[----:B------:R-:W3:Y:S01]  /*0020*/  LDCU.64 UR8, c[0x0][0x890] ;  /* 0x00011200ff0877ac */ /* 0x000ee20008000a00 */
[----:B------:R-:W-:Y:S02]  /*0030*/  PRMT R140, RZ, 0x7610, R140 ;  /* 0x00007610ff8c7816 */ /* 0x000fe4000000008c */
[----:B------:R-:W-:Y:S01]  /*0040*/  ELECT P3, URZ, PT ;  /* 0x0000000000ff782f */ /* 0x000fe20003860000 */
[----:B---3--:R-:W-:-:S04]  /*0050*/  UISETP.NE.U32.AND UP0, UPT, UR8, URZ, UPT ;  /* 0x000000ff0800728c */ /* 0x008fc8000bf05070 */
[----:B------:R-:W-:Y:S01]  /*0060*/  UISETP.NE.AND.EX UP0, UPT, UR9, URZ, UPT, UP0 ;  /* 0x000000ff0900728c */ /* 0x000fe2000bf05300 */
[----:B--2---:R-:W-:-:S05]  /*0070*/  SHF.R.U32.HI R141, RZ, 0x5, R154 ;  /* 0x00000005ff8d7819 */ /* 0x004fca000001169a */
[----:B------:R-:W2:Y:S02]  /*0080*/  SHFL.IDX PT, R0, R141, RZ, 0x1f ;  /* 0x00001fff8d007589 */ /* 0x000ea400000e0000 */
[----:B--2---:R-:W-:Y:S01]  /*0090*/  R2UR UR17, R0 ;  /* 0x00000000001172ca */ /* 0x004fe200000e0000 */
[----:B-1----:R-:W-:-:S14]  /*00a0*/  BRA.U UP0, `(.L_x_0) ;  /* 0x0000000100307547 */ /* 0x002fdc000b800000 */
[----:B------:R-:W1:Y:S02]  /*00b0*/  LDCU.64 UR4, c[0x0][0x888] ;  /* 0x00011100ff0477ac */ /* 0x000e640008000a00 */
[----:B-1----:R-:W-:-:S04]  /*00c0*/  UISETP.NE.U32.AND UP0, UPT, UR4, URZ, UPT ;  /* 0x000000ff0400728c */ /* 0x002fc8000bf05070 */
[----:B------:R-:W-:-:S09]  /*00d0*/  UISETP.NE.AND.EX UP0, UPT, UR5, URZ, UPT, UP0 ;  /* 0x000000ff0500728c */ /* 0x000fd2000bf05300 */
[----:B------:R-:W-:Y:S05]  /*00e0*/  BRA.U !UP0, `(.L_x_1) ;  /* 0x0000000108147547 */ /* 0x000fea000b800000 */
[----:B------:R-:W1:Y:S01]  /*00f0*/  LDC.64 R72, c[0x0][0x888] ;  /* 0x00022200ff487b82 */ /* 0x000e620000000a00 */
[----:B------:R-:W1:Y:S02]  /*0100*/  LDCU.64 UR4, c[0x0][0x358] ;  /* 0x00006b00ff0477ac */ /* 0x000e640008000a00 */
[----:B-1----:R1:W5:Y:S01]  /*0110*/  LDG.E R72, desc[UR4][R72.64] ;  /* 0x0000000448487981 */ /* 0x002362000c1e1900 */
[----:B------:R-:W-:Y:S01]  /*0120*/  HFMA2 R140, -RZ, RZ, 0, 5.9604644775390625e-08 ;  /* 0x00000001ff8c7431 */ /* 0x000fe200000001ff */
[----:B------:R-:W-:Y:S05]  /*0130*/  BRA `(.L_x_0) ;  /* 0x00000000000c7947 */ /* 0x000fea0003800000 */
.L_x_1:
[----:B------:R-:W1:Y:S01]  /*0140*/  LDCU UR4, c[0x0][0x880] ;  /* 0x00011000ff0477ac */ /* 0x000e620008000800 */
[----:B------:R-:W-:Y:S01]  /*0150*/  HFMA2 R140, -RZ, RZ, 0, 5.9604644775390625e-08 ;  /* 0x00000001ff8c7431 */ /* 0x000fe200000001ff */
[----:B-1----:R-:W-:-:S07]  /*0160*/  MOV R72, UR4 ;  /* 0x0000000400487c02 */ /* 0x002fce0008000f00 */
.L_x_0:
[----:B------:R-:W2:Y:S02]  /*0170*/  LDCU.64 UR4, c[0x0][0x8b0] ;  /* 0x00011600ff0477ac */ /* 0x000ea40008000a00 */
[----:B--2---:R-:W-:-:S04]  /*0180*/  UISETP.NE.U32.AND UP0, UPT, UR4, URZ, UPT ;  /* 0x000000ff0400728c */ /* 0x004fc8000bf05070 */
[----:B------:R-:W-:-:S09]  /*0190*/  UISETP.NE.AND.EX UP0, UPT, UR5, URZ, UPT, UP0 ;  /* 0x000000ff0500728c */ /* 0x000fd2000bf05300 */
[----:B------:R-:W-:Y:S05]  /*01a0*/  BRA.U UP0, `(.L_x_2) ;  /* 0x0000000100287547 */ /* 0x000fea000b800000 */
[----:B------:R-:W2:Y:S02]  /*01b0*/  LDCU.64 UR4, c[0x0][0x8a8] ;  /* 0x00011500ff0477ac */ /* 0x000ea40008000a00 */
[----:B--2---:R-:W-:-:S04]  /*01c0*/  UISETP.NE.U32.AND UP0, UPT, UR4, URZ, UPT ;  /* 0x000000ff0400728c */ /* 0x004fc8000bf05070 */
[----:B------:R-:W-:-:S09]  /*01d0*/  UISETP.NE.AND.EX UP0, UPT, UR5, URZ, UPT, UP0 ;  /* 0x000000ff0500728c */ /* 0x000fd2000bf05300 */
[----:B------:R-:W-:Y:S05]  /*01e0*/  BRA.U !UP0, `(.L_x_3) ;  /* 0x0000000108107547 */ /* 0x000fea000b800000 */
[----:B------:R-:W2:Y:S01]  /*01f0*/  LDC.64 R70, c[0x0][0x8a8] ;  /* 0x00022a00ff467b82 */ /* 0x000ea20000000a00 */
[----:B------:R-:W2:Y:S02]  /*0200*/  LDCU.64 UR4, c[0x0][0x358] ;  /* 0x00006b00ff0477ac */ /* 0x000ea40008000a00 */
[----:B--2---:R2:W5:Y:S01]  /*0210*/  LDG.E R70, desc[UR4][R70.64] ;  /* 0x0000000446467981 */ /* 0x004562000c1e1900 */
[----:B------:R-:W-:Y:S05]  /*0220*/  BRA `(.L_x_2) ;  /* 0x0000000000087947 */ /* 0x000fea0003800000 */
.L_x_3:
[----:B------:R-:W2:Y:S02]  /*0230*/  LDCU UR4, c[0x0][0x8a0] ;  /* 0x00011400ff0477ac */ /* 0x000ea40008000800 */
[----:B--2---:R-:W-:Y:S02]  /*0240*/  MOV R70, UR4 ;  /* 0x0000000400467c02 */ /* 0x004fe40008000f00 */
.L_x_2:
[----:B------:R-:W-:Y:S01]  /*0250*/  IMAD.U32 R0, RZ, RZ, UR17 ;  /* 0x00000011ff007e24 */ /* 0x000fe2000f8e00ff */
[----:B------:R-:W-:Y:S04]  /*0260*/  BSSY.RECONVERGENT B0, `(.L_x_4) ;  /* 0x000000c000007945 */ /* 0x000fe80003800200 */
[C---:B------:R-:W-:Y:S02]  /*0270*/  ISETP.NE.OR P1, PT, R0.reuse, 0x1, !P3 ;  /* 0x000000010000780c */ /* 0x040fe40005f25670 */
[----:B------:R-:W-:-:S11]  /*0280*/  ISETP.NE.OR P0, PT, R0, 0x3, !P3 ;  /* 0x000000030000780c */ /* 0x000fd60005f05670 */
[----:B------:R-:W-:Y:S05]  /*0290*/  @P1 BRA `(.L_x_5) ;  /* 0x0000000000201947 */ /* 0x000fea0003800000 */
[----:B------:R-:W3:Y:S02]  /*02a0*/  LDCU.64 UR4, c[0x0][0x348] ;  /* 0x00006900ff0477ac */ /* 0x000ee40008000a00 */
[----:B---3--:R-:W-:Y:S02]  /*02b0*/  UIADD3 UR6, UP1, UPT, UR4, 0x80, URZ ;  /* 0x0000008004067890 */ /* 0x008fe4000ff3e0ff */
[----:B------:R-:W-:Y:S02]  /*02c0*/  UIADD3 UR4, UP0, UPT, UR4, 0x180, URZ ;  /* 0x0000018004047890 */ /* 0x000fe4000ff1e0ff */
[----:B------:R-:W-:Y:S02]  /*02d0*/  UIADD3.X UR7, UPT, UPT, URZ, UR5, URZ, UP1, !UPT ;  /* 0x00000005ff077290 */ /* 0x000fe40008ffe4ff */
[----:B------:R-:W-:-:S07]  /*02e0*/  UIADD3.X UR5, UPT, UPT, URZ, UR5, URZ, UP0, !UPT ;  /* 0x00000005ff057290 */ /* 0x000fce00087fe4ff */
[----:B------:R3:W-:Y:S02]  /*02f0*/  UTMACCTL.PF [UR6] ;  /* 0x00000000060079b9 */ /* 0x0007e40008040000 */
[----:B------:R3:W-:Y:S02]  /*0300*/  UTMACCTL.PF [UR4] ;  /* 0x00000000040079b9 */ /* 0x0007e40008040000 */
[----:B---3--:R-:W-:Y:S01]  /*0310*/  NOP ;  /* 0x0000000000007918 */ /* 0x008fe20000000000 */
.L_x_5:
[----:B------:R-:W-:Y:S05]  /*0320*/  BSYNC.RECONVERGENT B0 ;  /* 0x0000000000007941 */ /* 0x000fea0003800200 */
.L_x_4:
[----:B------:R-:W-:Y:S04]  /*0330*/  BSSY.RECONVERGENT B0, `(.L_x_6) ;  /* 0x000000a000007945 */ /* 0x000fe80003800200 */
        /* <DEDUP_REMOVED lines=9> */
.L_x_7:
[----:B------:R-:W-:Y:S05]  /*03d0*/  BSYNC.RECONVERGENT B0 ;  /* 0x0000000000007941 */ /* 0x000fea0003800200 */
.L_x_6:
[----:B------:R-:W3:Y:S01]  /*03e0*/  LDCU.64 UR4, c[0x0][0x888] ;  /* 0x00011100ff0477ac */ /* 0x000ee20008000a00 */
[----:B------:R-:W-:Y:S02]  /*03f0*/  UISETP.EQ.U32.AND UP1, UPT, UR8, URZ, UPT ;  /* 0x000000ff0800728c */ /* 0x000fe4000bf22070 */
[----:B------:R-:W-:Y:S02]  /*0400*/  UPLOP3.LUT UP3, UPT, UPT, UPT, UPT, 0x80, 0x8 ;  /* 0x000000000008789c */ /* 0x000fe40003f6f070 */
[----:B---3--:R-:W-:-:S04]  /*0410*/  UISETP.NE.U32.AND UP0, UPT, UR4, URZ, UPT ;  /* 0x000000ff0400728c */ /* 0x008fc8000bf05070 */
[----:B------:R-:W-:-:S04]  /*0420*/  UISETP.NE.AND.EX UP0, UPT, UR5, URZ, UPT, UP0 ;  /* 0x000000ff0500728c */ /* 0x000fc8000bf05300 */
[----:B------:R-:W-:-:S04]  /*0430*/  UISETP.EQ.OR.EX UP2, UPT, UR9, URZ, !UP0, UP1 ;  /* 0x000000ff0900728c */ /* 0x000fc8000c742710 */
[----:B------:R-:W-:-:S06]  /*0440*/  UP2UR UR4, UPR, URZ, 0x4 ;  /* 0x00000004ff047883 */ /* 0x000fcc0008000000 */
[----:B------:R-:W-:Y:S01]  /*0450*/  MOV R144, UR4 ;  /* 0x0000000400907c02 */ /* 0x000fe20008000f00 */
[----:B------:R-:W-:Y:S06]  /*0460*/  BRA.U !UP2, `(.L_x_8) ;  /* 0x000000010a207547 */ /* 0x000fec000b800000 */
[----:B-----5:R-:W-:Y:S01]  /*0470*/  R2UR UR5, R72 ;  /* 0x00000000480572ca */ /* 0x020fe200000e0000 */
[----:B------:R-:W-:Y:S02]  /*0480*/  UISETP.NE.U32.AND UP1, UPT, UR8, URZ, UPT ;  /* 0x000000ff0800728c */ /* 0x000fe4000bf25070 */
[----:B------:R-:W-:Y:S02]  /*0490*/  USEL UR4, URZ, 0xffffffff, UP0 ;  /* 0xffffffffff047887 */ /* 0x000fe40008000000 */
[----:B------:R-:W-:-:S08]  /*04a0*/  UISETP.NE.AND.EX UP1, UPT, UR9, URZ, UPT, UP1 ;  /* 0x000000ff0900728c */ /* 0x000fd0000bf25310 */
[----:B------:R-:W-:-:S04]  /*04b0*/  UISETP.NE.AND UP0, UPT, UR5, URZ, UPT ;  /* 0x000000ff0500728c */ /* 0x000fc8000bf05270 */
[----:B------:R-:W-:-:S04]  /*04c0*/  @!UP1 USEL UR4, URZ, 0xffffffff, UP0 ;  /* 0xffffffffff049887 */ /* 0x000fc80008000000 */
[----:B------:R-:W-:-:S04]  /*04d0*/  ULOP3.LUT UR4, UR4, 0x1, URZ, 0xc0, !UPT ;  /* 0x0000000104047892 */ /* 0x000fc8000f8ec0ff */
[----:B------:R-:W-:-:S11]  /*04e0*/  UISETP.NE.U32.AND UP3, UPT, UR4, 0x1, UPT ;  /* 0x000000010400788c */ /* 0x000fd6000bf65070 */
.L_x_8:
[----:B------:R-:W3:Y:S01]  /*04f0*/  SHFL.IDX PT, R2, R141, RZ, 0x1f ;  /* 0x00001fff8d027589 */ /* 0x000ee200000e0000 */
[----:B------:R-:W-:-:S04]  /*0500*/  UISETP.NE.AND UP0, UPT, UR17, 0x2, UPT ;  /* 0x000000021100788c */ /* 0x000fc8000bf05270 */
[----:B------:R-:W-:Y:S01]  /*0510*/  USEL UR43, URZ, 0x1, UP0 ;  /* 0x00000001ff2b7887 */ /* 0x000fe20008000000 */
[----:B---3--:R-:W-:-:S13]  /*0520*/  ISETP.NE.AND P0, PT, R2, RZ, PT ;  /* 0x000000ff0200720c */ /* 0x008fda0003f05270 */
[----:B------:R-:W-:Y:S05]  /*0530*/  @P0 BRA `(.L_x_9) ;  /* 0x0000000000580947 */ /* 0x000fea0003800000 */
[----:B------:R-:W3:Y:S01]  /*0540*/  S2UR UR4, SR_CgaCtaId ;  /* 0x00000000000479c3 */ /* 0x000ee20000008800 */
[----:B------:R-:W-:Y:S01]  /*0550*/  UMOV UR5, 0x400 ;  /* 0x0000040000057882 */ /* 0x000fe20000000000 */
[----:B------:R-:W-:Y:S01]  /*0560*/  UMOV UR8, 0x1 ;  /* 0x0000000100087882 */ /* 0x000fe20000000000 */
[----:B------:R-:W-:Y:S01]  /*0570*/  UMOV UR6, 0x2 ;  /* 0x0000000200067882 */ /* 0x000fe20000000000 */
[----:B------:R-:W-:-:S04]  /*0580*/  UIADD3 UR8, UPT, UPT, -UR8, 0x100000, URZ ;  /* 0x0010000008087890 */ /* 0x000fc8000fffe1ff */
[----:B------:R-:W-:Y:S02]  /*0590*/  USHF.L.U32 UR9, UR8, 0xb, URZ ;  /* 0x0000000b08097899 */ /* 0x000fe400080006ff */
[----:B------:R-:W-:Y:S02]  /*05a0*/  USHF.L.U32 UR8, UR8, 0x1, URZ ;  /* 0x0000000108087899 */ /* 0x000fe400080006ff */
[----:B------:R-:W-:-:S04]  /*05b0*/  UIADD3 UR6, UPT, UPT, -UR6, 0x100000, URZ ;  /* 0x0010000006067890 */ /* 0x000fc8000fffe1ff */
[----:B------:R-:W-:Y:S02]  /*05c0*/  USHF.L.U32 UR7, UR6, 0xb, URZ ;  /* 0x0000000b06077899 */ /* 0x000fe400080006ff */
[----:B------:R-:W-:Y:S01]  /*05d0*/  USHF.L.U32 UR6, UR6, 0x1, URZ ;  /* 0x0000000106067899 */ /* 0x000fe200080006ff */
[----:B------:R-:W-:Y:S01]  /*05e0*/  ELECT P0, URZ, PT ;  /* 0x0000000000ff782f */ /* 0x000fe20003800000 */
[----:B---3--:R-:W-:Y:S01]  /*05f0*/  ULEA UR4, UR4, UR5, 0x18 ;  /* 0x0000000504047291 */ /* 0x008fe2000f8ec0ff */
[----:B------:R-:W3:Y:S11]  /*0600*/  FENCE.VIEW.ASYNC.S ;  /* 0x00000000000073c6 */ /* 0x000ef60000000000 */
[----:B---3--:R3:W4:Y:S01]  /*0610*/  SYNCS.EXCH.64 URZ, [UR4], UR8 ;  /* 0x0000000804ff75b2 */ /* 0x0087220008000100 */
[----:B------:R3:W1:Y:S01]  /*0620*/  SYNCS.EXCH.64 URZ, [UR4+0x20], UR6 ;  /* 0x0000200604ff75b2 */ /* 0x0006620008000100 */
[----:B------:R3:W1:Y:S01]  /*0630*/  SYNCS.EXCH.64 URZ, [UR4+0x8], UR8 ;  /* 0x0000080804ff75b2 */ /* 0x0006620008000100 */
[----:B------:R3:W1:Y:S01]  /*0640*/  SYNCS.EXCH.64 URZ, [UR4+0x28], UR6 ;  /* 0x0000280604ff75b2 */ /* 0x0006620008000100 */
[----:B------:R3:W1:Y:S01]  /*0650*/  SYNCS.EXCH.64 URZ, [UR4+0x10], UR8 ;  /* 0x0000100804ff75b2 */ /* 0x0006620008000100 */
[----:B------:R3:W1:Y:S01]  /*0660*/  SYNCS.EXCH.64 URZ, [UR4+0x30], UR6 ;  /* 0x0000300604ff75b2 */ /* 0x0006620008000100 */
[----:B------:R3:W1:Y:S01]  /*0670*/  SYNCS.EXCH.64 URZ, [UR4+0x18], UR8 ;  /* 0x0000180804ff75b2 */ /* 0x0006620008000100 */
[----:B------:R3:W1:Y:S01]  /*0680*/  SYNCS.EXCH.64 URZ, [UR4+0x38], UR6 ;  /* 0x0000380604ff75b2 */ /* 0x0006620008000100 */
[----:B------:R-:W-:Y:S01]  /*0690*/  NOP ;  /* 0x0000000000007918 */ /* 0x000fe20000000000 */
.L_x_9:
[----:B------:R-:W2:Y:S01]  /*06a0*/  SHFL.IDX PT, R2, R141, RZ, 0x1f ;  /* 0x00001fff8d027589 */ /* 0x000ea200000e0000 */
[----:B------:R-:W-:Y:S01]  /*06b0*/  NOP ;  /* 0x0000000000007918 */ /* 0x000fe20000000000 */
[----:B--2---:R-:W-:-:S13]  /*06c0*/  ISETP.NE.AND P0, PT, R2, 0x1, PT ;  /* 0x000000010200780c */ /* 0x004fda0003f05270 */
[----:B------:R-:W-:Y:S05]  /*06d0*/  @P0 BRA `(.L_x_10) ;  /* 0x0000000000580947 */ /* 0x000fea0003800000 */
[----:B---3--:R-:W2:Y:S01]  /*06e0*/  S2UR UR4, SR_CgaCtaId ;  /* 0x00000000000479c3 */ /* 0x008ea20000008800 */
        /* <DEDUP_REMOVED lines=10> */
[----:B--2---:R-:W-:Y:S01]  /*0790*/  ULEA UR4, UR4, UR5, 0x18 ;  /* 0x0000000504047291 */ /* 0x004fe2000f8ec0ff */
[----:B------:R-:W2:Y:S11]  /*07a0*/  FENCE.VIEW.ASYNC.S ;  /* 0x00000000000073c6 */ /* 0x000eb60000000000 */
[----:B--2---:R2:W3:Y:S01]  /*07b0*/  SYNCS.EXCH.64 URZ, [UR4+0x40], UR8 ;  /* 0x0000400804ff75b2 */ /* 0x0044e20008000100 */
        /* <DEDUP_REMOVED lines=8> */
.L_x_10:
[----:B------:R-:W4:Y:S01]  /*0840*/  SHFL.IDX PT, R2, R141, RZ, 0x1f ;  /* 0x00001fff8d027589 */ /* 0x000f2200000e0000 */
[----:B------:R-:W-:Y:S01]  /*0850*/  NOP ;  /* 0x0000000000007918 */ /* 0x000fe20000000000 */
[----:B----4-:R-:W-:-:S13]  /*0860*/  ISETP.NE.AND P0, PT, R2, 0x3, PT ;  /* 0x000000030200780c */ /* 0x010fda0003f05270 */
[----:B------:R-:W-:Y:S05]  /*0870*/  @P0 BRA `(.L_x_11) ;  /* 0x0000000000300947 */ /* 0x000fea0003800000 */
[----:B--23--:R-:W2:Y:S01]  /*0880*/  S2UR UR6, SR_CgaCtaId ;  /* 0x00000000000679c3 */ /* 0x00cea20000008800 */
[----:B------:R-:W-:Y:S01]  /*0890*/  UMOV UR4, 0x400 ;  /* 0x0000040000047882 */ /* 0x000fe20000000000 */
[----:B------:R-:W-:Y:S01]  /*08a0*/  UMOV UR5, 0x20 ;  /* 0x0000002000057882 */ /* 0x000fe20000000000 */
[----:B------:R-:W-:Y:S01]  /*08b0*/  ELECT P0, URZ, PT ;  /* 0x0000000000ff782f */ /* 0x000fe20003800000 */
[----:B--2---:R-:W-:Y:S02]  /*08c0*/  ULEA UR6, UR6, UR4, 0x18 ;  /* 0x0000000406067291 */ /* 0x004fe4000f8ec0ff */
[----:B------:R-:W-:-:S04]  /*08d0*/  UIADD3 UR4, UPT, UPT, -UR5, 0x100000, URZ ;  /* 0x0010000005047890 */ /* 0x000fc8000fffe1ff */
[----:B------:R-:W-:Y:S02]  /*08e0*/  USHF.L.U32 UR5, UR4, 0xb, URZ ;  /* 0x0000000b04057899 */ /* 0x000fe400080006ff */
[----:B------:R-:W-:Y:S01]  /*08f0*/  USHF.L.U32 UR4, UR4, 0x1, URZ ;  /* 0x0000000104047899 */ /* 0x000fe200080006ff */
[----:B------:R-:W2:Y:S11]  /*0900*/  FENCE.VIEW.ASYNC.S ;  /* 0x00000000000073c6 */ /* 0x000eb60000000000 */
[----:B--2---:R4:W2:Y:S01]  /*0910*/  SYNCS.EXCH.64 URZ, [UR6+0x80], UR4 ;  /* 0x0000800406ff75b2 */ /* 0x0048a20008000100 */
[----:B------:R4:W3:Y:S02]  /*0920*/  SYNCS.EXCH.64 URZ, [UR6+0x88], UR4 ;  /* 0x0000880406ff75b2 */ /* 0x0008e40008000100 */
[----:B----4-:R-:W-:Y:S01]  /*0930*/  NOP ;  /* 0x0000000000007918 */ /* 0x010fe20000000000 */
.L_x_11:
[----:B------:R-:W4:Y:S01]  /*0940*/  SHFL.IDX PT, R2, R141, RZ, 0x1f ;  /* 0x00001fff8d027589 */ /* 0x000f2200000e0000 */
[----:B------:R-:W-:Y:S01]  /*0950*/  NOP ;  /* 0x0000000000007918 */ /* 0x000fe20000000000 */
[----:B----4-:R-:W-:-:S13]  /*0960*/  ISETP.NE.AND P0, PT, R2, 0x4, PT ;  /* 0x000000040200780c */ /* 0x010fda0003f05270 */
[----:B------:R-:W-:Y:S05]  /*0970*/  @P0 BRA `(.L_x_12) ;  /* 0x00000000004c0947 */ /* 0x000fea0003800000 */
[----:B--23--:R-:W2:Y:S01]  /*0980*/  S2UR UR6, SR_CgaCtaId ;  /* 0x00000000000679c3 */ /* 0x00cea20000008800 */
[----:B------:R-:W-:Y:S01]  /*0990*/  UMOV UR4, 0x1e0 ;  /* 0x000001e000047882 */ /* 0x000fe20000000000 */
[----:B------:R-:W-:Y:S01]  /*09a0*/  UMOV UR5, 0x400 ;  /* 0x0000040000057882 */ /* 0x000fe20000000000 */
[----:B------:R-:W-:Y:S01]  /*09b0*/  USEL UR4, UR4, 0x1a0, UP3 ;  /* 0x000001a004047887 */ /* 0x000fe20009800000 */
[----:B------:R-:W-:Y:S01]  /*09c0*/  UMOV UR8, 0x1 ;  /* 0x0000000100087882 */ /* 0x000fe20000000000 */
[----:B------:R-:W-:Y:S01]  /*09d0*/  ELECT P0, URZ, PT ;  /* 0x0000000000ff782f */ /* 0x000fe20003800000 */
[----:B------:R-:W-:-:S04]  /*09e0*/  UIADD3 UR8, UPT, UPT, -UR8, 0x100000, URZ ;  /* 0x0010000008087890 */ /* 0x000fc8000fffe1ff */
[----:B------:R-:W-:Y:S02]  /*09f0*/  USHF.L.U32 UR9, UR8, 0xb, URZ ;  /* 0x0000000b08097899 */ /* 0x000fe400080006ff */
[----:B------:R-:W-:Y:S02]  /*0a00*/  USHF.L.U32 UR8, UR8, 0x1, URZ ;  /* 0x0000000108087899 */ /* 0x000fe400080006ff */
[----:B--2---:R-:W-:Y:S02]  /*0a10*/  ULEA UR6, UR6, UR5, 0x18 ;  /* 0x0000000506067291 */ /* 0x004fe4000f8ec0ff */
[----:B------:R-:W-:-:S04]  /*0a20*/  UIADD3 UR4, UPT, UPT, -UR4, 0x100000, URZ ;  /* 0x0010000004047890 */ /* 0x000fc8000fffe1ff */
[----:B------:R-:W-:Y:S02]  /*0a30*/  USHF.L.U32 UR5, UR4, 0xb, URZ ;  /* 0x0000000b04057899 */ /* 0x000fe400080006ff */
[----:B------:R-:W-:Y:S01]  /*0a40*/  USHF.L.U32 UR4, UR4, 0x1, URZ ;  /* 0x0000000104047899 */ /* 0x000fe200080006ff */
[----:B------:R-:W2:Y:S03]  /*0a50*/  FENCE.VIEW.ASYNC.S ;  /* 0x00000000000073c6 */ /* 0x000ea60000000000 */
[----:B--2---:R4:W2:Y:S08]  /*0a60*/  SYNCS.EXCH.64 URZ, [UR6+0x90], UR8 ;  /* 0x0000900806ff75b2 */ /* 0x0048b00008000100 */
[----:B------:R4:W3:Y:S01]  /*0a70*/  SYNCS.EXCH.64 URZ, [UR6+0xa0], UR4 ;  /* 0x0000a00406ff75b2 */ /* 0x0008e20008000100 */
[----:B------:R4:W1:Y:S01]  /*0a80*/  SYNCS.EXCH.64 URZ, [UR6+0x98], UR8 ;  /* 0x0000980806ff75b2 */ /* 0x0008620008000100 */
[----:B------:R4:W1:Y:S02]  /*0a90*/  SYNCS.EXCH.64 URZ, [UR6+0xa8], UR4 ;  /* 0x0000a80406ff75b2 */ /* 0x0008640008000100 */
[----:B----4-:R-:W-:Y:S01]  /*0aa0*/  NOP ;  /* 0x0000000000007918 */ /* 0x010fe20000000000 */
.L_x_12:
[----:B------:R-:W4:Y:S01]  /*0ab0*/  SHFL.IDX PT, R2, R141, RZ, 0x1f ;  /* 0x00001fff8d027589 */ /* 0x000f2200000e0000 */
[----:B------:R-:W-:Y:S01]  /*0ac0*/  NOP ;  /* 0x0000000000007918 */ /* 0x000fe20000000000 */
[----:B----4-:R-:W-:-:S13]  /*0ad0*/  ISETP.NE.AND P0, PT, R2, 0x5, PT ;  /* 0x000000050200780c */ /* 0x010fda0003f05270 */
[----:B------:R-:W-:Y:S05]  /*0ae0*/  @P0 BRA `(.L_x_13) ;  /* 0x0000000000480947 */ /* 0x000fea0003800000 */
[----:B--23--:R-:W2:Y:S01]  /*0af0*/  S2UR UR4, SR_CgaCtaId ;  /* 0x00000000000479c3 */ /* 0x00cea20000008800 */
        /* <DEDUP_REMOVED lines=12> */
[----:B--2---:R4:W2:Y:S01]  /*0bc0*/  SYNCS.EXCH.64 URZ, [UR4+0xb0], UR8 ;  /* 0x0000b00804ff75b2 */ /* 0x0048a20008000100 */
[----:B------:R4:W3:Y:S01]  /*0bd0*/  SYNCS.EXCH.64 URZ, [UR4+0xc0], UR6 ;  /* 0x0000c00604ff75b2 */ /* 0x0008e20008000100 */
[----:B------:R4:W1:Y:S01]  /*0be0*/  SYNCS.EXCH.64 URZ, [UR4+0xb8], UR8 ;  /* 0x0000b80804ff75b2 */ /* 0x0008620008000100 */
[----:B------:R4:W1:Y:S02]  /*0bf0*/  SYNCS.EXCH.64 URZ, [UR4+0xc8], UR6 ;  /* 0x0000c80604ff75b2 */ /* 0x0008640008000100 */
[----:B----4-:R-:W-:Y:S01]  /*0c00*/  NOP ;  /* 0x0000000000007918 */ /* 0x010fe20000000000 */
.L_x_13:
[----:B------:R-:W4:Y:S01]  /*0c10*/  SHFL.IDX PT, R2, R141, RZ, 0x1f ;  /* 0x00001fff8d027589 */ /* 0x000f2200000e0000 */
[----:B------:R-:W1:Y:S01]  /*0c20*/  S2UR UR45, SR_CgaCtaId ;  /* 0x00000000002d79c3 */ /* 0x000e620000008800 */
[----:B------:R-:W-:Y:S01]  /*0c30*/  NOP ;  /* 0x0000000000007918 */ /* 0x000fe20000000000 */
[----:B----4-:R-:W-:-:S13]  /*0c40*/  ISETP.NE.AND P0, PT, R2, 0x3, PT ;  /* 0x000000030200780c */ /* 0x010fda0003f05270 */
[----:B-1----:R-:W-:Y:S05]  /*0c50*/  @P0 BRA `(.L_x_14) ;  /* 0x0000000000340947 */ /* 0x002fea0003800000 */
[----:B--23--:R-:W-:Y:S01]  /*0c60*/  UMOV UR4, 0x400 ;  /* 0x0000040000047882 */ /* 0x00cfe20000000000 */
[----:B------:R-:W-:Y:S01]  /*0c70*/  UMOV UR6, 0x20 ;  /* 0x0000002000067882 */ /* 0x000fe20000000000 */
[----:B------:R-:W-:Y:S02]  /*0c80*/  ULEA UR4, UR45, UR4, 0x18 ;  /* 0x000000042d047291 */ /* 0x000fe4000f8ec0ff */
[----:B------:R-:W-:-:S04]  /*0c90*/  UIADD3 UR6, UPT, UPT, -UR6, 0x100000, URZ ;  /* 0x0010000006067890 */ /* 0x000fc8000fffe1ff */
[----:B------:R-:W-:Y:S02]  /*0ca0*/  USHF.L.U32 UR7, UR6, 0xb, URZ ;  /* 0x0000000b06077899 */ /* 0x000fe400080006ff */
[----:B------:R-:W-:Y:S01]  /*0cb0*/  USHF.L.U32 UR6, UR6, 0x1, URZ ;  /* 0x0000000106067899 */ /* 0x000fe200080006ff */
[----:B------:R-:W-:Y:S01]  /*0cc0*/  ELECT P0, URZ, PT ;  /* 0x0000000000ff782f */ /* 0x000fe20003800000 */
[----:B------:R-:W1:Y:S10]  /*0cd0*/  FENCE.VIEW.ASYNC.S ;  /* 0x00000000000073c6 */ /* 0x000e740000000000 */
[----:B-1----:R1:W4:Y:S01]  /*0ce0*/  SYNCS.EXCH.64 URZ, [UR4+0xd0], UR6 ;  /* 0x0000d00604ff75b2 */ /* 0x0023220008000100 */
[----:B------:R1:W2:Y:S01]  /*0cf0*/  SYNCS.EXCH.64 URZ, [UR4+0xe0], UR6 ;  /* 0x0000e00604ff75b2 */ /* 0x0002a20008000100 */
[----:B------:R1:W3:Y:S01]  /*0d00*/  SYNCS.EXCH.64 URZ, [UR4+0xd8], UR6 ;  /* 0x0000d80604ff75b2 */ /* 0x0002e20008000100 */
[----:B------:R1:W1:Y:S01]  /*0d10*/  SYNCS.EXCH.64 URZ, [UR4+0xe8], UR6 ;  /* 0x0000e80604ff75b2 */ /* 0x0002620008000100 */
[----:B------:R-:W-:Y:S01]  /*0d20*/  NOP ;  /* 0x0000000000007918 */ /* 0x000fe20000000000 */
.L_x_14:
[----:B-123--:R-:W1:Y:S01]  /*0d30*/  LDCU UR4, c[0x0][0x36c] ;  /* 0x00006d80ff0477ac */ /* 0x00ee620008000800 */
[----:B------:R-:W-:Y:S01]  /*0d40*/  ISETP.NE.OR P3, PT, R0, 0x2, !P3 ;  /* 0x000000020000780c */ /* 0x000fe20005f65670 */
[----:B------:R-:W-:Y:S01]  /*0d50*/  NOP ;  /* 0x0000000000007918 */ /* 0x000fe20000000000 */
[----:B------:R-:W-:Y:S01]  /*0d60*/  LOP3.LUT R0, R154, 0x1f, RZ, 0xc0, !PT ;  /* 0x0000001f9a007812 */ /* 0x000fe200078ec0ff */
[----:B------:R-:W-:Y:S02]  /*0d70*/  UISETP.NE.AND UP4, UPT, UR17, URZ, UPT ;  /* 0x000000ff1100728c */ /* 0x000fe4000bf85270 */
[----:B-1----:R-:W-:-:S09]  /*0d80*/  UISETP.EQ.U32.AND UP5, UPT, UR4, 0x1, UPT ;  /* 0x000000010400788c */ /* 0x002fd2000bfa2070 */
[----:B------:R-:W-:Y:S05]  /*0d90*/  BRA.U !UP5, `(.L_x_15) ;  /* 0x000000010d087547 */ /* 0x000fea000b800000 */
[----:B----4-:R-:W-:Y:S01]  /*0da0*/  UCGABAR_ARV ;  /* 0x00000000000079c7 */ /* 0x010fe20008000000 */
[----:B------:R-:W-:Y:S05]  /*0db0*/  BRA `(.L_x_16) ;  /* 0x0000000000047947 */ /* 0x000fea0003800000 */
.L_x_15:
[----:B----4-:R-:W-:Y:S01]  /*0dc0*/  NOP ;  /* 0x0000000000007918 */ /* 0x010fe20000000000 */
.L_x_16:
[----:B------:R-:W1:Y:S01]  /*0dd0*/  S2UR UR7, SR_CTAID.X ;  /* 0x00000000000779c3 */ /* 0x000e620000002500 */
[----:B------:R-:W-:-:S05]  /*0de0*/  CS2R.32 R143, SR_CgaSize ;  /* 0x00000000008f7805 */ /* 0x000fca0000008a00 */
[----:B------:R-:W-:-:S05]  /*0df0*/  IMAD R143, R143, -0xa0, RZ ;  /* 0xffffff608f8f7824 */ /* 0x000fca00078e02ff */
[----:B------:R-:W-:-:S14]  /*0e00*/  R2UR UR5, R143 ;  /* 0x000000008f0572ca */ /* 0x000fdc00000e0000 */
[----:B------:R-:W2:Y:S01]  /*0e10*/  LDCU UR5, c[0x0][UR5+0x2b0] ;  /* 0x00005600050577ac */ /* 0x000ea20008000800 */
[----:B------:R-:W-:-:S05]  /*0e20*/  CS2R.32 R143, SR_CgaSize ;  /* 0x00000000008f7805 */ /* 0x000fca0000008a00 */
[----:B------:R-:W-:-:S05]  /*0e30*/  IMAD R143, R143, -0xa0, RZ ;  /* 0xffffff608f8f7824 */ /* 0x000fca00078e02ff */
[----:B------:R-:W-:-:S14]  /*0e40*/  R2UR UR4, R143 ;  /* 0x000000008f0472ca */ /* 0x000fdc00000e0000 */
[----:B------:R-:W3:Y:S01]  /*0e50*/  LDCU UR4, c[0x0][UR4+0x2b4] ;  /* 0x00005680040477ac */ /* 0x000ee20008000800 */
[----:B------:R-:W4:Y:S01]  /*0e60*/  S2UR UR8, SR_CTAID.Y ;  /* 0x00000000000879c3 */ /* 0x000f220000002600 */
[----:B------:R-:W-:-:S05]  /*0e70*/  CS2R.32 R143, SR_CgaSize ;  /* 0x00000000008f7805 */ /* 0x000fca0000008a00 */
[----:B------:R-:W-:-:S05]  /*0e80*/  IMAD R143, R143, -0xa0, RZ ;  /* 0xffffff608f8f7824 */ /* 0x000fca00078e02ff */
[----:B------:R-:W-:-:S14]  /*0e90*/  R2UR UR9, R143 ;  /* 0x000000008f0972ca */ /* 0x000fdc00000e0000 */
[----:B------:R-:W3:Y:S01]  /*0ea0*/  LDCU UR9, c[0x0][UR9+0x2a0] ;  /* 0x00005400090977ac */ /* 0x000ee20008000800 */
[----:B------:R-:W-:-:S05]  /*0eb0*/  CS2R.32 R143, SR_CgaSize ;  /* 0x00000000008f7805 */ /* 0x000fca0000008a00 */
[----:B------:R-:W-:-:S05]  /*0ec0*/  IMAD R143, R143, -0xa0, RZ ;  /* 0xffffff608f8f7824 */ /* 0x000fca00078e02ff */
[----:B------:R-:W-:-:S14]  /*0ed0*/  R2UR UR10, R143 ;  /* 0x000000008f0a72ca */ /* 0x000fdc00000e0000 */
[----:B------:R-:W3:Y:S01]  /*0ee0*/  LDCU UR10, c[0x0][UR10+0x2a4] ;  /* 0x000054800a0a77ac */ /* 0x000ee20008000800 */
[----:B------:R-:W3:Y:S01]  /*0ef0*/  S2UR UR36, SR_CTAID.Z ;  /* 0x00000000002479c3 */ /* 0x000ee20000002700 */
[----:B------:R-:W3:Y:S01]  /*0f00*/  LDCU UR21, c[0x0][0xb24] ;  /* 0x00016480ff1577ac */ /* 0x000ee20008000800 */
[----:B------:R-:W3:Y:S01]  /*0f10*/  LDCU UR42, c[0x0][0xb24] ;  /* 0x00016480ff2a77ac */ /* 0x000ee20008000800 */
[----:B-1----:R-:W-:Y:S01]  /*0f20*/  I2FP.F32.U32 R3, UR7 ;  /* 0x0000000700037c45 */ /* 0x002fe20008201000 */
[----:B------:R-:W1:Y:S04]  /*0f30*/  LDCU UR28, c[0x0][0xb30] ;  /* 0x00016600ff1c77ac */ /* 0x000e680008000800 */
[----:B--2---:R-:W-:Y:S01]  /*0f40*/  FMUL R3, R3, UR5 ;  /* 0x0000000503037c20 */ /* 0x004fe20008400000 */
[----:B------:R-:W-:Y:S01]  /*0f50*/  USHF.L.U32 UR26, UR45, 0xc, URZ ;  /* 0x0000000c2d1a7899 */ /* 0x000fe200080006ff */
[----:B----4-:R-:W-:Y:S01]  /*0f60*/  I2FP.F32.U32 R2, UR8 ;  /* 0x0000000800027c45 */ /* 0x010fe20008201000 */
[----:B------:R-:W-:Y:S01]  /*0f70*/  UMOV UR16, UR7 ;  /* 0x0000000700107c82 */ /* 0x000fe20008000000 */
[----:B------:R-:W-:-:S02]  /*0f80*/  UMOV UR20, UR8 ;  /* 0x0000000800147c82 */ /* 0x000fc40008000000 */
[----:B------:R-:W2:Y:S01]  /*0f90*/  F2I.U32.TRUNC.NTZ R3, R3 ;  /* 0x0000000300037305 */ /* 0x000ea2000020f000 */
[----:B---3--:R-:W-:Y:S01]  /*0fa0*/  UISETP.GE.AND UP2, UPT, UR21, 0x1, UPT ;  /* 0x000000011500788c */ /* 0x008fe2000bf46270 */
[----:B------:R-:W-:-:S06]  /*0fb0*/  FMUL R2, R2, UR4 ;  /* 0x0000000402027c20 */ /* 0x000fcc0008400000 */
[----:B------:R-:W3:Y:S01]  /*0fc0*/  F2I.U32.TRUNC.NTZ R2, R2 ;  /* 0x0000000200027305 */ /* 0x000ee2000020f000 */
[----:B--2---:R-:W-:Y:S02]  /*0fd0*/  R2UR UR4, R3 ;  /* 0x00000000030472ca */ /* 0x004fe400000e0000 */
[----:B---3--:R-:W-:Y:S02]  /*0fe0*/  R2UR UR6, R2 ;  /* 0x00000000020672ca */ /* 0x008fe400000e0000 */
[----:B------:R-:W-:-:S09]  /*0ff0*/  PRMT R2, RZ, 0x7610, R2 ;  /* 0x00007610ff027816 */ /* 0x000fd20000000002 */
[----:B------:R-:W-:-:S04]  /*1000*/  UIADD3 UR5, UPT, UPT, -UR4, URZ, URZ ;  /* 0x000000ff04057290 */ /* 0x000fc8000fffe1ff */
[----:B------:R-:W-:Y:S02]  /*1010*/  UIMAD UR5, UR9, UR5, UR7 ;  /* 0x00000005090572a4 */ /* 0x000fe4000f8e0207 */
[----:B------:R-:W-:-:S04]  /*1020*/  UIADD3 UR4, UPT, UPT, -UR6, URZ, URZ ;  /* 0x000000ff06047290 */ /* 0x000fc8000fffe1ff */
[----:B------:R-:W-:Y:S01]  /*1030*/  IMAD.U32 R143, RZ, RZ, UR5 ;  /* 0x00000005ff8f7e24 */ /* 0x000fe2000f8e00ff */
[----:B------:R-:W-:-:S06]  /*1040*/  UIMAD UR4, UR10, UR4, UR8 ;  /* 0x000000040a0472a4 */ /* 0x000fcc000f8e0208 */
[----:B------:R-:W-:Y:S01]  /*1050*/  IMAD.U32 R142, RZ, RZ, UR4 ;  /* 0x00000004ff8e7e24 */ /* 0x000fe2000f8e00ff */
[----:B-1----:R-:W-:Y:S06]  /*1060*/  BRA.U UP4, `(.L_x_17) ;  /* 0x00000001042c7547 */ /* 0x002fec000b800000 */
[----:B------:R-:W-:Y:S02]  /*1070*/  R2UR UR5, R142 ;  /* 0x000000008e0572ca */ /* 0x000fe400000e0000 */
[----:B------:R-:W-:-:S11]  /*1080*/  R2UR UR4, R143 ;  /* 0x000000008f0472ca */ /* 0x000fd600000e0000 */
[----:B------:R-:W-:Y:S02]  /*1090*/  UISETP.NE.AND UP0, UPT, UR5, URZ, UPT ;  /* 0x000000ff0500728c */ /* 0x000fe4000bf05270 */
[----:B------:R-:W-:Y:S02]  /*10a0*/  UISETP.NE.AND UP1, UPT, UR5, 0x1, UPT ;  /* 0x000000010500788c */ /* 0x000fe4000bf25270 */
[----:B------:R-:W-:-:S04]  /*10b0*/  UISETP.EQ.OR UP0, UPT, UR4, URZ, !UP0 ;  /* 0x000000ff0400728c */ /* 0x000fc8000c702670 */
[----:B------:R-:W-:Y:S02]  /*10c0*/  USEL UR5, URZ, 0x1, !UP0 ;  /* 0x00000001ff057887 */ /* 0x000fe4000c000000 */
[----:B------:R-:W-:Y:S02]  /*10d0*/  UISETP.NE.AND UP0, UPT, UR4, URZ, UPT ;  /* 0x000000ff0400728c */ /* 0x000fe4000bf05270 */
[----:B------:R-:W-:-:S04]  /*10e0*/  USEL UR4, URZ, 0x2, UP1 ;  /* 0x00000002ff047887 */ /* 0x000fc80008800000 */
[----:B------:R-:W-:-:S04]  /*10f0*/  USEL UR4, UR4, 0x2, UP0 ;  /* 0x0000000204047887 */ /* 0x000fc80008000000 */
[----:B------:R-:W-:-:S06]  /*1100*/  UIADD3 UR4, UPT, UPT, UR5, UR4, URZ ;  /* 0x0000000405047290 */ /* 0x000fcc000fffe0ff */
[----:B------:R-:W-:Y:S02]  /*1110*/  IMAD.U32 R2, RZ, RZ, UR4 ;  /* 0x00000004ff027e24 */ /* 0x000fe4000f8e00ff */
.L_x_17:
[----:B------:R-:W-:Y:S05]  /*1120*/  BRA.U !UP2, `(.L_x_18) ;  /* 0x000000010ad47547 */ /* 0x000fea000b800000 */
[----:B------:R-:W1:Y:S01]  /*1130*/  LDCU.128 UR12, c[0x0][0xb10] ;  /* 0x00016200ff0c77ac */ /* 0x000e620008000c00 */
[----:B------:R-:W2:Y:S01]  /*1140*/  LDCU UR6, c[0x0][0x370] ;  /* 0x00006e00ff0677ac */ /* 0x000ea20008000800 */
[----:B------:R-:W3:Y:S01]  /*1150*/  LDCU UR5, c[0x0][0x374] ;  /* 0x00006e80ff0577ac */ /* 0x000ee20008000800 */
[----:B------:R-:W4:Y:S01]  /*1160*/  LDCU UR27, c[0x0][0xb0c] ;  /* 0x00016180ff1b77ac */ /* 0x000f220008000800 */
[----:B------:R-:W4:Y:S01]  /*1170*/  LDCU UR4, c[0x0][0xb20] ;  /* 0x00016400ff0477ac */ /* 0x000f220008000800 */
[----:B------:R-:W4:Y:S01]  /*1180*/  LDCU.64 UR8, c[0x0][0xb28] ;  /* 0x00016500ff0877ac */ /* 0x000f220008000a00 */
[----:B-1----:R-:W-:Y:S02]  /*1190*/  UISETP.NE.AND UP0, UPT, UR14, 0x1, UPT ;  /* 0x000000010e00788c */ /* 0x002fe4000bf05270 */
[----:B---3--:R-:W-:Y:S02]  /*11a0*/  UIMAD.WIDE.U32 UR10, UR5, UR15, URZ ;  /* 0x0000000f050a72a5 */ /* 0x008fe4000f8e00ff */
[----:B--2---:R-:W-:-:S02]  /*11b0*/  UIMAD.WIDE.U32 UR22, UR6, UR12, URZ ;  /* 0x0000000c061672a5 */ /* 0x004fc4000f8e00ff */
[----:B----4-:R-:W-:Y:S02]  /*11c0*/  UISETP.NE.AND UP1, UPT, UR27, 0x1, UPT ;  /* 0x000000011b00788c */ /* 0x010fe4000bf25270 */
[----:B------:R-:W-:Y:S01]  /*11d0*/  UISETP.NE.AND UP2, UPT, UR21, 0x1, UPT ;  /* 0x000000011500788c */ /* 0x000fe2000bf45270 */
[----:B------:R-:W-:Y:S02]  /*11e0*/  UMOV UR10, UR11 ;  /* 0x0000000b000a7c82 */ /* 0x000fe40008000000 */
[----:B------:R-:W-:Y:S01]  /*11f0*/  UMOV UR22, UR23 ;  /* 0x0000001700167c82 */ /* 0x000fe20008000000 */
[----:B------:R-:W-:Y:S02]  /*1200*/  @UP0 USHF.R.U32.HI UR5, URZ, UR4, UR10 ;  /* 0x00000004ff050299 */ /* 0x000fe4000801160a */
[----:B------:R-:W-:Y:S02]  /*1210*/  UIMAD.WIDE.U32 UR24, UR20, UR15, URZ ;  /* 0x0000000f141872a5 */ /* 0x000fe4000f8e00ff */
[----:B------:R-:W-:-:S02]  /*1220*/  UIMAD.WIDE.U32 UR10, UR5, UR8, URZ ;  /* 0x00000008050a72a5 */ /* 0x000fc4000f8e00ff */
[----:B------:R-:W-:Y:S02]  /*1230*/  @UP1 USHF.R.U32.HI UR6, URZ, UR13, UR22 ;  /* 0x0000000dff061299 */ /* 0x000fe40008011616 */
[----:B------:R-:W-:Y:S02]  /*1240*/  UIMAD.WIDE.U32 UR18, UR16, UR12, URZ ;  /* 0x0000000c101272a5 */ /* 0x000fe4000f8e00ff */
[----:B------:R-:W-:Y:S01]  /*1250*/  UIMAD.WIDE.U32 UR22, UR6, UR8, URZ ;  /* 0x00000008061672a5 */ /* 0x000fe2000f8e00ff */
[----:B------:R-:W-:Y:S01]  /*1260*/  UMOV UR24, UR25 ;  /* 0x0000001900187c82 */ /* 0x000fe20008000000 */
[----:B------:R-:W-:Y:S01]  /*1270*/  UMOV UR10, UR11 ;  /* 0x0000000b000a7c82 */ /* 0x000fe20008000000 */
[----:B------:R-:W-:Y:S02]  /*1280*/  USHF.R.U32.HI UR24, URZ, UR4, UR24 ;  /* 0x00000004ff187299 */ /* 0x000fe40008011618 */
[----:B------:R-:W-:Y:S02]  /*1290*/  @UP2 USHF.R.U32.HI UR5, URZ, UR9, UR10 ;  /* 0x00000009ff052299 */ /* 0x000fe4000801160a */
[----:B------:R-:W-:Y:S01]  /*12a0*/  UMOV UR7, UR23 ;  /* 0x0000001700077c82 */ /* 0x000fe20008000000 */
[----:B------:R-:W-:Y:S01]  /*12b0*/  UMOV UR18, UR19 ;  /* 0x0000001300127c82 */ /* 0x000fe20008000000 */
[----:B------:R-:W-:-:S02]  /*12c0*/  @UP2 USHF.R.U32.HI UR6, URZ, UR9, UR7 ;  /* 0x00000009ff062299 */ /* 0x000fc40008011607 */
[----:B------:R-:W-:Y:S02]  /*12d0*/  USHF.R.U32.HI UR13, URZ, UR13, UR18 ;  /* 0x0000000dff0d7299 */ /* 0x000fe40008011612 */
[----:B------:R-:W-:Y:S02]  /*12e0*/  USEL UR4, UR20, UR24, !UP0 ;  /* 0x0000001814047287 */ /* 0x000fe4000c000000 */
[----:B------:R-:W-:Y:S02]  /*12f0*/  UIMAD UR7, UR5, UR21, URZ ;  /* 0x00000015050772a4 */ /* 0x000fe4000f8e02ff */
[----:B------:R-:W-:Y:S02]  /*1300*/  USEL UR5, UR16, UR13, !UP1 ;  /* 0x0000000d10057287 */ /* 0x000fe4000c800000 */
[----:B------:R-:W-:Y:S02]  /*1310*/  UIMAD UR12, UR6, UR21, URZ ;  /* 0x00000015060c72a4 */ /* 0x000fe4000f8e02ff */
[----:B------:R-:W-:-:S02]  /*1320*/  UISETP.GE.AND UP0, UPT, UR4, UR7, UPT ;  /* 0x000000070400728c */ /* 0x000fc4000bf06270 */
[----:B------:R-:W-:Y:S02]  /*1330*/  UIMAD.WIDE.U32 UR10, UR4, UR8, URZ ;  /* 0x00000008040a72a5 */ /* 0x000fe4000f8e00ff */
[----:B------:R-:W-:Y:S02]  /*1340*/  UISETP.GE.OR UP0, UPT, UR5, UR12, UP0 ;  /* 0x0000000c0500728c */ /* 0x000fe40008706670 */
[----:B------:R-:W-:Y:S02]  /*1350*/  UIMAD.WIDE.U32 UR12, UR5, UR8, URZ ;  /* 0x00000008050c72a5 */ /* 0x000fe4000f8e00ff */
[----:B------:R-:W-:Y:S01]  /*1360*/  UIADD3 UR10, UPT, UPT, -UR4, URZ, URZ ;  /* 0x000000ff040a7290 */ /* 0x000fe2000fffe1ff */
[----:B------:R-:W-:Y:S01]  /*1370*/  UMOV UR8, UR11 ;  /* 0x0000000b00087c82 */ /* 0x000fe20008000000 */
[----:B------:R-:W-:Y:S02]  /*1380*/  UIADD3 UR11, UPT, UPT, -UR5, URZ, URZ ;  /* 0x000000ff050b7290 */ /* 0x000fe4000fffe1ff */
[----:B------:R-:W-:-:S03]  /*1390*/  USHF.R.U32.HI UR8, URZ, UR9, UR8 ;  /* 0x00000009ff087299 */ /* 0x000fc60008011608 */
[----:B------:R-:W-:Y:S01]  /*13a0*/  @!UP0 UMOV UR7, UR13 ;  /* 0x0000000d00078c82 */ /* 0x000fe20008000000 */
[----:B------:R-:W-:Y:S02]  /*13b0*/  UIMAD UR20, UR14, UR10, UR20 ;  /* 0x0000000a0e1472a4 */ /* 0x000fe4000f8e0214 */
[----:B------:R-:W-:Y:S02]  /*13c0*/  USEL UR8, UR4, UR8, !UP2 ;  /* 0x0000000804087287 */ /* 0x000fe4000d000000 */
[----:B------:R-:W-:Y:S02]  /*13d0*/  @!UP0 USHF.R.U32.HI UR7, URZ, UR9, UR7 ;  /* 0x00000009ff078299 */ /* 0x000fe40008011607 */
[----:B------:R-:W-:Y:S02]  /*13e0*/  UIADD3 UR9, UPT, UPT, -UR8, URZ, URZ ;  /* 0x000000ff08097290 */ /* 0x000fe4000fffe1ff */
[----:B------:R-:W-:Y:S02]  /*13f0*/  @!UP0 USEL UR7, UR5, UR7, !UP2 ;  /* 0x0000000705078287 */ /* 0x000fe4000d000000 */
[----:B------:R-:W-:-:S02]  /*1400*/  UIMAD UR9, UR21, UR9, UR4 ;  /* 0x00000009150972a4 */ /* 0x000fc4000f8e0204 */
[----:B------:R-:W-:Y:S02]  /*1410*/  @!UP0 UIADD3 UR8, UPT, UPT, UR8, -UR7, URZ ;  /* 0x8000000708088290 */ /* 0x000fe4000fffe0ff */
[----:B------:R-:W-:Y:S02]  /*1420*/  @!UP0 UIMAD UR6, UR9, UR6, UR7 ;  /* 0x00000006090682a4 */ /* 0x000fe4000f8e0207 */
[----:B------:R-:W-:Y:S02]  /*1430*/  @!UP0 UIMAD UR4, UR8, UR21, UR5 ;  /* 0x00000015080482a4 */ /* 0x000fe4000f8e0205 */
[----:B------:R-:W-:Y:S02]  /*1440*/  UIMAD UR16, UR27, UR11, UR16 ;  /* 0x0000000b1b1072a4 */ /* 0x000fe4000f8e0210 */
[----:B------:R-:W-:Y:S01]  /*1450*/  UIMAD UR20, UR4, UR14, UR20 ;  /* 0x0000000e041472a4 */ /* 0x000fe2000f8e0214 */
[----:B------:R-:W-:Y:S02]  /*1460*/  @!UP0 UMOV UR5, UR6 ;  /* 0x0000000600058c82 */ /* 0x000fe40008000000 */
[----:B------:R-:W-:-:S12]  /*1470*/  UIMAD UR16, UR5, UR27, UR16 ;  /* 0x0000001b051072a4 */ /* 0x000fd8000f8e0210 */
.L_x_18:
[----:B------:R-:W-:Y:S02]  /*1480*/  UISETP.NE.AND UP1, UPT, UR28, 0x1, UPT ;  /* 0x000000011c00788c */ /* 0x000fe4000bf25270 */
[----:B------:R-:W-:Y:S02]  /*1490*/  UISETP.NE.AND UP0, UPT, UR17, 0x2, UPT ;  /* 0x000000021100788c */ /* 0x000fe4000bf05270 */
[----:B------:R-:W-:-:S05]  /*14a0*/  ULOP3.LUT UR24, UR26, 0x1000, URZ, 0xc0, !UPT ;  /* 0x000010001a187892 */ /* 0x000fca000f8ec0ff */
[----:B------:R-:W-:Y:S07]  /*14b0*/  BRA.U UP1, `(.L_x_19) ;  /* 0x0000000101447547 */ /* 0x000fee000b800000 */
[----:B------:R-:W1:Y:S01]  /*14c0*/  LDCU.128 UR8, c[0x0][0xb10] ;  /* 0x00016200ff0877ac */ /* 0x000e620008000c00 */
[----:B------:R-:W2:Y:S01]  /*14d0*/  LDCU UR12, c[0x0][0xb0c] ;  /* 0x00016180ff0c77ac */ /* 0x000ea20008000800 */
[----:B------:R-:W3:Y:S01]  /*14e0*/  LDCU UR13, c[0x0][0xb20] ;  /* 0x00016400ff0d77ac */ /* 0x000ee20008000800 */
[----:B-1----:R-:W-:Y:S02]  /*14f0*/  UIMAD.WIDE.U32 UR6, UR16, UR8, URZ ;  /* 0x00000008100672a5 */ /* 0x002fe4000f8e00ff */
[----:B------:R-:W-:Y:S02]  /*1500*/  UIMAD.WIDE.U32 UR4, UR20, UR11, URZ ;  /* 0x0000000b140472a5 */ /* 0x000fe4000f8e00ff */
[----:B--2---:R-:W-:Y:S02]  /*1510*/  UISETP.NE.AND UP2, UPT, UR12, 0x1, UPT ;  /* 0x000000010c00788c */ /* 0x004fe4000bf45270 */
[----:B------:R-:W-:Y:S01]  /*1520*/  UISETP.NE.AND UP1, UPT, UR10, 0x1, UPT ;  /* 0x000000010a00788c */ /* 0x000fe2000bf25270 */
[----:B------:R-:W-:-:S02]  /*1530*/  UMOV UR6, UR7 ;  /* 0x0000000700067c82 */ /* 0x000fc40008000000 */
[----:B------:R-:W-:Y:S01]  /*1540*/  UMOV UR4, UR5 ;  /* 0x0000000500047c82 */ /* 0x000fe20008000000 */
[----:B------:R-:W-:Y:S02]  /*1550*/  USHF.R.U32.HI UR6, URZ, UR9, UR6 ;  /* 0x00000009ff067299 */ /* 0x000fe40008011606 */
[----:B---3--:R-:W-:Y:S02]  /*1560*/  USHF.R.U32.HI UR4, URZ, UR13, UR4 ;  /* 0x0000000dff047299 */ /* 0x008fe40008011604 */
[----:B------:R-:W-:Y:S02]  /*1570*/  USEL UR5, UR16, UR6, !UP2 ;  /* 0x0000000610057287 */ /* 0x000fe4000d000000 */
[----:B------:R-:W-:-:S04]  /*1580*/  USEL UR4, UR20, UR4, !UP1 ;  /* 0x0000000414047287 */ /* 0x000fc8000c800000 */
[----:B------:R-:W-:Y:S02]  /*1590*/  UIADD3 UR6, UPT, UPT, UR5, -UR4, URZ ;  /* 0x8000000405067290 */ /* 0x000fe4000fffe0ff */
[----:B------:R-:W-:Y:S02]  /*15a0*/  UIADD3 UR4, UPT, UPT, -UR5, UR4, URZ ;  /* 0x0000000405047290 */ /* 0x000fe4000fffe1ff */
[----:B------:R-:W-:Y:S02]  /*15b0*/  UIMAD UR20, UR6, UR10, UR20 ;  /* 0x0000000a061472a4 */ /* 0x000fe4000f8e0214 */
[----:B------:R-:W-:-:S12]  /*15c0*/  UIMAD UR16, UR4, UR12, UR16 ;  /* 0x0000000c041072a4 */ /* 0x000fd8000f8e0210 */
.L_x_19:
[----:B------:R-:W-:Y:S05]  /*15d0*/  BRA.U !UP5, `(.L_x_20) ;  /* 0x000000010d0c7547 */ /* 0x000fea000b800000 */
[----:B------:R-:W-:Y:S01]  /*15e0*/  UCGABAR_WAIT ;  /* 0x0000000000007dc7 */ /* 0x000fe20008000000 */
[----:B------:R-:W-:Y:S01]  /*15f0*/  CCTL.IVALL ;  /* 0x00000000ff00798f */ /* 0x000fe20002000000 */
[----:B------:R-:W-:Y:S05]  /*1600*/  BRA `(.L_x_21) ;  /* 0x0000000000047947 */ /* 0x000fea0003800000 */
.L_x_20:
[----:B------:R-:W-:Y:S06]  /*1610*/  BAR.SYNC.DEFER_BLOCKING 0x0 ;  /* 0x0000000000007b1d */ /* 0x000fec0000010000 */
.L_x_21:
[----:B------:R-:W-:Y:S05]  /*1620*/  BRA.U UP0, `(.L_x_22) ;  /* 0x0000001100c47547 */ /* 0x000fea000b800000 */
[----:B------:R-:W1:Y:S01]  /*1630*/  LDCU UR6, c[0x0][0x38c] ;  /* 0x00007180ff0677ac */ /* 0x000e620008000800 */
[----:B------:R-:W-:Y:S01]  /*1640*/  PLOP3.LUT P1, PT, PT, PT, UP3, 0x80, 0x8 ;  /* 0x000000000008781c */ /* 0x000fe20003f2f038 */
[----:B------:R-:W-:Y:S01]  /*1650*/  IMAD.MOV.U32 R12, RZ, RZ, 0x1 ;  /* 0x00000001ff0c7424 */ /* 0x000fe200078e00ff */
[----:B------:R-:W-:Y:S01]  /*1660*/  ISETP.EQ.OR P2, PT, R0, RZ, P3 ;  /* 0x000000ff0000720c */ /* 0x000fe20001f42670 */
[----:B------:R-:W-:Y:S01]  /*1670*/  UISETP.NE.AND UP1, UPT, UR17, URZ, UPT ;  /* 0x000000ff1100728c */ /* 0x000fe2000bf25270 */
[----:B------:R-:W-:Y:S02]  /*1680*/  PLOP3.LUT P1, PT, P1, PT, PT, 0x8, 0x80 ;  /* 0x000000000080781c */ /* 0x000fe40000f2e170 */
[----:B------:R-:W-:Y:S01]  /*1690*/  CS2R R10, SRZ ;  /* 0x00000000000a7805 */ /* 0x000fe2000001ff00 */
[----:B------:R-:W-:Y:S01]  /*16a0*/  IMAD.MOV.U32 R9, RZ, RZ, RZ ;  /* 0x000000ffff097224 */ /* 0x000fe200078e00ff */
[----:B------:R-:W2:Y:S01]  /*16b0*/  LDCU UR39, c[0x0][0x370] ;  /* 0x00006e00ff2777ac */ /* 0x000ea20008000800 */
[----:B------:R-:W-:Y:S01]  /*16c0*/  IMAD.MOV.U32 R8, RZ, RZ, 0x1 ;  /* 0x00000001ff087424 */ /* 0x000fe200078e00ff */
[----:B------:R-:W-:Y:S01]  /*16d0*/  USEL UR25, UR43, 0x2, UP1 ;  /* 0x000000022b197887 */ /* 0x000fe20008800000 */
[----:B------:R-:W3:Y:S01]  /*16e0*/  LDCU.64 UR28, c[0x0][0x348] ;  /* 0x00006900ff1c77ac */ /* 0x000ee20008000a00 */
[----:B-1----:R-:W-:-:S02]  /*16f0*/  UIADD3 UR5, UPT, UPT, UR6, 0x3f, URZ ;  /* 0x0000003f06057890 */ /* 0x002fc4000fffe0ff */
[----:B------:R-:W-:Y:S02]  /*1700*/  USHF.R.U32.HI UR44, URZ, 0x6, UR24 ;  /* 0x00000006ff2c7899 */ /* 0x000fe40008011618 */
[----:B------:R-:W-:Y:S02]  /*1710*/  USHF.R.S32.HI UR4, URZ, 0x1f, UR5 ;  /* 0x0000001fff047899 */ /* 0x000fe40008011405 */
[----:B------:R-:W-:Y:S02]  /*1720*/  UIADD3 UR46, UPT, UPT, UR6, 0x7e, URZ ;  /* 0x0000007e062e7890 */ /* 0x000fe4000fffe0ff */
[----:B------:R-:W-:Y:S01]  /*1730*/  ULEA.HI UR4, UR4, UR5, URZ, 0x6 ;  /* 0x0000000504047291 */ /* 0x000fe2000f8f30ff */
[----:B------:R-:W1:Y:S03]  /*1740*/  LDCU UR38, c[0x0][0x374] ;  /* 0x00006e80ff2677ac */ /* 0x000e660008000800 */
[----:B------:R-:W-:-:S02]  /*1750*/  USHF.R.S32.HI UR41, URZ, 0x6, UR4 ;  /* 0x00000006ff297899 */ /* 0x000fc40008011404 */
[----:B------:R-:W-:Y:S02]  /*1760*/  UIADD3 UR4, UPT, UPT, UR6, -0x1, URZ ;  /* 0xffffffff06047890 */ /* 0x000fe4000fffe0ff */
[----:B------:R-:W-:Y:S02]  /*1770*/  UISETP.LT.U32.AND UP0, UPT, UR41, 0x4, UPT ;  /* 0x000000042900788c */ /* 0x000fe4000bf01070 */
[----:B------:R-:W-:Y:S02]  /*1780*/  UISETP.GE.U32.AND UP2, UPT, UR4, -0x7f, UPT ;  /* 0xffffff810400788c */ /* 0x000fe4000bf46070 */
[----:B------:R-:W-:Y:S01]  /*1790*/  USEL UR40, UR41, 0x4, UP0 ;  /* 0x0000000429287887 */ /* 0x000fe20008000000 */
[----:B------:R-:W-:-:S03]  /*17a0*/  UMOV UR5, URZ ;  /* 0x000000ff00057c82 */ /* 0x000fc60008000000 */
[----:B------:R-:W-:Y:S02]  /*17b0*/  UIADD3 UR21, UPT, UPT, UR40, -0x1, URZ ;  /* 0xffffffff28157890 */ /* 0x000fe4000fffe0ff */
[----:B------:R-:W-:-:S03]  /*17c0*/  UIADD3 UR43, UPT, UPT, UR41, -UR40, URZ ;  /* 0x80000028292b7290 */ /* 0x000fc6000fffe0ff */
[----:B------:R-:W-:-:S04]  /*17d0*/  @UP2 UIADD3 UR21, UPT, UPT, UR40, URZ, URZ ;  /* 0x000000ff28152290 */ /* 0x000fc8000fffe0ff */
[----:B-123--:R-:W-:-:S12]  /*17e0*/  UIADD3 UR21, UPT, UPT, UR21, 0x1, URZ ;  /* 0x0000000115157890 */ /* 0x00efd8000fffe0ff */
.L_x_42:
[----:B------:R-:W-:Y:S01]  /*17f0*/  UISETP.NE.AND UP0, UPT, UR45, URZ, UPT ;  /* 0x000000ff2d00728c */ /* 0x000fe2000bf05270 */
[----:B-1----:R-:W1:Y:S08]  /*1800*/  S2UR UR45, SR_CgaCtaId ;  /* 0x00000000002d79c3 */ /* 0x002e700000008800 */
[----:B------:R-:W-:Y:S05]  /*1810*/  BRA.U UP0, `(.L_x_23) ;  /* 0x0000000100347547 */ /* 0x000fea000b800000 */
[----:B------:R-:W2:Y:S01]  /*1820*/  S2R R0, SR_CgaCtaId ;  /* 0x0000000000007919 */ /* 0x000ea20000008800 */
[----:B------:R-:W-:Y:S02]  /*1830*/  MOV R3, 0x400 ;  /* 0x0000040000037802 */ /* 0x000fe40000000f00 */
[----:B------:R-:W-:Y:S02]  /*1840*/  SHF.L.U32 R2, R8, 0x1f, RZ ;  /* 0x0000001f08027819 */ /* 0x000fe400000006ff */
[----:B--2---:R-:W-:-:S05]  /*1850*/  LEA R0, R0, R3, 0x18 ;  /* 0x0000000300007211 */ /* 0x004fca00078ec0ff */
[----:B------:R-:W-:-:S04]  /*1860*/  IMAD R3, R9, 0x8, R0 ;  /* 0x0000000809037824 */ /* 0x000fc800078e0200 */
[----:B------:R-:W2:Y:S02]  /*1870*/  SYNCS.PHASECHK.TRANS64.TRYWAIT P0, [R3+URZ+0xe0], R2 ;  /* 0x0000e002030075a7 */ /* 0x000ea400080011ff */
[----:B--2---:R-:W-:Y:S05]  /*1880*/  @!P0 BRA `(.L_x_24) ;  /* 0x0000009c00888947 */ /* 0x004fea0003800000 */
.L_x_130:
[----:B------:R-:W-:Y:S01]  /*1890*/  VIADD R9, R9, 0x1 ;  /* 0x0000000109097836 */ /* 0x000fe20000000000 */
[----:B------:R2:W-:Y:S04]  /*18a0*/  SYNCS.ARRIVE.TRANS64.A1T0 RZ, [R3+URZ+0xd0], RZ ;  /* 0x0000d0ff03ff79a7 */ /* 0x0005e800081000ff */
[----:B------:R-:W-:-:S04]  /*18b0*/  ISETP.NE.AND P0, PT, R9, 0x2, PT ;  /* 0x000000020900780c */ /* 0x000fc80003f05270 */
[----:B------:R-:W-:Y:S02]  /*18c0*/  SEL R9, R9, RZ, P0 ;  /* 0x000000ff09097207 */ /* 0x000fe40000000000 */
[----:B--2---:R-:W-:-:S04]  /*18d0*/  SEL R3, RZ, 0x1, P0 ;  /* 0x00000001ff037807 */ /* 0x004fc80000000000 */
[----:B------:R-:W-:-:S07]  /*18e0*/  LOP3.LUT R8, R8, R3, RZ, 0x3c, !PT ;  /* 0x0000000308087212 */ /* 0x000fce00078e3cff */
.L_x_23:
[----:B------:R-:W-:Y:S01]  /*18f0*/  UMOV UR6, 0x400 ;  /* 0x0000040000067882 */ /* 0x000fe20000000000 */
[----:B------:R-:W-:Y:S01]  /*1900*/  SHF.L.U32 R0, R12, 0x1f, RZ ;  /* 0x0000001f0c007819 */ /* 0x000fe200000006ff */
[----:B-1----:R-:W-:Y:S02]  /*1910*/  ULEA UR6, UR45, UR6, 0x18 ;  /* 0x000000062d067291 */ /* 0x002fe4000f8ec0ff */
[----:B------:R-:W-:Y:S02]  /*1920*/  UISETP.GE.U32.AND UP0, UPT, UR46, 0x7f, UPT ;  /* 0x0000007f2e00788c */ /* 0x000fe4000bf06070 */
[----:B------:R-:W-:Y:S02]  /*1930*/  ULEA UR4, UR5, UR6, 0x3 ;  /* 0x0000000605047291 */ /* 0x000fe4000f8e18ff */
[----:B------:R-:W-:Y:S02]  /*1940*/  USHF.L.U32 UR11, UR20, 0x8, URZ ;  /* 0x00000008140b7899 */ /* 0x000fe400080006ff */
[----:B------:R-:W-:Y:S01]  /*1950*/  ULEA UR35, UR16, UR44, 0x7 ;  /* 0x0000002c10237291 */ /* 0x000fe2000f8e38ff */
[----:B------:R-:W-:-:S04]  /*1960*/  UMOV UR13, URZ ;  /* 0x000000ff000d7c82 */ /* 0x000fc80008000000 */
[----:B------:R1:W2:Y:S01]  /*1970*/  SYNCS.PHASECHK.TRANS64.TRYWAIT P0, [UR4+0x20], R0 ;  /* 0x00002000ff0075a7 */ /* 0x0002a20008001104 */
[----:B------:R-:W-:Y:S06]  /*1980*/  BRA.U !UP0, `(.L_x_25) ;  /* 0x0000000108bc7547 */ /* 0x000fec000b800000 */
[----:B------:R-:W-:Y:S01]  /*1990*/  UMOV UR7, URZ ;  /* 0x000000ff00077c82 */ /* 0x000fe20008000000 */
[----:B------:R-:W-:-:S05]  /*19a0*/  UMOV UR4, UR5 ;  /* 0x0000000500047c82 */ /* 0x000fca0008000000 */
.L_x_31:
[----:B------:R-:W-:Y:S01]  /*19b0*/  ULEA UR33, UR4, UR6, 0x3 ;  /* 0x0000000604217291 */ /* 0x000fe2000f8e18ff */
[----:B--2---:R-:W-:Y:S01]  /*19c0*/  @!P3 MOV R2, 0x6000 ;  /* 0x000060000002b802 */ /* 0x004fe20000000f00 */
[----:B--2-4-:R-:W-:Y:S10]  /*19d0*/  @P0 BRA `(.L_x_26) ;  /* 0x00000000000c0947 */ /* 0x014ff40003800000 */
[----:B------:R-:W-:-:S04]  /*19e0*/  SHF.L.U32 R3, R12, 0x1f, RZ ;  /* 0x0000001f0c037819 */ /* 0x000fc800000006ff */
[----:B------:R-:W2:Y:S02]  /*19f0*/  SYNCS.PHASECHK.TRANS64.TRYWAIT P0, [UR33+0x20], R3 ;  /* 0x00002003ff0075a7 */ /* 0x000ea40008001121 */
[----:B--2---:R-:W-:Y:S05]  /*1a00*/  @!P0 BRA `(.L_x_27) ;  /* 0x0000009c003c8947 */ /* 0x004fea0003800000 */
.L_x_26:
[----:B------:R2:W-:Y:S01]  /*1a10*/  @!P3 SYNCS.ARRIVE.TRANS64 RZ, [UR33], R2 ;  /* 0x00000002ffffb9a7 */ /* 0x0005e20008000021 */
[----:B------:R-:W-:-:S04]  /*1a20*/  ULOP3.LUT UR5, UR25, 0x2, URZ, 0xfc, !UPT ;  /* 0x0000000219057892 */ /* 0x000fc8000f8efcff */
[----:B------:R-:W-:-:S09]  /*1a30*/  UISETP.NE.AND UP0, UPT, UR5, 0x2, UPT ;  /* 0x000000020500788c */ /* 0x000fd2000bf05270 */
[----:B------:R-:W-:Y:S05]  /*1a40*/  BRA.U UP0, `(.L_x_28) ;  /* 0x0000000100047547 */ /* 0x000fea000b800000 */
[----:B------:R-:W-:Y:S05]  /*1a50*/  BPT.TRAP 0x1 ;  /* 0x000000040000795c */ /* 0x000fea0000300000 */
.L_x_28:
[----:B------:R-:W-:Y:S04]  /*1a60*/  BSSY.RECONVERGENT B0, `(.L_x_29) ;  /* 0x0000003000007945 */ /* 0x000fe80003800200 */
[----:B------:R-:W-:Y:S05]  /*1a70*/  @P2 BRA `(.L_x_30) ;  /* 0x0000000000042947 */ /* 0x000fea0003800000 */
[----:B------:R-:W-:Y:S05]  /*1a80*/  BPT.TRAP 0x1 ;  /* 0x000000040000795c */ /* 0x000fea0000300000 */
.L_x_30:
[----:B------:R-:W-:Y:S05]  /*1a90*/  BSYNC.RECONVERGENT B0 ;  /* 0x0000000000007941 */ /* 0x000fea0003800200 */
.L_x_29:
[----:B------:R-:W-:Y:S02]  /*1aa0*/  UIADD3 UR5, UPT, UPT, UR4, 0x1, URZ ;  /* 0x0000000104057890 */ /* 0x000fe4000fffe0ff */
[----:B------:R-:W-:Y:S02]  /*1ab0*/  ULEA UR32, UR4, UR24, 0xd ;  /* 0x0000001804207291 */ /* 0x000fe4000f8e68ff */
[----:B------:R-:W-:Y:S02]  /*1ac0*/  UISETP.NE.AND UP0, UPT, UR5, 0x4, UPT ;  /* 0x000000040500788c */ /* 0x000fe4000bf05270 */
[----:B------:R-:W-:Y:S02]  /*1ad0*/  UIADD3 UR16, UP1, UPT, UR28, 0x80, URZ ;  /* 0x000000801c107890 */ /* 0x000fe4000ff3e0ff */
[----:B------:R-:W-:Y:S02]  /*1ae0*/  USEL UR9, URZ, 0x1, UP0 ;  /* 0x00000001ff097887 */ /* 0x000fe40008000000 */
[----:B------:R-:W-:-:S02]  /*1af0*/  USEL UR5, UR5, URZ, UP0 ;  /* 0x000000ff05057287 */ /* 0x000fc40008000000 */
[----:B------:R-:W-:Y:S02]  /*1b00*/  UIADD3 UR14, UP0, UPT, UR28, 0x180, URZ ;  /* 0x000001801c0e7890 */ /* 0x000fe4000ff1e0ff */
[----:B------:R-:W-:Y:S01]  /*1b10*/  ULEA UR8, UR5, UR6, 0x3 ;  /* 0x0000000605087291 */ /* 0x000fe2000f8e18ff */
[----:B------:R-:W-:Y:S01]  /*1b20*/  LOP3.LUT R12, R12, UR9, RZ, 0x3c, !PT ;  /* 0x000000090c0c7c12 */ /* 0x000fe2000f8e3cff */
[----:B------:R-:W-:Y:S02]  /*1b30*/  USHF.L.U32 UR34, UR7, 0x6, URZ ;  /* 0x0000000607227899 */ /* 0x000fe400080006ff */
[----:B------:R-:W-:Y:S01]  /*1b40*/  UIADD3.X UR17, UPT, UPT, URZ, UR29, URZ, UP1, !UPT ;  /* 0x0000001dff117290 */ /* 0x000fe20008ffe4ff */
[----:B-1----:R-:W-:Y:S01]  /*1b50*/  SHF.L.U32 R0, R12, 0x1f, RZ ;  /* 0x0000001f0c007819 */ /* 0x002fe200000006ff */
[----:B------:R-:W-:Y:S02]  /*1b60*/  UIADD3 UR32, UPT, UPT, UR6, 0xc400, UR32 ;  /* 0x0000c40006207890 */ /* 0x000fe4000fffe020 */
[----:B------:R-:W-:Y:S01]  /*1b70*/  UIADD3.X UR15, UPT, UPT, URZ, UR29, URZ, UP0, !UPT ;  /* 0x0000001dff0f7290 */ /* 0x000fe200087fe4ff */
[----:B------:R3:W4:Y:S01]  /*1b80*/  SYNCS.PHASECHK.TRANS64.TRYWAIT P0, [UR8+0x20], R0 ;  /* 0x00002000ff0075a7 */ /* 0x0007220008001108 */
[----:B------:R-:W-:Y:S01]  /*1b90*/  ULEA UR8, UR4, UR6, 0xe ;  /* 0x0000000604087291 */ /* 0x000fe2000f8e70ff */
[----:B------:R-:W-:Y:S01]  /*1ba0*/  UMOV UR13, 0x30000 ;  /* 0x00030000000d7882 */ /* 0x000fe20000000000 */
[----:B------:R-:W-:-:S02]  /*1bb0*/  UMOV UR18, 0x0 ;  /* 0x0000000000127882 */ /* 0x000fc40000000000 */
[----:B------:R-:W-:Y:S01]  /*1bc0*/  UIADD3 UR8, UPT, UPT, UR8, 0x14400, URZ ;  /* 0x0001440008087890 */ /* 0x000fe2000fffe0ff */
[----:B------:R-:W-:Y:S01]  /*1bd0*/  UMOV UR19, 0x10000000 ;  /* 0x1000000000137882 */ /* 0x000fe20000000000 */
[----:B------:R-:W-:Y:S01]  /*1be0*/  UMOV UR12, UR36 ;  /* 0x00000024000c7c82 */ /* 0x000fe20008000000 */
[----:B------:R-:W-:Y:S01]  /*1bf0*/  UMOV UR9, UR33 ;  /* 0x0000002100097c82 */ /* 0x000fe20008000000 */
[----:B------:R-:W-:Y:S01]  /*1c00*/  UMOV UR10, UR34 ;  /* 0x00000022000a7c82 */ /* 0x000fe20008000000 */
[----:B------:R1:W-:Y:S01]  /*1c10*/  UTMALDG.3D.MULTICAST [UR32], [UR16], UR13, desc[UR18] ;  /* 0x00001220100073b4 */ /* 0x0003e2000801180d */
[----:B------:R-:W-:Y:S01]  /*1c20*/  UIADD3 UR7, UPT, UPT, UR7, 0x1, URZ ;  /* 0x0000000107077890 */ /* 0x000fe2000fffe0ff */
[----:B------:R-:W-:-:S03]  /*1c30*/  UMOV UR4, UR5 ;  /* 0x0000000500047c82 */ /* 0x000fc60008000000 */
[----:B------:R-:W-:Y:S01]  /*1c40*/  UISETP.NE.AND UP0, UPT, UR7, UR21, UPT ;  /* 0x000000150700728c */ /* 0x000fe2000bf05270 */
[----:B------:R3:W-:Y:S01]  /*1c50*/  UTMALDG.3D [UR8], [UR14], desc[UR18] ;  /* 0x000012080e0075b4 */ /* 0x0007e20008011000 */
[----:B-1----:R-:W-:-:S07]  /*1c60*/  UMOV UR13, UR21 ;  /* 0x00000015000d7c82 */ /* 0x002fce0008000000 */
[----:B---3--:R-:W-:Y:S05]  /*1c70*/  BRA.U UP0, `(.L_x_31) ;  /* 0xfffffffd004c7547 */ /* 0x008fea000b83ffff */
.L_x_25:
[----:B------:R-:W-:Y:S01]  /*1c80*/  ULEA UR4, UR5, UR6, 0x3 ;  /* 0x0000000605047291 */ /* 0x000fe2000f8e18ff */
[----:B-1----:R-:W-:Y:S01]  /*1c90*/  SHF.L.U32 R0, R12, 0x1f, RZ ;  /* 0x0000001f0c007819 */ /* 0x002fe200000006ff */
[----:B------:R-:W-:Y:S01]  /*1ca0*/  @!P1 SYNCS.ARRIVE.TRANS64.A1T0 RZ, [UR6+0x88], RZ ;  /* 0x000088ffffff99a7 */ /* 0x000fe20008100006 */
[----:B------:R-:W-:-:S06]  /*1cb0*/  UISETP.GT.AND UP0, UPT, UR41, UR40, UPT ;  /* 0x000000282900728c */ /* 0x000fcc000bf04270 */
[----:B--2-4-:R1:W2:Y:S03]  /*1cc0*/  SYNCS.PHASECHK.TRANS64.TRYWAIT P0, [UR4+0x20], R0 ;  /* 0x00002000ff0075a7 */ /* 0x0142a60008001104 */
[----:B------:R-:W-:Y:S05]  /*1cd0*/  BRA.U !UP0, `(.L_x_32) ;  /* 0x0000000108c07547 */ /* 0x000fea000b800000 */
[----:B------:R-:W-:Y:S01]  /*1ce0*/  UIADD3 UR26, UPT, UPT, UR43, UR13, URZ ;  /* 0x0000000d2b1a7290 */ /* 0x000fe2000fffe0ff */
[----:B------:R-:W-:-:S11]  /*1cf0*/  UMOV UR4, UR5 ;  /* 0x0000000500047c82 */ /* 0x000fd60008000000 */
.L_x_38:
[----:B------:R-:W-:Y:S01]  /*1d00*/  ULEA UR17, UR4, UR6, 0x3 ;  /* 0x0000000604117291 */ /* 0x000fe2000f8e18ff */
[----:B--2---:R-:W-:Y:S01]  /*1d10*/  @!P3 MOV R2, 0x6000 ;  /* 0x000060000002b802 */ /* 0x004fe20000000f00 */
[----:B--2-4-:R-:W-:Y:S10]  /*1d20*/  @P0 BRA `(.L_x_33) ;  /* 0x00000000000c0947 */ /* 0x014ff40003800000 */
[----:B------:R-:W-:-:S04]  /*1d30*/  SHF.L.U32 R3, R12, 0x1f, RZ ;  /* 0x0000001f0c037819 */ /* 0x000fc800000006ff */
[----:B------:R-:W2:Y:S02]  /*1d40*/  SYNCS.PHASECHK.TRANS64.TRYWAIT P0, [UR17+0x20], R3 ;  /* 0x00002003ff0075a7 */ /* 0x000ea40008001111 */
[----:B--2---:R-:W-:Y:S05]  /*1d50*/  @!P0 BRA `(.L_x_34) ;  /* 0x0000009800808947 */ /* 0x004fea0003800000 */
.L_x_33:
[----:B------:R2:W-:Y:S01]  /*1d60*/  @!P3 SYNCS.ARRIVE.TRANS64 RZ, [UR17], R2 ;  /* 0x00000002ffffb9a7 */ /* 0x0005e20008000011 */
[----:B------:R-:W-:-:S04]  /*1d70*/  ULOP3.LUT UR5, UR25, 0x2, URZ, 0xfc, !UPT ;  /* 0x0000000219057892 */ /* 0x000fc8000f8efcff */
[----:B------:R-:W-:-:S09]  /*1d80*/  UISETP.NE.AND UP0, UPT, UR5, 0x2, UPT ;  /* 0x000000020500788c */ /* 0x000fd2000bf05270 */
[----:B------:R-:W-:Y:S05]  /*1d90*/  BRA.U UP0, `(.L_x_35) ;  /* 0x0000000100047547 */ /* 0x000fea000b800000 */
[----:B------:R-:W-:Y:S05]  /*1da0*/  BPT.TRAP 0x1 ;  /* 0x000000040000795c */ /* 0x000fea0000300000 */
.L_x_35:
[----:B------:R-:W-:Y:S04]  /*1db0*/  BSSY.RECONVERGENT B0, `(.L_x_36) ;  /* 0x0000003000007945 */ /* 0x000fe80003800200 */
[----:B------:R-:W-:Y:S05]  /*1dc0*/  @P2 BRA `(.L_x_37) ;  /* 0x0000000000042947 */ /* 0x000fea0003800000 */
[----:B------:R-:W-:Y:S05]  /*1dd0*/  BPT.TRAP 0x1 ;  /* 0x000000040000795c */ /* 0x000fea0000300000 */
.L_x_37:
[----:B------:R-:W-:Y:S05]  /*1de0*/  BSYNC.RECONVERGENT B0 ;  /* 0x0000000000007941 */ /* 0x000fea0003800200 */
.L_x_36:
[----:B------:R-:W-:Y:S02]  /*1df0*/  UIADD3 UR5, UPT, UPT, UR4, 0x1, URZ ;  /* 0x0000000104057890 */ /* 0x000fe4000fffe0ff */
[----:B------:R-:W-:Y:S02]  /*1e00*/  ULEA UR16, UR4, UR24, 0xd ;  /* 0x0000001804107291 */ /* 0x000fe4000f8e68ff */
[----:B------:R-:W-:Y:S02]  /*1e10*/  UISETP.NE.AND UP0, UPT, UR5, 0x4, UPT ;  /* 0x000000040500788c */ /* 0x000fe4000bf05270 */
[----:B------:R-:W-:Y:S02]  /*1e20*/  UIADD3 UR22, UP1, UPT, UR28, 0x80, URZ ;  /* 0x000000801c167890 */ /* 0x000fe4000ff3e0ff */
[----:B------:R-:W-:Y:S02]  /*1e30*/  USEL UR8, URZ, 0x1, UP0 ;  /* 0x00000001ff087887 */ /* 0x000fe40008000000 */
[----:B------:R-:W-:-:S02]  /*1e40*/  USEL UR5, UR5, URZ, UP0 ;  /* 0x000000ff05057287 */ /* 0x000fc40008000000 */
[----:B------:R-:W-:Y:S02]  /*1e50*/  UIADD3 UR14, UP0, UPT, UR28, 0x180, URZ ;  /* 0x000001801c0e7890 */ /* 0x000fe4000ff1e0ff */
[----:B------:R-:W-:Y:S01]  /*1e60*/  LOP3.LUT R12, R12, UR8, RZ, 0x3c, !PT ;  /* 0x000000080c0c7c12 */ /* 0x000fe2000f8e3cff */
[----:B------:R-:W-:Y:S02]  /*1e70*/  ULEA UR7, UR5, UR6, 0x3 ;  /* 0x0000000605077291 */ /* 0x000fe4000f8e18ff */
[----:B------:R-:W-:Y:S01]  /*1e80*/  ULEA UR8, UR4, UR6, 0xe ;  /* 0x0000000604087291 */ /* 0x000fe2000f8e70ff */
[----:B-1----:R-:W-:Y:S01]  /*1e90*/  SHF.L.U32 R0, R12, 0x1f, RZ ;  /* 0x0000001f0c007819 */ /* 0x002fe200000006ff */
[----:B------:R-:W-:Y:S02]  /*1ea0*/  USHF.L.U32 UR18, UR13, 0x6, URZ ;  /* 0x000000060d127899 */ /* 0x000fe400080006ff */
[----:B------:R-:W-:Y:S02]  /*1eb0*/  UIADD3 UR16, UPT, UPT, UR6, 0xc400, UR16 ;  /* 0x0000c40006107890 */ /* 0x000fe4000fffe010 */
[----:B------:R-:W-:Y:S01]  /*1ec0*/  UIADD3.X UR23, UPT, UPT, URZ, UR29, URZ, UP1, !UPT ;  /* 0x0000001dff177290 */ /* 0x000fe20008ffe4ff */
[----:B------:R3:W4:Y:S01]  /*1ed0*/  SYNCS.PHASECHK.TRANS64.TRYWAIT P0, [UR7+0x20], R0 ;  /* 0x00002000ff0075a7 */ /* 0x0007220008001107 */
[----:B------:R-:W-:-:S02]  /*1ee0*/  UIADD3 UR8, UPT, UPT, UR8, 0x14400, URZ ;  /* 0x0001440008087890 */ /* 0x000fc4000fffe0ff */
[----:B------:R-:W-:Y:S01]  /*1ef0*/  UIADD3.X UR15, UPT, UPT, URZ, UR29, URZ, UP0, !UPT ;  /* 0x0000001dff0f7290 */ /* 0x000fe200087fe4ff */
[----:B------:R-:W-:Y:S01]  /*1f00*/  UMOV UR7, 0x30000 ;  /* 0x0003000000077882 */ /* 0x000fe20000000000 */
[----:B------:R-:W-:Y:S01]  /*1f10*/  UMOV UR30, 0x0 ;  /* 0x00000000001e7882 */ /* 0x000fe20000000000 */
[----:B------:R-:W-:Y:S01]  /*1f20*/  UMOV UR31, 0x10000000 ;  /* 0x10000000001f7882 */ /* 0x000fe20000000000 */
[----:B------:R-:W-:Y:S01]  /*1f30*/  UMOV UR19, UR35 ;  /* 0x0000002300137c82 */ /* 0x000fe20008000000 */
[----:B------:R-:W-:Y:S01]  /*1f40*/  UMOV UR20, UR36 ;  /* 0x0000002400147c82 */ /* 0x000fe20008000000 */
[----:B------:R-:W-:Y:S01]  /*1f50*/  UMOV UR12, UR36 ;  /* 0x00000024000c7c82 */ /* 0x000fe20008000000 */
[----:B------:R-:W-:Y:S01]  /*1f60*/  UMOV UR9, UR17 ;  /* 0x0000001100097c82 */ /* 0x000fe20008000000 */
[----:B------:R-:W-:Y:S01]  /*1f70*/  UMOV UR10, UR18 ;  /* 0x00000012000a7c82 */ /* 0x000fe20008000000 */
[----:B------:R3:W-:Y:S01]  /*1f80*/  UTMALDG.3D.MULTICAST [UR16], [UR22], UR7, desc[UR30] ;  /* 0x00001e10160073b4 */ /* 0x0007e20008011807 */
[----:B------:R-:W-:Y:S01]  /*1f90*/  UIADD3 UR13, UPT, UPT, UR13, 0x1, URZ ;  /* 0x000000010d0d7890 */ /* 0x000fe2000fffe0ff */
[----:B------:R-:W-:-:S03]  /*1fa0*/  UMOV UR4, UR5 ;  /* 0x0000000500047c82 */ /* 0x000fc60008000000 */
[----:B------:R-:W-:Y:S01]  /*1fb0*/  UISETP.NE.AND UP0, UPT, UR13, UR26, UPT ;  /* 0x0000001a0d00728c */ /* 0x000fe2000bf05270 */
[----:B------:R3:W-:Y:S08]  /*1fc0*/  UTMALDG.3D [UR8], [UR14], desc[UR30] ;  /* 0x00001e080e0075b4 */ /* 0x0007f00008011000 */
[----:B---3--:R-:W-:Y:S05]  /*1fd0*/  BRA.U UP0, `(.L_x_38) ;  /* 0xfffffffd00487547 */ /* 0x008fea000b83ffff */
.L_x_32:
[C---:B------:R-:W-:Y:S01]  /*1fe0*/  LEA R3, R11.reuse, UR6, 0x3 ;  /* 0x000000060b037c11 */ /* 0x040fe2000f8e18ff */
[----:B------:R-:W-:Y:S01]  /*1ff0*/  NOP ;  /* 0x0000000000007918 */ /* 0x000fe20000000000 */
[----:B-1----:R-:W-:Y:S02]  /*2000*/  SHF.L.U32 R0, R10, 0x1f, RZ ;  /* 0x0000001f0a007819 */ /* 0x002fe400000006ff */
[----:B------:R-:W-:Y:S02]  /*2010*/  LEA R5, R11, UR6, 0x4 ;  /* 0x000000060b057c11 */ /* 0x000fe4000f8e20ff */
[----:B--2-4-:R-:W1:Y:S02]  /*2020*/  SYNCS.PHASECHK.TRANS64.TRYWAIT P0, [R3+URZ+0x90], R0 ;  /* 0x00009000030075a7 */ /* 0x014e6400080011ff */
[----:B-1----:R-:W-:Y:S05]  /*2030*/  @!P0 BRA `(.L_x_39) ;  /* 0x0000009400e08947 */ /* 0x002fea0003800000 */
.L_x_133:
[----:B------:R-:W2:Y:S01]  /*2040*/  LDS.128 R4, [R5+0x100] ;  /* 0x0001000005047984 */ /* 0x000ea20000000c00 */
[----:B------:R-:W-:Y:S01]  /*2050*/  UISETP.GE.AND UP0, UPT, UR42, 0x1, UPT ;  /* 0x000000012a00788c */ /* 0x000fe2000bf06270 */
[----:B------:R-:W-:Y:S01]  /*2060*/  @!PT LDS RZ, [RZ] ;  /* 0x00000000fffff984 */ /* 0x000fe20000000800 */
[----:B------:R-:W-:Y:S01]  /*2070*/  @!PT LDS RZ, [RZ] ;  /* 0x00000000fffff984 */ /* 0x000fe20000000800 */
[----:B------:R-:W-:Y:S01]  /*2080*/  @!PT LDS RZ, [RZ] ;  /* 0x00000000fffff984 */ /* 0x000fe20000000800 */
[----:B------:R-:W-:Y:S01]  /*2090*/  @!PT LDS RZ, [RZ] ;  /* 0x00000000fffff984 */ /* 0x000fe20000000800 */
[----:B------:R3:W-:Y:S06]  /*20a0*/  MEMBAR.ALL.CTA ;  /* 0x0000000000007992 */ /* 0x0007ec0000008000 */
[----:B---3--:R-:W3:Y:S01]  /*20b0*/  FENCE.VIEW.ASYNC.S ;  /* 0x00000000000073c6 */ /* 0x008ee20000000000 */
[----:B--2---:R-:W-:-:S13]  /*20c0*/  LOP3.LUT P0, RZ, R6, 0x1, RZ, 0xc0, !PT ;  /* 0x0000000106ff7812 */ /* 0x004fda000780c0ff */
[----:B---3--:R-:W-:Y:S01]  /*20d0*/  VOTEU.ANY UP1, P0 ;  /* 0x0000000000ff7886 */ /* 0x008fe20000020100 */
[----:B------:R-:W-:-:S13]  /*20e0*/  PLOP3.LUT P0, PT, PT, PT, UP1, 0x80, 0x8 ;  /* 0x000000000008781c */ /* 0x000fda0003f0f018 */
[----:B-1----:R-:W-:Y:S02]  /*20f0*/  @P0 LOP3.LUT R0, R5, 0xffff, RZ, 0xc0, !PT ;  /* 0x0000ffff05000812 */ /* 0x002fe400078ec0ff */
[----:B------:R-:W-:Y:S02]  /*2100*/  @P0 MOV R2, R4 ;  /* 0x0000000400020202 */ /* 0x000fe40000000f00 */
[----:B------:R-:W-:Y:S01]  /*2110*/  @P0 R2UR UR7, R0 ;  /* 0x00000000000702ca */ /* 0x000fe200000e0000 */
[----:B------:R-:W-:Y:S01]  /*2120*/  VIADD R0, R3, 0xa0 ;  /* 0x000000a003007836 */ /* 0x000fe20000000000 */
[----:B------:R-:W-:Y:S02]  /*2130*/  @P0 SHF.R.U32.HI R4, RZ, 0x10, R5 ;  /* 0x00000010ff040819 */ /* 0x000fe40000011605 */
[----:B------:R-:W-:Y:S02]  /*2140*/  @P0 R2UR UR8, R2 ;  /* 0x00000000020802ca */ /* 0x000fe400000e0000 */
[----:B------:R-:W-:-:S02]  /*2150*/  PRMT R0, RZ, 0x654, R0 ;  /* 0x00000654ff007816 */ /* 0x000fc40000000000 */
[----:B------:R-:W-:Y:S02]  /*2160*/  @P0 R2UR UR4, R4 ;  /* 0x00000000040402ca */ /* 0x000fe400000e0000 */
[----:B------:R1:W-:Y:S03]  /*2170*/  SYNCS.ARRIVE.TRANS64.RED.A1T0 RZ, [R0+URZ], RZ ;  /* 0x000000ff00ff79a7 */ /* 0x0003e600081004ff */
[----:B------:R-:W-:-:S04]  /*2180*/  @UP1 UMOV UR27, UR7 ;  /* 0x00000007001b1c82 */ /* 0x000fc80008000000 */
[----:B------:R-:W-:-:S04]  /*2190*/  @UP1 UMOV UR37, UR8 ;  /* 0x0000000800251c82 */ /* 0x000fc80008000000 */
[----:B------:R-:W-:Y:S01]  /*21a0*/  @UP1 UMOV UR36, UR4 ;  /* 0x0000000400241c82 */ /* 0x000fe20008000000 */
[----:B------:R-:W-:Y:S05]  /*21b0*/  BRA.U !UP0, `(.L_x_40) ;  /* 0x0000000108d47547 */ /* 0x000fea000b800000 */
[----:B------:R-:W2:Y:S01]  /*21c0*/  LDCU.128 UR12, c[0x0][0xb10] ;  /* 0x00016200ff0c77ac */ /* 0x000ea20008000c00 */
[----:B------:R-:W3:Y:S01]  /*21d0*/  LDCU UR26, c[0x0][0xb20] ;  /* 0x00016400ff1a77ac */ /* 0x000ee20008000800 */
[----:B------:R-:W4:Y:S01]  /*21e0*/  LDCU UR20, c[0x0][0xb0c] ;  /* 0x00016180ff1477ac */ /* 0x000f220008000800 */
[----:B------:R-:W1:Y:S01]  /*21f0*/  LDCU.64 UR10, c[0x0][0xb28] ;  /* 0x00016500ff0a77ac */ /* 0x000e620008000a00 */
[----:B------:R-:W-:Y:S02]  /*2200*/  UISETP.NE.AND UP3, UPT, UR42, 0x1, UPT ;  /* 0x000000012a00788c */ /* 0x000fe4000bf65270 */
[----:B--2---:R-:W-:Y:S02]  /*2210*/  UIMAD.WIDE.U32 UR16, UR38, UR15, URZ ;  /* 0x0000000f261072a5 */ /* 0x004fe4000f8e00ff */
[----:B------:R-:W-:Y:S02]  /*2220*/  UIMAD.WIDE.U32 UR8, UR39, UR12, URZ ;  /* 0x0000000c270872a5 */ /* 0x000fe4000f8e00ff */
[----:B------:R-:W-:-:S02]  /*2230*/  UISETP.NE.AND UP0, UPT, UR14, 0x1, UPT ;  /* 0x000000010e00788c */ /* 0x000fc4000bf05270 */
[----:B------:R-:W-:Y:S01]  /*2240*/  UIMAD.WIDE.U32 UR22, UR27, UR15, URZ ;  /* 0x0000000f1b1672a5 */ /* 0x000fe2000f8e00ff */
[----:B------:R-:W-:Y:S02]  /*2250*/  UMOV UR16, UR17 ;  /* 0x0000001100107c82 */ /* 0x000fe40008000000 */
[----:B------:R-:W-:Y:S01]  /*2260*/  UMOV UR8, UR9 ;  /* 0x0000000900087c82 */ /* 0x000fe20008000000 */
[----:B---3--:R-:W-:Y:S02]  /*2270*/  USHF.R.U32.HI UR16, URZ, UR26, UR16 ;  /* 0x0000001aff107299 */ /* 0x008fe40008011610 */
[----:B----4-:R-:W-:Y:S02]  /*2280*/  UISETP.NE.AND UP2, UPT, UR20, 0x1, UPT ;  /* 0x000000011400788c */ /* 0x010fe4000bf45270 */
[----:B------:R-:W-:Y:S02]  /*2290*/  USHF.R.U32.HI UR8, URZ, UR13, UR8 ;  /* 0x0000000dff087299 */ /* 0x000fe40008011608 */
[----:B------:R-:W-:-:S02]  /*22a0*/  USEL UR7, UR38, UR16, !UP0 ;  /* 0x0000001026077287 */ /* 0x000fc4000c000000 */
[----:B------:R-:W-:Y:S02]  /*22b0*/  USEL UR8, UR39, UR8, !UP2 ;  /* 0x0000000827087287 */ /* 0x000fe4000d000000 */
[----:B-1----:R-:W-:Y:S01]  /*22c0*/  UIMAD.WIDE.U32 UR16, UR7, UR10, URZ ;  /* 0x0000000a071072a5 */ /* 0x002fe2000f8e00ff */
[----:B------:R-:W-:Y:S01]  /*22d0*/  UMOV UR4, UR23 ;  /* 0x0000001700047c82 */ /* 0x000fe20008000000 */
[----:B------:R-:W-:Y:S02]  /*22e0*/  UIMAD.WIDE.U32 UR18, UR37, UR12, URZ ;  /* 0x0000000c251272a5 */ /* 0x000fe4000f8e00ff */
[----:B------:R-:W-:-:S03]  /*22f0*/  UIMAD.WIDE.U32 UR22, UR8, UR10, URZ ;  /* 0x0000000a081672a5 */ /* 0x000fc6000f8e00ff */
[----:B------:R-:W-:Y:S01]  /*2300*/  UMOV UR16, UR17 ;  /* 0x0000001100107c82 */ /* 0x000fe20008000000 */
[----:B------:R-:W-:Y:S02]  /*2310*/  USHF.R.U32.HI UR4, URZ, UR26, UR4 ;  /* 0x0000001aff047299 */ /* 0x000fe40008011604 */
[----:B------:R-:W-:Y:S01]  /*2320*/  @UP3 USHF.R.U32.HI UR7, URZ, UR11, UR16 ;  /* 0x0000000bff073299 */ /* 0x000fe20008011610 */
[----:B------:R-:W-:Y:S01]  /*2330*/  UMOV UR18, UR19 ;  /* 0x0000001300127c82 */ /* 0x000fe20008000000 */
[----:B------:R-:W-:Y:S01]  /*2340*/  UMOV UR22, UR23 ;  /* 0x0000001700167c82 */ /* 0x000fe20008000000 */
[----:B------:R-:W-:Y:S02]  /*2350*/  USHF.R.U32.HI UR13, URZ, UR13, UR18 ;  /* 0x0000000dff0d7299 */ /* 0x000fe40008011612 */
[----:B------:R-:W-:Y:S02]  /*2360*/  USEL UR4, UR27, UR4, !UP0 ;  /* 0x000000041b047287 */ /* 0x000fe4000c000000 */
[----:B------:R-:W-:-:S02]  /*2370*/  @UP3 USHF.R.U32.HI UR8, URZ, UR11, UR22 ;  /* 0x0000000bff083299 */ /* 0x000fc40008011616 */
[----:B------:R-:W-:Y:S02]  /*2380*/  UIMAD UR9, UR42, UR7, URZ ;  /* 0x000000072a0972a4 */ /* 0x000fe4000f8e02ff */
[----:B------:R-:W-:Y:S02]  /*2390*/  USEL UR7, UR37, UR13, !UP2 ;  /* 0x0000000d25077287 */ /* 0x000fe4000d000000 */
[----:B------:R-:W-:Y:S02]  /*23a0*/  UIMAD UR12, UR42, UR8, URZ ;  /* 0x000000082a0c72a4 */ /* 0x000fe4000f8e02ff */
[----:B------:R-:W-:Y:S02]  /*23b0*/  UISETP.GE.AND UP0, UPT, UR4, UR9, UPT ;  /* 0x000000090400728c */ /* 0x000fe4000bf06270 */
[----:B------:R-:W-:Y:S02]  /*23c0*/  UIMAD.WIDE.U32 UR16, UR4, UR10, URZ ;  /* 0x0000000a041072a5 */ /* 0x000fe4000f8e00ff */
[----:B------:R-:W-:-:S02]  /*23d0*/  UISETP.GE.OR UP0, UPT, UR7, UR12, UP0 ;  /* 0x0000000c0700728c */ /* 0x000fc40008706670 */
        /* <DEDUP_REMOVED lines=19> */
.L_x_40:
[----:B------:R-:W2:Y:S02]  /*2510*/  LDCU UR4, c[0x0][0xb30] ;  /* 0x00016600ff0477ac */ /* 0x000ea40008000800 */
[----:B--2---:R-:W-:-:S09]  /*2520*/  UISETP.NE.AND UP0, UPT, UR4, 0x1, UPT ;  /* 0x000000010400788c */ /* 0x004fd2000bf05270 */
[----:B------:R-:W-:Y:S05]  /*2530*/  BRA.U UP0, `(.L_x_41) ;  /* 0x0000000100447547 */ /* 0x000fea000b800000 */
[----:B------:R-:W2:Y:S01]  /*2540*/  LDCU.128 UR12, c[0x0][0xb10] ;  /* 0x00016200ff0c77ac */ /* 0x000ea20008000c00 */
[----:B------:R-:W3:Y:S01]  /*2550*/  LDCU UR16, c[0x0][0xb0c] ;  /* 0x00016180ff1077ac */ /* 0x000ee20008000800 */
[----:B------:R-:W4:Y:S01]  /*2560*/  LDCU UR17, c[0x0][0xb20] ;  /* 0x00016400ff1177ac */ /* 0x000f220008000800 */
[----:B--2---:R-:W-:Y:S02]  /*2570*/  UIMAD.WIDE.U32 UR10, UR37, UR12, URZ ;  /* 0x0000000c250a72a5 */ /* 0x004fe4000f8e00ff */
[----:B------:R-:W-:Y:S02]  /*2580*/  UIMAD.WIDE.U32 UR8, UR27, UR15, URZ ;  /* 0x0000000f1b0872a5 */ /* 0x000fe4000f8e00ff */
[----:B---3--:R-:W-:Y:S02]  /*2590*/  UISETP.NE.AND UP2, UPT, UR16, 0x1, UPT ;  /* 0x000000011000788c */ /* 0x008fe4000bf45270 */
[----:B------:R-:W-:Y:S01]  /*25a0*/  UISETP.NE.AND UP0, UPT, UR14, 0x1, UPT ;  /* 0x000000010e00788c */ /* 0x000fe2000bf05270 */
[----:B------:R-:W-:-:S02]  /*25b0*/  UMOV UR7, UR11 ;  /* 0x0000000b00077c82 */ /* 0x000fc40008000000 */
[----:B------:R-:W-:Y:S01]  /*25c0*/  UMOV UR4, UR9 ;  /* 0x0000000900047c82 */ /* 0x000fe20008000000 */
[----:B------:R-:W-:Y:S02]  /*25d0*/  USHF.R.U32.HI UR7, URZ, UR13, UR7 ;  /* 0x0000000dff077299 */ /* 0x000fe40008011607 */
[----:B----4-:R-:W-:Y:S02]  /*25e0*/  USHF.R.U32.HI UR4, URZ, UR17, UR4 ;  /* 0x00000011ff047299 */ /* 0x010fe40008011604 */
[----:B------:R-:W-:Y:S02]  /*25f0*/  USEL UR7, UR37, UR7, !UP2 ;  /* 0x0000000725077287 */ /* 0x000fe4000d000000 */
[----:B------:R-:W-:-:S04]  /*2600*/  USEL UR4, UR27, UR4, !UP0 ;  /* 0x000000041b047287 */ /* 0x000fc8000c000000 */
[----:B------:R-:W-:Y:S02]  /*2610*/  UIADD3 UR8, UPT, UPT, UR7, -UR4, URZ ;  /* 0x8000000407087290 */ /* 0x000fe4000fffe0ff */
[----:B------:R-:W-:Y:S02]  /*2620*/  UIADD3 UR4, UPT, UPT, -UR7, UR4, URZ ;  /* 0x0000000407047290 */ /* 0x000fe4000fffe1ff */
[----:B------:R-:W-:Y:S02]  /*2630*/  UIMAD UR27, UR8, UR14, UR27 ;  /* 0x0000000e081b72a4 */ /* 0x000fe4000f8e021b */
[----:B------:R-:W-:-:S12]  /*2640*/  UIMAD UR37, UR4, UR16, UR37 ;  /* 0x00000010042572a4 */ /* 0x000fd8000f8e0225 */
.L_x_41:
[----:B------:R-:W-:Y:S01]  /*2650*/  VIADD R11, R11, 0x1 ;  /* 0x000000010b0b7836 */ /* 0x000fe20000000000 */
[----:B------:R-:W-:Y:S02]  /*2660*/  R2UR UR7, R143 ;  /* 0x000000008f0772ca */ /* 0x000fe400000e0000 */
[----:B------:R-:W-:Y:S02]  /*2670*/  R2UR UR4, R142 ;  /* 0x000000008e0472ca */ /* 0x000fe400000e0000 */
[C---:B------:R-:W-:Y:S02]  /*2680*/  ISETP.NE.AND P0, PT, R11.reuse, 0x2, PT ;  /* 0x000000020b00780c */ /* 0x040fe40003f05270 */
[----:B------:R-:W-:Y:S02]  /*2690*/  PLOP3.LUT P1, PT, PT, PT, PT, 0x80, 0x8 ;  /* 0x000000000008781c */ /* 0x000fe40003f2f070 */
[----:B------:R-:W-:Y:S02]  /*26a0*/  SEL R3, RZ, 0x1, P0 ;  /* 0x00000001ff037807 */ /* 0x000fe40000000000 */
[----:B------:R-:W-:-:S02]  /*26b0*/  SEL R11, R11, RZ, P0 ;  /* 0x000000ff0b0b7207 */ /* 0x000fc40000000000 */
[----:B------:R-:W-:Y:S01]  /*26c0*/  LOP3.LUT R10, R10, R3, RZ, 0x3c, !PT ;  /* 0x000000030a0a7212 */ /* 0x000fe200078e3cff */
[----:B------:R-:W-:Y:S02]  /*26d0*/  UIADD3 UR16, UPT, UPT, UR37, UR7, URZ ;  /* 0x0000000725107290 */ /* 0x000fe4000fffe0ff */
[----:B------:R-:W-:Y:S01]  /*26e0*/  UIADD3 UR20, UPT, UPT, UR27, UR4, URZ ;  /* 0x000000041b147290 */ /* 0x000fe2000fffe0ff */
[----:B------:R-:W-:Y:S11]  /*26f0*/  BRA.U UP1, `(.L_x_42) ;  /* 0xfffffff1013c7547 */ /* 0x000ff6000b83ffff */
[----:B------:R-:W-:Y:S01]  /*2700*/  UIADD3 UR7, UPT, UPT, UR6, 0x20, URZ ;  /* 0x0000002006077890 */ /* 0x000fe2000fffe0ff */
[----:B------:R-:W-:-:S03]  /*2710*/  SHF.L.U32 R3, R12, 0x1f, RZ ;  /* 0x0000001f0c037819 */ /* 0x000fc600000006ff */
[----:B------:R-:W-:-:S09]  /*2720*/  ULEA UR4, UR5, UR7, 0x3 ;  /* 0x0000000705047291 */ /* 0x000fd2000f8e18ff */
[----:B------:R-:W2:Y:S02]  /*2730*/  SYNCS.PHASECHK.TRANS64.TRYWAIT P0, [UR4], R3 ;  /* 0x00000003ff0075a7 */ /* 0x000ea40008001104 */
[----:B--2---:R-:W-:Y:S05]  /*2740*/  @!P0 BRA `(.L_x_43) ;  /* 0x0000009000308947 */ /* 0x004fea0003800000 */
.L_x_135:
[----:B------:R-:W-:-:S04]  /*2750*/  UIADD3 UR4, UPT, UPT, UR5, 0x1, URZ ;  /* 0x0000000105047890 */ /* 0x000fc8000fffe0ff */
[----:B------:R-:W-:-:S04]  /*2760*/  UISETP.NE.AND UP0, UPT, UR4, 0x4, UPT ;  /* 0x000000040400788c */ /* 0x000fc8000bf05270 */
[----:B------:R-:W-:Y:S02]  /*2770*/  USEL UR6, URZ, 0x1, UP0 ;  /* 0x00000001ff067887 */ /* 0x000fe40008000000 */
[----:B------:R-:W-:-:S04]  /*2780*/  USEL UR4, UR4, URZ, UP0 ;  /* 0x000000ff04047287 */ /* 0x000fc80008000000 */
[----:B------:R-:W-:Y:S01]  /*2790*/  ULEA UR5, UR4, UR7, 0x3 ;  /* 0x0000000704057291 */ /* 0x000fe2000f8e18ff */
[----:B------:R-:W-:-:S04]  /*27a0*/  LOP3.LUT R2, R12, UR6, RZ, 0x3c, !PT ;  /* 0x000000060c027c12 */ /* 0x000fc8000f8e3cff */
[----:B-1----:R-:W-:-:S04]  /*27b0*/  SHF.L.U32 R3, R2, 0x1f, RZ ;  /* 0x0000001f02037819 */ /* 0x002fc800000006ff */
[----:B------:R-:W1:Y:S02]  /*27c0*/  SYNCS.PHASECHK.TRANS64.TRYWAIT P0, [UR5], R3 ;  /* 0x00000003ff0075a7 */ /* 0x000e640008001105 */
[----:B-1----:R-:W-:Y:S05]  /*27d0*/  @!P0 BRA `(.L_x_44) ;  /* 0x0000009000248947 */ /* 0x002fea0003800000 */
.L_x_137:
        /* <DEDUP_REMOVED lines=9> */
.L_x_139:
[----:B------:R-:W-:-:S04]  /*2870*/  UIADD3 UR4, UPT, UPT, UR4, 0x1, URZ ;  /* 0x0000000104047890 */ /* 0x000fc8000fffe0ff */
[----:B------:R-:W-:-:S04]  /*2880*/  UISETP.NE.AND UP0, UPT, UR4, 0x4, UPT ;  /* 0x000000040400788c */ /* 0x000fc8000bf05270 */
[----:B------:R-:W-:Y:S02]  /*2890*/  USEL UR5, URZ, 0x1, UP0 ;  /* 0x00000001ff057887 */ /* 0x000fe40008000000 */
[----:B------:R-:W-:-:S04]  /*28a0*/  USEL UR4, UR4, URZ, UP0 ;  /* 0x000000ff04047287 */ /* 0x000fc80008000000 */
[----:B------:R-:W-:Y:S01]  /*28b0*/  ULEA UR4, UR4, UR7, 0x3 ;  /* 0x0000000704047291 */ /* 0x000fe2000f8e18ff */
[----:B-1----:R-:W-:-:S04]  /*28c0*/  LOP3.LUT R3, R2, UR5, RZ, 0x3c, !PT ;  /* 0x0000000502037c12 */ /* 0x002fc8000f8e3cff */
[----:B------:R-:W-:Y:S01]  /*28d0*/  SHF.L.U32 R3, R3, 0x1f, RZ ;  /* 0x0000001f03037819 */ /* 0x000fe200000006ff */
[----:B------:R-:W-:-:S07]  /*28e0*/  IMAD.U32 R0, RZ, RZ, UR4 ;  /* 0x00000004ff007e24 */ /* 0x000fce000f8e00ff */
.L_x_46:
[----:B-1----:R1:W2:Y:S02]  /*28f0*/  SYNCS.PHASECHK.TRANS64.TRYWAIT P0, [R0+URZ], R3 ;  /* 0x00000003000075a7 */ /* 0x0022a400080011ff */
[----:B--2---:R-:W-:Y:S05]  /*2900*/  @!P0 NANOSLEEP.SYNCS 0x989680 ;  /* 0x009896800000895d */ /* 0x004fea0003900000 */
[----:B------:R-:W2:Y:S02]  /*2910*/  @!P0 SYNCS.PHASECHK.TRANS64 P0, [R0+URZ], R3 ;  /* 0x00000003000085a7 */ /* 0x000ea400080010ff */
[----:B--2---:R-:W-:Y:S05]  /*2920*/  @P0 EXIT ;  /* 0x000000000000094d */ /* 0x004fea0003800000 */
[----:B------:R-:W-:Y:S05]  /*2930*/  BRA `(.L_x_46) ;  /* 0xfffffffc00ec7947 */ /* 0x000fea000383ffff */
.L_x_22:
[----:B------:R-:W-:-:S04]  /*2940*/  UISETP.NE.AND UP0, UPT, UR45, URZ, UPT ;  /* 0x000000ff2d00728c */ /* 0x000fc8000bf05270 */
[----:B------:R-:W-:-:S09]  /*2950*/  UISETP.NE.OR UP0, UPT, UR17, 0x1, UP0 ;  /* 0x000000011100788c */ /* 0x000fd20008705670 */
[----:B------:R-:W-:Y:S05]  /*2960*/  BRA.U UP0, `(.L_x_47) ;  /* 0x0000000500487547 */ /* 0x000fea000b800000 */
[----:B------:R-:W-:Y:S01]  /*2970*/  ISETP.GE.U32.AND P2, PT, R0, 0x2, PT ;  /* 0x000000020000780c */ /* 0x000fe20003f46070 */
[----:B------:R-:W-:Y:S01]  /*2980*/  IMAD.MOV.U32 R12, RZ, RZ, 0x1 ;  /* 0x00000001ff0c7424 */ /* 0x000fe200078e00ff */
[----:B------:R-:W-:Y:S02]  /*2990*/  CS2R R10, SRZ ;  /* 0x00000000000a7805 */ /* 0x000fe4000001ff00 */
[----:B------:R-:W-:Y:S01]  /*29a0*/  CS2R R8, SRZ ;  /* 0x0000000000087805 */ /* 0x000fe2000001ff00 */
[----:B------:R-:W-:Y:S01]  /*29b0*/  UMOV UR6, 0x400 ;  /* 0x0000040000067882 */ /* 0x000fe20000000000 */
[----:B------:R-:W-:Y:S01]  /*29c0*/  UMOV UR5, URZ ;  /* 0x000000ff00057c82 */ /* 0x000fe20008000000 */
[----:B------:R-:W-:-:S12]  /*29d0*/  ULEA UR6, UR45, UR6, 0x18 ;  /* 0x000000062d067291 */ /* 0x000fd8000f8ec0ff */
.L_x_51:
[----:B------:R-:W-:Y:S02]  /*29e0*/  LEA R2, R8, UR6, 0x3 ;  /* 0x0000000608027c11 */ /* 0x000fe4000f8e18ff */
[----:B------:R-:W-:-:S03]  /*29f0*/  SHF.L.U32 R5, R9, 0x1f, RZ ;  /* 0x0000001f09057819 */ /* 0x000fc600000006ff */
[----:B------:R-:W-:Y:S01]  /*2a00*/  VIADD R4, R2, 0xe0 ;  /* 0x000000e002047836 */ /* 0x000fe20000000000 */
[----:B------:R-:W1:Y:S02]  /*2a10*/  SYNCS.PHASECHK.TRANS64.TRYWAIT P0, [R2+URZ+0xd0], R5 ;  /* 0x0000d005020075a7 */ /* 0x000e6400080011ff */
[----:B-1----:R-:W-:Y:S05]  /*2a20*/  @!P0 BRA `(.L_x_48) ;  /* 0x0000008c00c08947 */ /* 0x002fea0003800000 */
.L_x_140:
[----:B------:R-:W-:Y:S01]  /*2a30*/  ULEA UR4, UR5, UR6, 0x3 ;  /* 0x0000000605047291 */ /* 0x000fe2000f8e18ff */
[----:B------:R-:W-:Y:S02]  /*2a40*/  PRMT R4, RZ, 0x654, R4 ;  /* 0x00000654ff047816 */ /* 0x000fe40000000004 */
[----:B-1----:R-:W-:Y:S01]  /*2a50*/  SHF.L.U32 R5, R12, 0x1f, RZ ;  /* 0x0000001f0c057819 */ /* 0x002fe200000006ff */
[----:B------:R-:W-:Y:S01]  /*2a60*/  UIADD3 UR7, UPT, UPT, UR4, 0x90, URZ ;  /* 0x0000009004077890 */ /* 0x000fe2000fffe0ff */
[----:B------:R1:W-:Y:S05]  /*2a70*/  SYNCS.ARRIVE.TRANS64.RED.A1T0 RZ, [R4+URZ], RZ ;  /* 0x000000ff04ff79a7 */ /* 0x0003ea00081004ff */
[----:B------:R-:W-:Y:S01]  /*2a80*/  IMAD.U32 R7, RZ, RZ, UR7 ;  /* 0x00000007ff077e24 */ /* 0x000fe2000f8e00ff */
[----:B------:R-:W2:Y:S04]  /*2a90*/  SYNCS.PHASECHK.TRANS64.TRYWAIT P0, [UR4+0xa0], R5 ;  /* 0x0000a005ff0075a7 */ /* 0x000ea80008001104 */
[----:B------:R-:W-:Y:S01]  /*2aa0*/  PRMT R6, R0, 0x654, R7 ;  /* 0x0000065400067816 */ /* 0x000fe20000000007 */
[----:B-1----:R-:W-:Y:S01]  /*2ab0*/  @!P2 IMAD.MOV.U32 R4, RZ, RZ, 0x10 ;  /* 0x00000010ff04a424 */ /* 0x002fe200078e00ff */
[----:B--2---:R-:W-:Y:S06]  /*2ac0*/  @!P0 BRA `(.L_x_49) ;  /* 0x0000008c00ac8947 */ /* 0x004fec0003800000 */
.L_x_142:
[----:B------:R-:W-:Y:S01]  /*2ad0*/  ULEA UR8, UR5, UR6, 0x4 ;  /* 0x0000000605087291 */ /* 0x000fe2000f8e20ff */
[----:B------:R-:W-:Y:S01]  /*2ae0*/  SEL R3, R6, R3, !P2 ;  /* 0x0000000306037207 */ /* 0x000fe20005000000 */
[----:B------:R-:W-:Y:S01]  /*2af0*/  UIADD3 UR9, UPT, UPT, UR4, 0x90, URZ ;  /* 0x0000009004097890 */ /* 0x000fe2000fffe0ff */
[----:B-1----:R-:W-:Y:S01]  /*2b00*/  LEA R2, R11, UR6, 0x3 ;  /* 0x000000060b027c11 */ /* 0x002fe2000f8e18ff */
[----:B------:R-:W-:Y:S01]  /*2b10*/  UIADD3 UR8, UPT, UPT, UR8, 0x100, URZ ;  /* 0x0000010008087890 */ /* 0x000fe2000fffe0ff */
[----:B------:R-:W-:Y:S01]  /*2b20*/  SHF.L.U32 R5, R10, 0x1f, RZ ;  /* 0x0000001f0a057819 */ /* 0x000fe200000006ff */
[----:B------:R1:W-:Y:S01]  /*2b30*/  @!P2 SYNCS.ARRIVE.TRANS64.RED RZ, [R3+URZ], R4 ;  /* 0x0000000403ffa9a7 */ /* 0x0003e200080004ff */
[----:B------:R-:W-:Y:S01]  /*2b40*/  UIADD3 UR4, UPT, UPT, UR5, 0x1, URZ ;  /* 0x0000000105047890 */ /* 0x000fe2000fffe0ff */
[----:B------:R-:W-:-:S03]  /*2b50*/  VIADD R8, R8, 0x1 ;  /* 0x0000000108087836 */ /* 0x000fc60000000000 */
[----:B------:R-:W-:Y:S02]  /*2b60*/  UISETP.NE.AND UP0, UPT, UR4, 0x2, UPT ;  /* 0x000000020400788c */ /* 0x000fe4000bf05270 */
[----:B------:R-:W-:Y:S06]  /*2b70*/  UGETNEXTWORKID.BROADCAST [UR8], [UR9] ;  /* 0x00000000080073ca */ /* 0x000fec0008000100 */
[----:B------:R-:W-:Y:S01]  /*2b80*/  USEL UR7, URZ, 0x1, UP0 ;  /* 0x00000001ff077887 */ /* 0x000fe20008000000 */
[----:B------:R-:W-:Y:S01]  /*2b90*/  ISETP.NE.AND P0, PT, R8, 0x2, PT ;  /* 0x000000020800780c */ /* 0x000fe20003f05270 */
[----:B------:R-:W-:Y:S01]  /*2ba0*/  USEL UR5, UR4, URZ, UP0 ;  /* 0x000000ff04057287 */ /* 0x000fe20008000000 */
[----:B------:R-:W2:Y:S03]  /*2bb0*/  SYNCS.PHASECHK.TRANS64.TRYWAIT P1, [R2+URZ+0x90], R5 ;  /* 0x00009005020075a7 */ /* 0x000ea600080211ff */
[----:B------:R-:W-:Y:S01]  /*2bc0*/  LOP3.LUT R12, R12, UR7, RZ, 0x3c, !PT ;  /* 0x000000070c0c7c12 */ /* 0x000fe2000f8e3cff */
[----:B-12---:R-:W-:Y:S07]  /*2bd0*/  @!P1 BRA `(.L_x_50) ;  /* 0x0000008c00809947 */ /* 0x006fee0003800000 */
.L_x_143:
[C---:B------:R-:W-:Y:S01]  /*2be0*/  LEA R4, R11.reuse, UR6, 0x4 ;  /* 0x000000060b047c11 */ /* 0x040fe2000f8e20ff */
[----:B-1----:R-:W-:Y:S01]  /*2bf0*/  VIADD R2, R2, 0xa0 ;  /* 0x000000a002027836 */ /* 0x002fe20000000000 */
[----:B------:R-:W-:Y:S01]  /*2c00*/  SEL R8, R8, RZ, P0 ;  /* 0x000000ff08087207 */ /* 0x000fe20000000000 */
[----:B------:R-:W-:-:S03]  /*2c10*/  VIADD R11, R11, 0x1 ;  /* 0x000000010b0b7836 */ /* 0x000fc60000000000 */
[----:B------:R-:W1:Y:S01]  /*2c20*/  LDS.128 R4, [R4+0x100] ;  /* 0x0001000004047984 */ /* 0x000e620000000c00 */
[----:B------:R-:W-:Y:S02]  /*2c30*/  PRMT R2, RZ, 0x654, R2 ;  /* 0x00000654ff027816 */ /* 0x000fe40000000002 */
[C---:B------:R-:W-:Y:S01]  /*2c40*/  ISETP.NE.AND P1, PT, R11.reuse, 0x2, PT ;  /* 0x000000020b00780c */ /* 0x040fe20003f25270 */
[----:B------:R-:W-:Y:S01]  /*2c50*/  @!PT LDS RZ, [RZ] ;  /* 0x00000000fffff984 */ /* 0x000fe20000000800 */
[----:B------:R-:W-:Y:S01]  /*2c60*/  @!PT LDS RZ, [RZ] ;  /* 0x00000000fffff984 */ /* 0x000fe20000000800 */
[----:B------:R-:W-:Y:S01]  /*2c70*/  @!PT LDS RZ, [RZ] ;  /* 0x00000000fffff984 */ /* 0x000fe20000000800 */
[----:B------:R-:W-:Y:S01]  /*2c80*/  @!PT LDS RZ, [RZ] ;  /* 0x00000000fffff984 */ /* 0x000fe20000000800 */
[----:B------:R2:W-:Y:S06]  /*2c90*/  MEMBAR.ALL.CTA ;  /* 0x0000000000007992 */ /* 0x0005ec0000008000 */
[----:B--2---:R-:W2:Y:S01]  /*2ca0*/  FENCE.VIEW.ASYNC.S ;  /* 0x00000000000073c6 */ /* 0x004ea20000000000 */
[----:B------:R-:W-:Y:S01]  /*2cb0*/  SEL R11, R11, RZ, P1 ;  /* 0x000000ff0b0b7207 */ /* 0x000fe20000800000 */
[----:B--2---:R2:W-:Y:S01]  /*2cc0*/  SYNCS.ARRIVE.TRANS64.RED.A1T0 RZ, [R2+URZ], RZ ;  /* 0x000000ff02ff79a7 */ /* 0x0045e200081004ff */
[----:B-1----:R-:W-:-:S02]  /*2cd0*/  LOP3.LUT P3, RZ, R6, 0x1, RZ, 0xc0, !PT ;  /* 0x0000000106ff7812 */ /* 0x002fc4000786c0ff */
[----:B------:R-:W-:-:S04]  /*2ce0*/  SEL R5, RZ, 0x1, P1 ;  /* 0x00000001ff057807 */ /* 0x000fc80000800000 */
[----:B------:R-:W-:Y:S02]  /*2cf0*/  LOP3.LUT R10, R10, R5, RZ, 0x3c, !PT ;  /* 0x000000050a0a7212 */ /* 0x000fe400078e3cff */
[----:B--2---:R-:W-:-:S04]  /*2d00*/  SEL R2, RZ, 0x1, P0 ;  /* 0x00000001ff027807 */ /* 0x004fc80000000000 */
[----:B------:R-:W-:Y:S01]  /*2d10*/  LOP3.LUT R9, R9, R2, RZ, 0x3c, !PT ;  /* 0x0000000209097212 */ /* 0x000fe200078e3cff */
[----:B------:R-:W-:Y:S06]  /*2d20*/  @P3 BRA `(.L_x_51) ;  /* 0xfffffffc002c3947 */ /* 0x000fec000383ffff */
[----:B------:R-:W-:Y:S01]  /*2d30*/  ULEA UR4, UR5, UR6, 0x3 ;  /* 0x0000000605047291 */ /* 0x000fe2000f8e18ff */
[----:B------:R-:W-:-:S08]  /*2d40*/  SHF.L.U32 R3, R12, 0x1f, RZ ;  /* 0x0000001f0c037819 */ /* 0x000fd000000006ff */
[----:B------:R-:W1:Y:S02]  /*2d50*/  SYNCS.PHASECHK.TRANS64 P0, [UR4+0xa0], R3 ;  /* 0x0000a003ff0075a7 */ /* 0x000e640008001004 */
[----:B-1----:R-:W-:Y:S05]  /*2d60*/  @P0 BRA `(.L_x_52) ;  /* 0x0000000000080947 */ /* 0x002fea0003800000 */
[----:B------:R-:W1:Y:S02]  /*2d70*/  SYNCS.PHASECHK.TRANS64.TRYWAIT P0, [UR4+0xa0], R3 ;  /* 0x0000a003ff0075a7 */ /* 0x000e640008001104 */
[----:B-1----:R-:W-:Y:S05]  /*2d80*/  @!P0 BRA `(.L_x_53) ;  /* 0x0000008c00288947 */ /* 0x002fea0003800000 */
.L_x_52:
[----:B------:R-:W-:-:S04]  /*2d90*/  UIADD3 UR7, UPT, UPT, UR5, 0x1, URZ ;  /* 0x0000000105077890 */ /* 0x000fc8000fffe0ff */
[----:B------:R-:W-:-:S04]  /*2da0*/  UISETP.NE.AND UP0, UPT, UR7, 0x2, UPT ;  /* 0x000000020700788c */ /* 0x000fc8000bf05270 */
[----:B------:R-:W-:Y:S02]  /*2db0*/  USEL UR8, URZ, 0x1, UP0 ;  /* 0x00000001ff087887 */ /* 0x000fe40008000000 */
[----:B------:R-:W-:-:S04]  /*2dc0*/  USEL UR7, UR7, URZ, UP0 ;  /* 0x000000ff07077287 */ /* 0x000fc80008000000 */
[----:B------:R-:W-:Y:S01]  /*2dd0*/  ULEA UR7, UR7, UR6, 0x3 ;  /* 0x0000000607077291 */ /* 0x000fe2000f8e18ff */
[----:B-1----:R-:W-:-:S04]  /*2de0*/  LOP3.LUT R3, R12, UR8, RZ, 0x3c, !PT ;  /* 0x000000080c037c12 */ /* 0x002fc8000f8e3cff */
[----:B------:R-:W-:-:S04]  /*2df0*/  SHF.L.U32 R0, R3, 0x1f, RZ ;  /* 0x0000001f03007819 */ /* 0x000fc800000006ff */
[----:B------:R-:W1:Y:S02]  /*2e00*/  SYNCS.PHASECHK.TRANS64 P0, [UR7+0xa0], R0 ;  /* 0x0000a000ff0075a7 */ /* 0x000e640008001007 */
[----:B-1----:R-:W-:Y:S05]  /*2e10*/  @P0 EXIT ;  /* 0x000000000000094d */ /* 0x002fea0003800000 */
[----:B------:R-:W-:Y:S02]  /*2e20*/  SHF.L.U32 R3, R3, 0x1f, RZ ;  /* 0x0000001f03037819 */ /* 0x000fe400000006ff */
[----:B------:R-:W-:-:S07]  /*2e30*/  MOV R0, UR7 ;  /* 0x0000000700007c02 */ /* 0x000fce0008000f00 */
.L_x_54:
[----:B-1----:R1:W2:Y:S02]  /*2e40*/  SYNCS.PHASECHK.TRANS64.TRYWAIT P0, [R0+URZ+0xa0], R3 ;  /* 0x0000a003000075a7 */ /* 0x0022a400080011ff */
[----:B--2---:R-:W-:Y:S05]  /*2e50*/  @!P0 NANOSLEEP.SYNCS 0x989680 ;  /* 0x009896800000895d */ /* 0x004fea0003900000 */
[----:B------:R-:W2:Y:S02]  /*2e60*/  @!P0 SYNCS.PHASECHK.TRANS64 P0, [R0+URZ+0xa0], R3 ;  /* 0x0000a003000085a7 */ /* 0x000ea400080010ff */
[----:B--2---:R-:W-:Y:S05]  /*2e70*/  @P0 EXIT ;  /* 0x000000000000094d */ /* 0x004fea0003800000 */
[----:B------:R-:W-:Y:S05]  /*2e80*/  BRA `(.L_x_54) ;  /* 0xfffffffc00ec7947 */ /* 0x000fea000383ffff */
.L_x_47:
[----:B------:R-:W-:Y:S05]  /*2e90*/  BRA.U UP4, `(.L_x_55) ;  /* 0x0000000d043c7547 */ /* 0x000fea000b800000 */
[----:B------:R-:W-:Y:S01]  /*2ea0*/  UMOV UR4, 0x40 ;  /* 0x0000004000047882 */ /* 0x000fe20000000000 */
[----:B------:R-:W-:Y:S01]  /*2eb0*/  NOP ;  /* 0x0000000000007918 */ /* 0x000fe20000000000 */
[----:B------:R-:W-:Y:S01]  /*2ec0*/  ULEA UR5, UR45, UR4, 0x18 ;  /* 0x000000042d057291 */ /* 0x000fe2000f8ec0ff */
[----:B------:R-:W-:Y:S02]  /*2ed0*/  UMOV UR6, 0x400 ;  /* 0x0000040000067882 */ /* 0x000fe40000000000 */
[----:B------:R-:W-:-:S06]  /*2ee0*/  ULEA UR6, UR45, UR6, 0x18 ;  /* 0x000000062d067291 */ /* 0x000fcc000f8ec0ff */
[----:B------:R-:W1:Y:S02]  /*2ef0*/  LDS.U8 R0, [UR5+0x1c] ;  /* 0x00001c05ff007984 */ /* 0x000e640008000000 */
[----:B-1----:R-:W-:-:S13]  /*2f00*/  ISETP.NE.AND P0, PT, R0, RZ, PT ;  /* 0x000000ff0000720c */ /* 0x002fda0003f05270 */
[----:B------:R-:W-:Y:S05]  /*2f10*/  @P0 BRA `(.L_x_56) ;  /* 0x0000000000580947 */ /* 0x000fea0003800000 */
[----:B------:R-:W-:-:S13]  /*2f20*/  ELECT P0, URZ, PT ;  /* 0x0000000000ff782f */ /* 0x000fda0003800000 */
[----:B------:R-:W-:Y:S05]  /*2f30*/  @!P0 BRA `(.L_x_57) ;  /* 0x0000000000608947 */ /* 0x000fea0003800000 */
[----:B------:R-:W-:Y:S01]  /*2f40*/  UMOV UR4, 0x10 ;  /* 0x0000001000047882 */ /* 0x000fe20000000000 */
[----:B------:R-:W-:Y:S01]  /*2f50*/  HFMA2 R0, -RZ, RZ, 0, 5.9604644775390625e-08 ;  /* 0x00000001ff007431 */ /* 0x000fe200000001ff */
[----:B------:R-:W-:-:S03]  /*2f60*/  MOV R3, 0xffff ;  /* 0x0000ffff00037802 */ /* 0x000fc60000000f00 */
[----:B------:R-:W-:Y:S04]  /*2f70*/  DEPBAR.LE SB1, 0x36 ;  /* 0x00009d800000791a */ /* 0x000fe80000000000 */
[----:B------:R-:W1:Y:S02]  /*2f80*/  UTCATOMSWS.FIND_AND_SET.ALIGN UP0, UR4, UR4 ;  /* 0x00000004000475e3 */ /* 0x000e640008000800 */
[----:B-1----:R-:W-:Y:S01]  /*2f90*/  MOV R4, UR4 ;  /* 0x0000000400047c02 */ /* 0x002fe20008000f00 */
[----:B------:R-:W-:Y:S06]  /*2fa0*/  BRA.U UP0, `(.L_x_58) ;  /* 0x0000000100187547 */ /* 0x000fec000b800000 */
.L_x_59:
[----:B------:R-:W-:Y:S05]  /*2fb0*/  NANOSLEEP 0x64 ;  /* 0x000000640000795d */ /* 0x000fea0003800000 */
[----:B------:R-:W-:-:S05]  /*2fc0*/  UMOV UR4, 0x10 ;  /* 0x0000001000047882 */ /* 0x000fca0000000000 */
[----:B------:R-:W-:Y:S04]  /*2fd0*/  DEPBAR.LE SB1, 0x36 ;  /* 0x00009d800000791a */ /* 0x000fe80000000000 */
[----:B------:R-:W1:Y:S02]  /*2fe0*/  UTCATOMSWS.FIND_AND_SET.ALIGN UP0, UR4, UR4 ;  /* 0x00000004000475e3 */ /* 0x000e640008000800 */
[----:B-1----:R-:W-:Y:S01]  /*2ff0*/  MOV R4, UR4 ;  /* 0x0000000400047c02 */ /* 0x002fe20008000f00 */
[----:B------:R-:W-:Y:S05]  /*3000*/  BRA.U !UP0, `(.L_x_59) ;  /* 0xfffffffd08e87547 */ /* 0x000fea000b83ffff */
.L_x_58:
[-C--:B------:R-:W-:Y:S02]  /*3010*/  SHF.L.U32 R3, R3, R4.reuse, RZ ;  /* 0x0000000403037219 */ /* 0x080fe400000006ff */
[----:B------:R-:W-:Y:S01]  /*3020*/  SHF.L.U32 R0, R0, R4, RZ ;  /* 0x0000000400007219 */ /* 0x000fe200000006ff */
[----:B------:R-:W-:Y:S02]  /*3030*/  IMAD.SHL.U32 R4, R4, 0x20, RZ ;  /* 0x0000002004047824 */ /* 0x000fe400078e00ff */
[----:B------:R1:W-:Y:S04]  /*3040*/  ATOMS.OR RZ, [UR5+0x14], R3 ;  /* 0x00001403ffff798c */ /* 0x0003e8000b000005 */
[----:B------:R1:W-:Y:S04]  /*3050*/  ATOMS.OR RZ, [UR5+0x18], R0 ;  /* 0x00001800ffff798c */ /* 0x0003e8000b000005 */
[----:B------:R1:W-:Y:S01]  /*3060*/  STS [UR6+0x120], R4 ;  /* 0x00012004ff007988 */ /* 0x0003e20008000806 */
[----:B------:R-:W-:Y:S05]  /*3070*/  BRA `(.L_x_57) ;  /* 0x0000000000107947 */ /* 0x000fea0003800000 */
.L_x_56:
[----:B------:R-:W-:Y:S02]  /*3080*/  MOV R0, 0xffffffff ;  /* 0xffffffff00007802 */ /* 0x000fe40000000f00 */
[----:B------:R-:W-:-:S03]  /*3090*/  MOV R4, 0x30c0 ;  /* 0x000030c000047802 */ /* 0x000fc60000000f00 */
[----:B------:R1:W-:Y:S04]  /*30a0*/  STS [UR6+0x120], R0 ;  /* 0x00012000ff007988 */ /* 0x0003e80008000806 */
[----:B-1---5:R-:W-:Y:S05]  /*30b0*/  CALL.REL.NOINC `($__internal_1_$__cuda_sm10x_tcgen05_guardrail_trap_phase_invalid_during_alloc) ;  /* 0x0000009000407944 */ /* 0x022fea0003c00000 */
.L_x_57:
[----:B------:R-:W-:Y:S05]  /*30c0*/  WARPSYNC.ALL ;  /* 0x0000000000007948 */ /* 0x000fea0003800000 */
[----:B------:R-:W2:Y:S01]  /*30d0*/  S2UR UR4, SR_CgaCtaId ;  /* 0x00000000000479c3 */ /* 0x000ea20000008800 */
[----:B------:R-:W-:Y:S01]  /*30e0*/  UMOV UR17, 0x400 ;  /* 0x0000040000117882 */ /* 0x000fe20000000000 */
[----:B------:R-:W-:-:S06]  /*30f0*/  NOP ;  /* 0x0000000000007918 */ /* 0x000fcc0000000000 */
[----:B------:R-:W-:Y:S06]  /*3100*/  BAR.ARV 0x6, 0xa0 ;  /* 0x0182800000007b1d */ /* 0x000fec0000002000 */
[----:B------:R-:W3:Y:S01]  /*3110*/  LDCU UR5, c[0x0][0x38c] ;  /* 0x00007180ff0577ac */ /* 0x000ee20008000800 */
[----:B------:R-:W-:Y:S01]  /*3120*/  LOP3.LUT R2, R2, 0xffff, RZ, 0xc0, !PT ;  /* 0x0000ffff02027812 */ /* 0x000fe200078ec0ff */
[----:B------:R-:W-:Y:S01]  /*3130*/  IMAD.MOV.U32 R11, RZ, RZ, 0x1 ;  /* 0x00000001ff0b7424 */ /* 0x000fe200078e00ff */
[----:B------:R-:W-:Y:S01]  /*3140*/  CS2R R8, SRZ ;  /* 0x0000000000087805 */ /* 0x000fe2000001ff00 */
[----:B------:R-:W4:Y:S01]  /*3150*/  LDCU UR8, c[0x0][0x38c] ;  /* 0x00007180ff0877ac */ /* 0x000f220008000800 */
[----:B------:R-:W-:Y:S01]  /*3160*/  R2UR UR19, R2 ;  /* 0x00000000021372ca */ /* 0x000fe200000e0000 */
[----:B------:R-:W-:Y:S01]  /*3170*/  IMAD.MOV.U32 R10, RZ, RZ, RZ ;  /* 0x000000ffff0a7224 */ /* 0x000fe200078e00ff */
[----:B------:R-:W-:Y:S01]  /*3180*/  UMOV UR23, URZ ;  /* 0x000000ff00177c82 */ /* 0x000fe20008000000 */
[----:B------:R-:W-:Y:S01]  /*3190*/  UMOV UR14, URZ ;  /* 0x000000ff000e7c82 */ /* 0x000fe20008000000 */
[----:B--2---:R-:W-:Y:S01]  /*31a0*/  ULEA UR17, UR4, UR17, 0x18 ;  /* 0x0000001104117291 */ /* 0x004fe2000f8ec0ff */
[----:B------:R-:W-:Y:S01]  /*31b0*/  UMOV UR26, 0x0 ;  /* 0x00000000001a7882 */ /* 0x000fe20000000000 */
[----:B------:R-:W-:-:S02]  /*31c0*/  UMOV UR27, 0x84004a0 ;  /* 0x084004a0001b7882 */ /* 0x000fc40000000000 */
[----:B------:R-:W-:Y:S02]  /*31d0*/  UIADD3 UR6, UPT, UPT, UR17, 0xc400, URZ ;  /* 0x0000c40011067890 */ /* 0x000fe4000fffe0ff */
[----:B------:R-:W-:Y:S02]  /*31e0*/  UIADD3 UR7, UPT, UPT, UR17, 0x14400, URZ ;  /* 0x0001440011077890 */ /* 0x000fe4000fffe0ff */
[----:B---3--:R-:W-:Y:S01]  /*31f0*/  UIADD3 UR5, UPT, UPT, UR5, 0x3f, URZ ;  /* 0x0000003f05057890 */ /* 0x008fe2000fffe0ff */
[----:B-1----:R-:W1:Y:S01]  /*3200*/  LDS R0, [UR17+0x120] ;  /* 0x00012011ff007984 */ /* 0x002e620008000800 */
[----:B------:R-:W-:Y:S02]  /*3210*/  USHF.R.U32.HI UR6, URZ, 0x4, UR6 ;  /* 0x00000004ff067899 */ /* 0x000fe40008011606 */
[----:B------:R-:W-:Y:S02]  /*3220*/  USHF.R.S32.HI UR4, URZ, 0x1f, UR5 ;  /* 0x0000001fff047899 */ /* 0x000fe40008011405 */
[----:B------:R-:W-:-:S02]  /*3230*/  ULOP3.LUT UR6, UR6, 0x3fff, URZ, 0xc0, !UPT ;  /* 0x00003fff06067892 */ /* 0x000fc4000f8ec0ff */
[----:B------:R-:W-:Y:S02]  /*3240*/  ULEA.HI UR4, UR4, UR5, URZ, 0x6 ;  /* 0x0000000504047291 */ /* 0x000fe4000f8f30ff */
[----:B------:R-:W-:Y:S02]  /*3250*/  USHF.R.U32.HI UR5, URZ, 0x4, UR7 ;  /* 0x00000004ff057899 */ /* 0x000fe40008011607 */
[----:B------:R-:W-:Y:S02]  /*3260*/  USHF.R.S32.HI UR28, URZ, 0x6, UR4 ;  /* 0x00000006ff1c7899 */ /* 0x000fe40008011404 */
[----:B------:R-:W-:Y:S02]  /*3270*/  ULOP3.LUT UR5, UR5, 0x3fff, URZ, 0xc0, !UPT ;  /* 0x00003fff05057892 */ /* 0x000fe4000f8ec0ff */
[----:B------:R-:W-:Y:S02]  /*3280*/  UISETP.LT.AND UP0, UPT, UR28, 0x1, UPT ;  /* 0x000000011c00788c */ /* 0x000fe4000bf01270 */
[----:B------:R-:W-:-:S02]  /*3290*/  ULOP3.LUT UR20, UR6, 0x10000, URZ, 0xfc, !UPT ;  /* 0x0001000006147892 */ /* 0x000fc4000f8efcff */
[----:B------:R-:W-:Y:S02]  /*32a0*/  USEL UR29, UR28, 0x1, !UP0 ;  /* 0x000000011c1d7887 */ /* 0x000fe4000c000000 */
[----:B------:R-:W-:Y:S02]  /*32b0*/  ULOP3.LUT UR21, UR5, 0x10000, URZ, 0xfc, !UPT ;  /* 0x0001000005157892 */ /* 0x000fe4000f8efcff */
[----:B------:R-:W-:Y:S02]  /*32c0*/  UIADD3 UR29, UPT, UPT, -UR29, URZ, URZ ;  /* 0x000000ff1d1d7290 */ /* 0x000fe4000fffe1ff */
[----:B----4-:R-:W-:Y:S01]  /*32d0*/  UISETP.GE.AND UP4, UPT, UR8, 0x1, UPT ;  /* 0x000000010800788c */ /* 0x010fe2000bf86270 */
[----:B------:R-:W-:Y:S01]  /*32e0*/  UMOV UR24, 0x0 ;  /* 0x0000000000187882 */ /* 0x000fe20000000000 */
[----:B------:R-:W-:Y:S01]  /*32f0*/  UMOV UR25, 0x84004a0 ;  /* 0x084004a000197882 */ /* 0x000fe20000000000 */
[----:B-1----:R-:W-:-:S15]  /*3300*/  R2UR UR30, R0 ;  /* 0x00000000001e72ca */ /* 0x002fde00000e0000 */
.L_x_66:
[----:B------:R-:W-:Y:S02]  /*3310*/  LEA R0, R10, UR17, 0x3 ;  /* 0x000000110a007c11 */ /* 0x000fe4000f8e18ff */
[----:B------:R-:W-:Y:S02]  /*3320*/  SHF.L.U32 R5, R9, 0x1f, RZ ;  /* 0x0000001f09057819 */ /* 0x000fe400000006ff */
[----:B------:R-:W-:Y:S01]  /*3330*/  PLOP3.LUT P0, PT, PT, PT, UP4, 0x80, 0x8 ;  /* 0x000000000008781c */ /* 0x000fe20003f0f048 */
[----:B------:R-:W-:Y:S01]  /*3340*/  VIADD R3, R0, 0xa0 ;  /* 0x000000a000037836 */ /* 0x000fe20000000000 */
[----:B-1----:R-:W1:Y:S02]  /*3350*/  SYNCS.PHASECHK.TRANS64.TRYWAIT P1, [R0+URZ+0x90], R5 ;  /* 0x00009005000075a7 */ /* 0x002e6400080211ff */
[----:B-1-3--:R-:W-:Y:S09]  /*3360*/  @!P1 BRA `(.L_x_60) ;  /* 0x0000008400c89947 */ /* 0x00aff20003800000 */
.L_x_145:
[----:B------:R-:W-:Y:S01]  /*3370*/  LEA R4, R10, UR17, 0x4 ;  /* 0x000000110a047c11 */ /* 0x000fe2000f8e20ff */
[----:B------:R-:W-:Y:S01]  /*3380*/  @UP4 ULEA UR4, UR14, UR17, 0x3 ;  /* 0x000000110e044291 */ /* 0x000fe2000f8e18ff */
[----:B------:R-:W-:Y:S01]  /*3390*/  PLOP3.LUT P2, PT, PT, PT, PT, 0x80, 0x8 ;  /* 0x000000000008781c */ /* 0x000fe20003f4f070 */
[----:B------:R-:W-:Y:S01]  /*33a0*/  ULEA UR22, UR23, UR17, 0x3 ;  /* 0x0000001117167291 */ /* 0x000fe2000f8e18ff */
[----:B------:R-:W-:Y:S01]  /*33b0*/  PRMT R3, RZ, 0x654, R3 ;  /* 0x00000654ff037816 */ /* 0x000fe20000000003 */
[----:B------:R-:W-:Y:S01]  /*33c0*/  ULEA UR18, UR23, UR30, 0x8 ;  /* 0x0000001e17127291 */ /* 0x000fe2000f8e40ff */
[----:B-1----:R-:W1:Y:S01]  /*33d0*/  LDS.128 R4, [R4+0x100] ;  /* 0x0001000004047984 */ /* 0x002e620000000c00 */
[----:B------:R-:W-:Y:S02]  /*33e0*/  @P0 SHF.L.U32 R2, R8, 0x1f, RZ ;  /* 0x0000001f08020819 */ /* 0x000fe400000006ff */
[----:B------:R-:W-:Y:S01]  /*33f0*/  SHF.L.U32 R0, R11, 0x1f, RZ ;  /* 0x0000001f0b007819 */ /* 0x000fe200000006ff */
[----:B------:R-:W-:Y:S01]  /*3400*/  @!PT LDS RZ, [RZ] ;  /* 0x00000000fffff984 */ /* 0x000fe20000000800 */
[----:B------:R-:W-:Y:S01]  /*3410*/  @!PT LDS RZ, [RZ] ;  /* 0x00000000fffff984 */ /* 0x000fe20000000800 */
[----:B------:R-:W-:Y:S01]  /*3420*/  @!PT LDS RZ, [RZ] ;  /* 0x00000000fffff984 */ /* 0x000fe20000000800 */
[----:B------:R-:W-:Y:S01]  /*3430*/  @!PT LDS RZ, [RZ] ;  /* 0x00000000fffff984 */ /* 0x000fe20000000800 */
[----:B------:R2:W-:Y:S06]  /*3440*/  MEMBAR.ALL.CTA ;  /* 0x0000000000007992 */ /* 0x0005ec0000008000 */
[----:B--2---:R-:W2:Y:S02]  /*3450*/  FENCE.VIEW.ASYNC.S ;  /* 0x00000000000073c6 */ /* 0x004ea40000000000 */
[----:B--2---:R2:W-:Y:S01]  /*3460*/  SYNCS.ARRIVE.TRANS64.RED.A1T0 RZ, [R3+URZ], RZ ;  /* 0x000000ff03ff79a7 */ /* 0x0045e200081004ff */
[----:B------:R2:W3:Y:S01]  /*3470*/  @P0 SYNCS.PHASECHK.TRANS64.TRYWAIT P2, [UR4], R2 ;  /* 0x00000002ff0005a7 */ /* 0x0004e20008041104 */
[----:B-1----:R-:W-:Y:S01]  /*3480*/  LOP3.LUT P1, RZ, R6, 0x1, RZ, 0xc0, !PT ;  /* 0x0000000106ff7812 */ /* 0x002fe2000782c0ff */
[----:B------:R-:W1:Y:S02]  /*3490*/  SYNCS.PHASECHK.TRANS64.TRYWAIT P0, [UR22+0xc0], R0 ;  /* 0x0000c000ff0075a7 */ /* 0x000e640008001116 */
[----:B-123--:R-:W-:Y:S10]  /*34a0*/  @!P0 BRA `(.L_x_61) ;  /* 0x00000084008c8947 */ /* 0x00eff40003800000 */
.L_x_147:
[----:B------:R-:W-:Y:S01]  /*34b0*/  IADD3 R10, PT, PT, R10, 0x1, RZ ;  /* 0x000000010a0a7810 */ /* 0x000fe20007ffe0ff */
[----:B------:R-:W-:Y:S06]  /*34c0*/  BRA.U !UP4, `(.L_x_62) ;  /* 0x000000010c987547 */ /* 0x000fec000b800000 */
[----:B------:R-:W-:Y:S01]  /*34d0*/  UPLOP3.LUT UP2, UPT, UPT, UPT, UPT, 0x40, 0x4 ;  /* 0x000000000004789c */ /* 0x000fe20003f4e870 */
[----:B------:R-:W-:Y:S01]  /*34e0*/  UMOV UR16, UR29 ;  /* 0x0000001d00107c82 */ /* 0x000fe20008000000 */
[----:B------:R-:W-:Y:S01]  /*34f0*/  UMOV UR15, UR28 ;  /* 0x0000001c000f7c82 */ /* 0x000fe20008000000 */
[----:B------:R-:W-:-:S08]  /*3500*/  UMOV UR6, UR14 ;  /* 0x0000000e00067c82 */ /* 0x000fd00008000000 */
.L_x_65:
[----:B------:R-:W-:Y:S02]  /*3510*/  UIADD3 UR16, UPT, UPT, UR16, 0x1, URZ ;  /* 0x0000000110107890 */ /* 0x000fe4000fffe0ff */
[----:B--2---:R-:W-:Y:S02]  /*3520*/  ULEA UR5, UR6, UR17, 0x3 ;  /* 0x0000001106057291 */ /* 0x004fe4000f8e18ff */
[----:B------:R-:W-:Y:S01]  /*3530*/  UISETP.NE.AND UP3, UPT, UR16, URZ, UPT ;  /* 0x000000ff1000728c */ /* 0x000fe2000bf65270 */
[----:B---3--:R-:W-:Y:S10]  /*3540*/  @P2 BRA `(.L_x_63) ;  /* 0x00000000000c2947 */ /* 0x008ff40003800000 */
[----:B-1----:R-:W-:Y:S04]  /*3550*/  SHF.L.U32 R3, R8, 0x1f, RZ ;  /* 0x0000001f08037819 */ /* 0x002fe800000006ff */
[----:B------:R-:W1:Y:S02]  /*3560*/  SYNCS.PHASECHK.TRANS64.TRYWAIT P0, [UR5], R3 ;  /* 0x00000003ff0075a7 */ /* 0x000e640008001105 */
[----:B-1----:R-:W-:Y:S05]  /*3570*/  @!P0 BRA `(.L_x_64) ;  /* 0x0000008400708947 */ /* 0x002fea0003800000 */
.L_x_63:
[----:B------:R-:W-:Y:S01]  /*3580*/  UISETP.NE.AND UP0, UPT, UR15, 0x1, UPT ;  /* 0x000000010f00788c */ /* 0x000fe2000bf05270 */
[----:B------:R-:W-:Y:S01]  /*3590*/  PLOP3.LUT P2, PT, PT, PT, PT, 0x80, 0x8 ;  /* 0x000000000008781c */ /* 0x000fe20003f4f070 */
[----:B------:R-:W-:Y:S02]  /*35a0*/  UIADD3 UR4, UPT, UPT, UR6, 0x1, URZ ;  /* 0x0000000106047890 */ /* 0x000fe4000fffe0ff */
[----:B------:R-:W-:Y:S02]  /*35b0*/  ULEA UR12, UR6, UR21, 0xa ;  /* 0x00000015060c7291 */ /* 0x000fe4000f8e50ff */
[----:B------:R-:W-:Y:S01]  /*35c0*/  UISETP.NE.AND UP1, UPT, UR4, 0x4, UPT ;  /* 0x000000040400788c */ /* 0x000fe2000bf25270 */
[----:B------:R-:W-:Y:S01]  /*35d0*/  PLOP3.LUT P0, PT, PT, PT, UP0, 0x80, 0x8 ;  /* 0x000000000008781c */ /* 0x000fe20003f0f008 */
[----:B------:R-:W-:Y:S02]  /*35e0*/  UIADD3 UR10, UPT, UPT, UR12, 0x2, URZ ;  /* 0x000000020c0a7890 */ /* 0x000fe4000fffe0ff */
[----:B------:R-:W-:Y:S02]  /*35f0*/  USEL UR7, URZ, 0x1, UP1 ;  /* 0x00000001ff077887 */ /* 0x000fe40008800000 */
[----:B------:R-:W-:Y:S02]  /*3600*/  USEL UR14, UR4, URZ, UP1 ;  /* 0x000000ff040e7287 */ /* 0x000fe40008800000 */
[----:B------:R-:W-:Y:S02]  /*3610*/  UIADD3 UR15, UPT, UPT, UR15, -0x1, URZ ;  /* 0xffffffff0f0f7890 */ /* 0x000fe4000fffe0ff */
[----:B------:R-:W-:Y:S01]  /*3620*/  @UP0 ULEA UR4, UR14, UR17, 0x3 ;  /* 0x000000110e040291 */ /* 0x000fe2000f8e18ff */
[----:B------:R-:W-:Y:S01]  /*3630*/  LOP3.LUT R8, R8, UR7, RZ, 0x3c, !PT ;  /* 0x0000000708087c12 */ /* 0x000fe2000f8e3cff */
[----:B------:R-:W-:Y:S01]  /*3640*/  UIADD3 UR7, UPT, UPT, UR5, 0x20, URZ ;  /* 0x0000002005077890 */ /* 0x000fe2000fffe0ff */
[----:B------:R-:W-:Y:S02]  /*3650*/  UMOV UR13, 0x80004020 ;  /* 0x80004020000d7882 */ /* 0x000fe40000000000 */
[----:B-1----:R-:W-:Y:S01]  /*3660*/  @P0 SHF.L.U32 R0, R8, 0x1f, RZ ;  /* 0x0000001f08000819 */ /* 0x002fe200000006ff */
[----:B------:R-:W-:Y:S01]  /*3670*/  UMOV UR5, 0x80004020 ;  /* 0x8000402000057882 */ /* 0x000fe20000000000 */
[----:B------:R-:W-:Y:S01]  /*3680*/  UMOV UR11, 0x80004020 ;  /* 0x80004020000b7882 */ /* 0x000fe20000000000 */
[----:B------:R-:W-:Y:S01]  /*3690*/  UMOV UR9, 0x80004020 ;  /* 0x8000402000097882 */ /* 0x000fe20000000000 */
[----:B------:R2:W3:Y:S01]  /*36a0*/  @P0 SYNCS.PHASECHK.TRANS64.TRYWAIT P2, [UR4], R0 ;  /* 0x00000000ff0005a7 */ /* 0x0004e20008041104 */
[----:B------:R-:W-:Y:S03]  /*36b0*/  ULEA UR4, UR6, UR20, 0x9 ;  /* 0x0000001406047291 */ /* 0x000fe6000f8e48ff */
[----:B------:R-:W-:Y:S01]  /*36c0*/  UMOV UR6, UR14 ;  /* 0x0000000e00067c82 */ /* 0x000fe20008000000 */
[----:B------:R-:W-:Y:S05]  /*36d0*/  UIADD3 UR8, UPT, UPT, UR4, 0x2, URZ ;  /* 0x0000000204087890 */ /* 0x000fea000fffe0ff */
[----:B------:R2:W-:Y:S01]  /*36e0*/  UTCIMMA gdesc[UR4], gdesc[UR12], tmem[UR18], tmem[UR26], idesc[UR27], UP2 ;  /* 0x00ff1a0c040075ea */ /* 0x0005e20009000112 */
[----:B------:R-:W-:Y:S03]  /*36f0*/  UPLOP3.LUT UP2, UPT, UPT, UPT, UPT, 0x80, 0x8 ;  /* 0x000000000008789c */ /* 0x000fe60003f4f070 */
[----:B------:R2:W-:Y:S01]  /*3700*/  UTCIMMA gdesc[UR8], gdesc[UR10], tmem[UR18], tmem[UR24], idesc[UR25], UPT ;  /* 0x00ff180a080075ea */ /* 0x0005e2000b800112 */
[----:B------:R2:W-:Y:S01]  /*3710*/  UTCBAR.MULTICAST [UR7], URZ, UR19 ;  /* 0x000000ff070073e9 */ /* 0x0005e20008000813 */
[----:B------:R-:W-:Y:S06]  /*3720*/  BRA.U UP3, `(.L_x_65) ;  /* 0xfffffffd03787547 */ /* 0x000fec000b83ffff */
.L_x_62:
[----:B--2---:R-:W-:Y:S01]  /*3730*/  UIADD3 UR4, UPT, UPT, UR23, 0x1, URZ ;  /* 0x0000000117047890 */ /* 0x004fe2000fffe0ff */
[C---:B------:R-:W-:Y:S01]  /*3740*/  ISETP.NE.AND P0, PT, R10.reuse, 0x2, PT ;  /* 0x000000020a00780c */ /* 0x040fe20003f05270 */
[----:B------:R-:W-:Y:S02]  /*3750*/  UIADD3 UR5, UPT, UPT, UR22, 0xb0, URZ ;  /* 0x000000b016057890 */ /* 0x000fe4000fffe0ff */
[----:B------:R-:W-:Y:S01]  /*3760*/  UISETP.NE.AND UP0, UPT, UR4, 0x2, UPT ;  /* 0x000000020400788c */ /* 0x000fe2000bf05270 */
[----:B-1----:R-:W-:Y:S02]  /*3770*/  SEL R0, RZ, 0x1, P0 ;  /* 0x00000001ff007807 */ /* 0x002fe40000000000 */
[----:B------:R-:W-:Y:S01]  /*3780*/  SEL R10, R10, RZ, P0 ;  /* 0x000000ff0a0a7207 */ /* 0x000fe20000000000 */
[----:B------:R-:W-:Y:S01]  /*3790*/  USEL UR6, URZ, 0x1, UP0 ;  /* 0x00000001ff067887 */ /* 0x000fe20008000000 */
[----:B------:R-:W-:Y:S01]  /*37a0*/  LOP3.LUT R9, R9, R0, RZ, 0x3c, !PT ;  /* 0x0000000009097212 */ /* 0x000fe200078e3cff */
[----:B------:R-:W-:Y:S01]  /*37b0*/  USEL UR23, UR4, URZ, UP0 ;  /* 0x000000ff04177287 */ /* 0x000fe20008000000 */
[----:B------:R1:W-:Y:S03]  /*37c0*/  UTCBAR [UR5], URZ ;  /* 0x000000ff050073e9 */ /* 0x0003e600080000ff */
[----:B------:R-:W-:Y:S01]  /*37d0*/  LOP3.LUT R11, R11, UR6, RZ, 0x3c, !PT ;  /* 0x000000060b0b7c12 */ /* 0x000fe2000f8e3cff */
[----:B------:R-:W-:Y:S07]  /*37e0*/  @P1 BRA `(.L_x_66) ;  /* 0xfffffff800c81947 */ /* 0x000fee000383ffff */
[----:B------:R-:W2:Y:S01]  /*37f0*/  S2UR UR7, SR_CgaCtaId ;  /* 0x00000000000779c3 */ /* 0x000ea20000008800 */
[----:B------:R-:W-:Y:S01]  /*3800*/  ELECT P0, URZ, PT ;  /* 0x0000000000ff782f */ /* 0x000fe20003800000 */
[----:B------:R-:W-:Y:S01]  /*3810*/  IMAD.MOV.U32 R0, RZ, RZ, 0x1 ;  /* 0x00000001ff007424 */ /* 0x000fe200078e00ff */
[----:B------:R-:W-:Y:S01]  /*3820*/  UIADD3 UR17, UPT, UPT, UR17, 0xc0, URZ ;  /* 0x000000c011117890 */ /* 0x000fe2000fffe0ff */
[----:B------:R-:W-:Y:S01]  /*3830*/  SHF.L.U32 R3, R11, 0x1f, RZ ;  /* 0x0000001f0b037819 */ /* 0x000fe200000006ff */
[----:B------:R-:W-:-:S03]  /*3840*/  UMOV UR4, 0x40 ;  /* 0x0000004000047882 */ /* 0x000fc60000000000 */
[----:B------:R-:W-:Y:S01]  /*3850*/  UVIRTCOUNT.DEALLOC.SMPOOL 0x80 ;  /* 0x000000800000784c */ /* 0x000fe20000000000 */
[----:B--2---:R-:W-:Y:S02]  /*3860*/  ULEA UR7, UR7, UR4, 0x18 ;  /* 0x0000000407077291 */ /* 0x004fe4000f8ec0ff */
[----:B------:R-:W-:-:S07]  /*3870*/  ULEA UR4, UR23, UR17, 0x3 ;  /* 0x0000001117047291 */ /* 0x000fce000f8e18ff */
[----:B------:R2:W-:Y:S02]  /*3880*/  @P0 STS.U8 [UR7+0x1c], R0 ;  /* 0x00001c00ff000988 */ /* 0x0005e40008000007 */
[----:B------:R-:W4:Y:S02]  /*3890*/  SYNCS.PHASECHK.TRANS64.TRYWAIT P0, [UR4], R3 ;  /* 0x00000003ff0075a7 */ /* 0x000f240008001104 */
[----:B--2-4-:R-:W-:Y:S05]  /*38a0*/  @!P0 BRA `(.L_x_67) ;  /* 0x0000008000bc8947 */ /* 0x014fea0003800000 */
.L_x_150:
[----:B------:R-:W-:-:S04]  /*38b0*/  UIADD3 UR4, UPT, UPT, UR23, 0x1, URZ ;  /* 0x0000000117047890 */ /* 0x000fc8000fffe0ff */
[----:B------:R-:W-:-:S04]  /*38c0*/  UISETP.NE.AND UP0, UPT, UR4, 0x2, UPT ;  /* 0x000000020400788c */ /* 0x000fc8000bf05270 */
[----:B-1----:R-:W-:Y:S02]  /*38d0*/  USEL UR5, URZ, 0x1, UP0 ;  /* 0x00000001ff057887 */ /* 0x002fe40008000000 */
[----:B------:R-:W-:-:S04]  /*38e0*/  USEL UR4, UR4, URZ, UP0 ;  /* 0x000000ff04047287 */ /* 0x000fc80008000000 */
[----:B------:R-:W-:Y:S01]  /*38f0*/  ULEA UR4, UR4, UR17, 0x3 ;  /* 0x0000001104047291 */ /* 0x000fe2000f8e18ff */
[----:B--2---:R-:W-:-:S04]  /*3900*/  LOP3.LUT R3, R11, UR5, RZ, 0x3c, !PT ;  /* 0x000000050b037c12 */ /* 0x004fc8000f8e3cff */
[----:B------:R-:W-:-:S04]  /*3910*/  SHF.L.U32 R3, R3, 0x1f, RZ ;  /* 0x0000001f03037819 */ /* 0x000fc800000006ff */
[----:B------:R-:W1:Y:S02]  /*3920*/  SYNCS.PHASECHK.TRANS64.TRYWAIT P0, [UR4], R3 ;  /* 0x00000003ff0075a7 */ /* 0x000e640008001104 */
[----:B-1----:R-:W-:Y:S05]  /*3930*/  @!P0 BRA `(.L_x_68) ;  /* 0x0000008000b08947 */ /* 0x002fea0003800000 */
.L_x_152:
[----:B------:R-:W-:Y:S01]  /*3940*/  NOP ;  /* 0x0000000000007918 */ /* 0x000fe20000000000 */
[----:B-1----:R-:W1:Y:S01]  /*3950*/  LDS R0, [UR7+0x14] ;  /* 0x00001407ff007984 */ /* 0x002e620008000800 */
[----:B------:R-:W-:Y:S01]  /*3960*/  ULOP3.LUT UR4, UR30, 0xffff, URZ, 0xc0, !UPT ;  /* 0x0000ffff1e047892 */ /* 0x000fe2000f8ec0ff */
[----:B------:R-:W-:Y:S01]  /*3970*/  UMOV UR5, 0xffff ;  /* 0x0000ffff00057882 */ /* 0x000fe20000000000 */
[----:B------:R-:W-:Y:S02]  /*3980*/  UMOV UR6, 0x1 ;  /* 0x0000000100067882 */ /* 0x000fe40000000000 */
[----:B------:R-:W-:-:S04]  /*3990*/  USHF.R.U32.HI UR4, URZ, 0x5, UR4 ;  /* 0x00000005ff047899 */ /* 0x000fc80008011604 */
[----:B------:R-:W-:Y:S02]  /*39a0*/  USHF.L.U32 UR5, UR5, UR4, URZ ;  /* 0x0000000405057299 */ /* 0x000fe400080006ff */
[----:B------:R-:W-:-:S04]  /*39b0*/  USHF.L.U32 UR4, UR6, UR4, URZ ;  /* 0x0000000406047299 */ /* 0x000fc800080006ff */
[----:B-1----:R-:W-:-:S04]  /*39c0*/  LOP3.LUT R0, R0, UR5, RZ, 0xc0, !PT ;  /* 0x0000000500007c12 */ /* 0x002fc8000f8ec0ff */
[----:B------:R-:W-:-:S13]  /*39d0*/  ISETP.NE.AND P0, PT, R0, UR5, PT ;  /* 0x0000000500007c0c */ /* 0x000fda000bf05270 */
[----:B------:R-:W-:Y:S05]  /*39e0*/  @P0 BRA `(.L_x_69) ;  /* 0x0000000000580947 */ /* 0x000fea0003800000 */
[----:B------:R-:W1:Y:S02]  /*39f0*/  LDS R0, [UR7+0x18] ;  /* 0x00001807ff007984 */ /* 0x000e640008000800 */
[----:B-1----:R-:W-:-:S04]  /*3a00*/  LOP3.LUT R0, R0, UR4, RZ, 0xc0, !PT ;  /* 0x0000000400007c12 */ /* 0x002fc8000f8ec0ff */
[----:B------:R-:W-:-:S13]  /*3a10*/  ISETP.NE.AND P0, PT, R0, UR4, PT ;  /* 0x0000000400007c0c */ /* 0x000fda000bf05270 */
[----:B------:R-:W-:Y:S05]  /*3a20*/  @P0 BRA `(.L_x_70) ;  /* 0x00000000003c0947 */ /* 0x000fea0003800000 */
[----:B------:R-:W1:Y:S01]  /*3a30*/  S2R R2, SR_LANEID ;  /* 0x0000000000027919 */ /* 0x000e620000000000 */
[----:B------:R-:W-:Y:S01]  /*3a40*/  ULOP3.LUT UR5, URZ, UR5, URZ, 0x33, !UPT ;  /* 0x00000005ff057292 */ /* 0x000fe2000f8e33ff */
[----:B------:R-:W-:Y:S01]  /*3a50*/  LOP3.LUT R4, RZ, UR4, RZ, 0x33, !PT ;  /* 0x00000004ff047c12 */ /* 0x000fe2000f8e33ff */
[----:B------:R-:W-:Y:S02]  /*3a60*/  VOTEU.ANY UR4, UPT, PT ;  /* 0x0000000000047886 */ /* 0x000fe400038e0100 */
[----:B------:R-:W-:Y:S01]  /*3a70*/  UFLO.U32 UR4, UR4 ;  /* 0x00000004000472bd */ /* 0x000fe200080e0000 */
[----:B------:R-:W2:Y:S01]  /*3a80*/  REDUX UR6, R4 ;  /* 0x00000000040673c4 */ /* 0x000ea20000000000 */
[----:B------:R-:W-:-:S06]  /*3a90*/  IMAD.U32 R0, RZ, RZ, UR5 ;  /* 0x00000005ff007e24 */ /* 0x000fcc000f8e00ff */
[----:B------:R4:W-:Y:S01]  /*3aa0*/  UTCATOMSWS.AND URZ, UR5 ;  /* 0x0000000500ff79e3 */ /* 0x0009e20008000000 */
[----:B------:R-:W3:Y:S01]  /*3ab0*/  REDUX UR8, R0 ;  /* 0x00000000000873c4 */ /* 0x000ee20000000000 */
[----:B-1----:R-:W-:Y:S01]  /*3ac0*/  ISETP.EQ.U32.AND P0, PT, R2, UR4, PT ;  /* 0x0000000402007c0c */ /* 0x002fe2000bf02070 */
[----:B--2---:R-:W-:Y:S01]  /*3ad0*/  IMAD.U32 R2, RZ, RZ, UR6 ;  /* 0x00000006ff027e24 */ /* 0x004fe2000f8e00ff */
[----:B---3--:R-:W-:-:S11]  /*3ae0*/  MOV R3, UR8 ;  /* 0x0000000800037c02 */ /* 0x008fd60008000f00 */
[----:B------:R4:W-:Y:S04]  /*3af0*/  @P0 ATOMS.AND RZ, [UR7+0x14], R3 ;  /* 0x00001403ffff098c */ /* 0x0009e8000a800007 */
[----:B------:R4:W-:Y:S01]  /*3b00*/  @P0 ATOMS.AND RZ, [UR7+0x18], R2 ;  /* 0x00001802ffff098c */ /* 0x0009e2000a800007 */
[----:B------:R-:W-:Y:S05]  /*3b10*/  BRA `(.L_x_71) ;  /* 0x0000000000147947 */ /* 0x000fea0003800000 */
.L_x_70:
[----:B------:R-:W-:Y:S02]  /*3b20*/  MOV R2, 0x3b40 ;  /* 0x00003b4000027802 */ /* 0x000fe40000000f00 */
[----:B---3-5:R-:W-:Y:S05]  /*3b30*/  CALL.REL.NOINC `($__internal_0_$__cuda_sm10x_tcgen05_guardrail_trap_col_being_dealloced_not_returned_by_alloc) ;  /* 0x0000008400947944 */ /* 0x028fea0003c00000 */
[----:B------:R-:W-:Y:S05]  /*3b40*/  BRA `(.L_x_71) ;  /* 0x0000000000087947 */ /* 0x000fea0003800000 */
.L_x_69:
[----:B------:R-:W-:Y:S02]  /*3b50*/  MOV R2, 0x3b70 ;  /* 0x00003b7000027802 */ /* 0x000fe40000000f00 */
[----:B---3-5:R-:W-:Y:S05]  /*3b60*/  CALL.REL.NOINC `($__internal_2_$__cuda_sm10x_tcgen05_guardrail_trap_unallocated_columns_being_dealloced) ;  /* 0x0000008400a07944 */ /* 0x028fea0003c00000 */
.L_x_71:
[----:B------:R-:W-:Y:S01]  /*3b70*/  NOP ;  /* 0x0000000000007918 */ /* 0x000fe20000000000 */
[----:B----4-:R-:W-:Y:S05]  /*3b80*/  EXIT ;  /* 0x000000000000794d */ /* 0x010fea0003800000 */
.L_x_55:
[----:B------:R-:W-:-:S09]  /*3b90*/  UISETP.NE.OR UP0, UPT, UR17, 0x3, !UP3 ;  /* 0x000000031100788c */ /* 0x000fd2000df05670 */
[----:B------:R-:W-:Y:S05]  /*3ba0*/  BRA.U UP0, `(.L_x_72) ;  /* 0x0000001100587547 */ /* 0x000fea000b800000 */
[----:B------:R-:W1:Y:S01]  /*3bb0*/  LDCU UR31, c[0x0][0x370] ;  /* 0x00006e00ff1f77ac */ /* 0x000e620008000800 */
[----:B------:R-:W2:Y:S01]  /*3bc0*/  LDC.64 R16, c[0x0][0x348] ;  /* 0x0000d200ff107b82 */ /* 0x000ea20000000a00 */
[----:B------:R-:W-:Y:S02]  /*3bd0*/  HFMA2 R13, -RZ, RZ, 0, 0 ;  /* 0x00000000ff0d7431 */ /* 0x000fe400000001ff */
[----:B------:R-:W-:Y:S01]  /*3be0*/  IMAD.MOV.U32 R15, RZ, RZ, 0x1 ;  /* 0x00000001ff0f7424 */ /* 0x000fe200078e00ff */
[----:B------:R-:W1:Y:S01]  /*3bf0*/  LDCU.128 UR48, c[0x0][0xb10] ;  /* 0x00016200ff3077ac */ /* 0x000e620008000c00 */
[----:B------:R-:W-:Y:S01]  /*3c00*/  IMAD.MOV.U32 R14, RZ, RZ, RZ ;  /* 0x000000ffff0e7224 */ /* 0x000fe200078e00ff */
[----:B------:R-:W-:Y:S01]  /*3c10*/  MOV R7, 0x2000 ;  /* 0x0000200000077802 */ /* 0x000fe20000000f00 */
[----:B------:R-:W3:Y:S01]  /*3c20*/  LDCU UR30, c[0x0][0x374] ;  /* 0x00006e80ff1e77ac */ /* 0x000ee20008000800 */
[----:B------:R-:W4:Y:S01]  /*3c30*/  LDC.64 R2, c[0x0][0x888] ;  /* 0x00022200ff027b82 */ /* 0x000f220000000a00 */
[----:B------:R-:W3:Y:S01]  /*3c40*/  LDCU UR15, c[0x0][0xb0c] ;  /* 0x00016180ff0f77ac */ /* 0x000ee20008000800 */
[----:B------:R-:W2:Y:S06]  /*3c50*/  LDCU UR40, c[0x0][0xb20] ;  /* 0x00016400ff2877ac */ /* 0x000eac0008000800 */
[----:B------:R-:W4:Y:S01]  /*3c60*/  LDC.64 R4, c[0x0][0x890] ;  /* 0x00022400ff047b82 */ /* 0x000f220000000a00 */
[----:B------:R-:W2:Y:S01]  /*3c70*/  LDCU UR4, c[0x0][0xb30] ;  /* 0x00016600ff0477ac */ /* 0x000ea20008000800 */
[----:B------:R-:W-:Y:S01]  /*3c80*/  UMOV UR21, 0x400 ;  /* 0x0000040000157882 */ /* 0x000fe20000000000 */
[----:B-1----:R-:W-:-:S02]  /*3c90*/  UIMAD.WIDE.U32 UR6, UR31, UR48, URZ ;  /* 0x000000301f0672a5 */ /* 0x002fc4000f8e00ff */
[----:B---3--:R-:W-:Y:S02]  /*3ca0*/  UIMAD.WIDE.U32 UR8, UR30, UR51, URZ ;  /* 0x000000331e0872a5 */ /* 0x008fe4000f8e00ff */
[----:B------:R-:W-:Y:S02]  /*3cb0*/  ULEA UR21, UR45, UR21, 0x18 ;  /* 0x000000152d157291 */ /* 0x000fe4000f8ec0ff */
[----:B------:R-:W-:Y:S02]  /*3cc0*/  UPLOP3.LUT UP3, UPT, UPT, UPT, UPT, 0x40, 0x4 ;  /* 0x000000000004789c */ /* 0x000fe40003f6e870 */
[----:B------:R-:W-:Y:S01]  /*3cd0*/  UIADD3 UR37, UPT, UPT, UR21, 0x58, URZ ;  /* 0x0000005815257890 */ /* 0x000fe2000fffe0ff */
[----:B------:R-:W-:Y:S01]  /*3ce0*/  UMOV UR6, UR7 ;  /* 0x0000000700067c82 */ /* 0x000fe20008000000 */
[----:B------:R-:W-:Y:S01]  /*3cf0*/  UMOV UR38, UR9 ;  /* 0x0000000900267c82 */ /* 0x000fe20008000000 */
[----:B------:R-:W-:Y:S02]  /*3d00*/  UISETP.GE.AND UP0, UPT, UR42, 0x1, UPT ;  /* 0x000000012a00788c */ /* 0x000fe4000bf06270 */
[----:B------:R-:W-:Y:S01]  /*3d10*/  UISETP.NE.AND UP4, UPT, UR42, 0x1, UPT ;  /* 0x000000012a00788c */ /* 0x000fe2000bf85270 */
[----:B------:R-:W1:Y:S01]  /*3d20*/  LDCU.64 UR22, c[0x0][0xb28] ;  /* 0x00016500ff1677ac */ /* 0x000e620008000a00 */
[----:B------:R-:W-:-:S02]  /*3d30*/  UISETP.NE.AND UP6, UPT, UR15, 0x1, UPT ;  /* 0x000000010f00788c */ /* 0x000fc4000bfc5270 */
[----:B------:R-:W-:Y:S02]  /*3d40*/  UISETP.NE.AND UP5, UPT, UR50, 0x1, UPT ;  /* 0x000000013200788c */ /* 0x000fe4000bfa5270 */
[----:B------:R-:W-:Y:S02]  /*3d50*/  UIADD3 UR33, UPT, UPT, UR21, 0x40, URZ ;  /* 0x0000004015217890 */ /* 0x000fe4000fffe0ff */
[----:B------:R-:W-:Y:S02]  /*3d60*/  UIADD3 UR25, UPT, UPT, UR21, 0x48, URZ ;  /* 0x0000004815197890 */ /* 0x000fe4000fffe0ff */
[----:B------:R-:W-:Y:S02]  /*3d70*/  UIADD3 UR17, UPT, UPT, UR21, 0x50, URZ ;  /* 0x0000005015117890 */ /* 0x000fe4000fffe0ff */
[----:B------:R-:W-:Y:S02]  /*3d80*/  UPRMT UR37, UR45, 0x654, UR37 ;  /* 0x000006542d257896 */ /* 0x000fe40008000025 */
[----:B------:R-:W-:-:S02]  /*3d90*/  USHF.R.U32.HI UR39, URZ, UR49, UR6 ;  /* 0x00000031ff277299 */ /* 0x000fc40008011606 */
[----:B--2---:R-:W-:Y:S02]  /*3da0*/  USHF.R.U32.HI UR38, URZ, UR40, UR38 ;  /* 0x00000028ff267299 */ /* 0x004fe40008011626 */
[----:B------:R-:W-:-:S11]  /*3db0*/  UISETP.NE.AND UP2, UPT, UR4, 0x1, UPT ;  /* 0x000000010400788c */ /* 0x000fd6000bf45270 */
.L_x_83:
[C---:B------:R-:W-:Y:S02]  /*3dc0*/  LEA R12, R14.reuse, UR21, 0x3 ;  /* 0x000000150e0c7c11 */ /* 0x040fe4000f8e18ff */
[----:B------:R-:W-:Y:S02]  /*3dd0*/  SHF.L.U32 R9, R13, 0x1f, RZ ;  /* 0x0000001f0d097819 */ /* 0x000fe400000006ff */
[----:B------:R-:W-:Y:S02]  /*3de0*/  LEA R10, R14, UR21, 0x4 ;  /* 0x000000150e0a7c11 */ /* 0x000fe4000f8e20ff */
[----:B--2---:R-:W2:Y:S02]  /*3df0*/  SYNCS.PHASECHK.TRANS64.TRYWAIT P0, [R12+URZ+0x90], R9 ;  /* 0x000090090c0075a7 */ /* 0x004ea400080011ff */
[----:B--2---:R-:W-:Y:S05]  /*3e00*/  @!P0 BRA `(.L_x_73) ;  /* 0x0000007c00948947 */ /* 0x004fea0003800000 */
.L_x_153:
[----:B--2---:R-:W2:Y:S01]  /*3e10*/  LDS.128 R8, [R10+0x100] ;  /* 0x000100000a087984 */ /* 0x004ea20000000c00 */
[----:B------:R-:W-:Y:S01]  /*3e20*/  UISETP.GE.AND UP0, UPT, UR42, 0x1, UPT ;  /* 0x000000012a00788c */ /* 0x000fe2000bf06270 */
[----:B------:R-:W-:Y:S01]  /*3e30*/  @!PT LDS RZ, [RZ] ;  /* 0x00000000fffff984 */ /* 0x000fe20000000800 */
[----:B------:R-:W-:Y:S01]  /*3e40*/  @!PT LDS RZ, [RZ] ;  /* 0x00000000fffff984 */ /* 0x000fe20000000800 */
[----:B------:R-:W-:Y:S01]  /*3e50*/  @!PT LDS RZ, [RZ] ;  /* 0x00000000fffff984 */ /* 0x000fe20000000800 */
[----:B------:R-:W-:Y:S01]  /*3e60*/  @!PT LDS RZ, [RZ] ;  /* 0x00000000fffff984 */ /* 0x000fe20000000800 */
[----:B------:R3:W-:Y:S06]  /*3e70*/  MEMBAR.ALL.CTA ;  /* 0x0000000000007992 */ /* 0x0007ec0000008000 */
[----:B---3--:R-:W3:Y:S01]  /*3e80*/  FENCE.VIEW.ASYNC.S ;  /* 0x00000000000073c6 */ /* 0x008ee20000000000 */
[----:B--2---:R-:W-:Y:S11]  /*3e90*/  LOP3.LUT P0, RZ, R10, 0x1, RZ, 0xc0, !PT ;  /* 0x000000010aff7812 */ /* 0x004ff6000780c0ff */
[----:B------:R-:W-:Y:S02]  /*3ea0*/  @!UPT UIADD3 URZ, UPT, UPT, URZ, URZ, URZ ;  /* 0x000000fffffff290 */ /* 0x000fe4000fffe0ff */
[----:B---3--:R-:W-:Y:S01]  /*3eb0*/  VOTEU.ANY UP1, P0 ;  /* 0x0000000000ff7886 */ /* 0x008fe20000020100 */
[----:B------:R-:W-:Y:S11]  /*3ec0*/  PLOP3.LUT P0, PT, PT, PT, UP1, 0x80, 0x8 ;  /* 0x000000000008781c */ /* 0x000ff60003f0f018 */
[----:B------:R-:W-:Y:S02]  /*3ed0*/  @!UPT UIADD3 URZ, UPT, UPT, URZ, URZ, URZ ;  /* 0x000000fffffff290 */ /* 0x000fe4000fffe0ff */
[----:B------:R-:W-:Y:S02]  /*3ee0*/  @P0 SHF.R.U32.HI R0, RZ, 0x10, R9 ;  /* 0x00000010ff000819 */ /* 0x000fe40000011609 */
[----:B------:R-:W-:Y:S02]  /*3ef0*/  @P0 MOV R6, R8 ;  /* 0x0000000800060202 */ /* 0x000fe40000000f00 */
[----:B------:R-:W-:Y:S01]  /*3f00*/  @P0 R2UR UR4, R0 ;  /* 0x00000000000402ca */ /* 0x000fe200000e0000 */
[----:B------:R-:W-:Y:S01]  /*3f10*/  VIADD R0, R12, 0xa0 ;  /* 0x000000a00c007836 */ /* 0x000fe20000000000 */
[----:B------:R-:W-:Y:S02]  /*3f20*/  @P0 LOP3.LUT R8, R9, 0xffff, RZ, 0xc0, !PT ;  /* 0x0000ffff09080812 */ /* 0x000fe400078ec0ff */
[----:B------:R-:W-:Y:S02]  /*3f30*/  @P0 R2UR UR6, R6 ;  /* 0x00000000060602ca */ /* 0x000fe400000e0000 */
[----:B------:R-:W-:Y:S02]  /*3f40*/  PRMT R0, RZ, 0x654, R0 ;  /* 0x00000654ff007816 */ /* 0x000fe40000000000 */
[----:B------:R-:W-:Y:S02]  /*3f50*/  @P0 R2UR UR5, R8 ;  /* 0x00000000080502ca */ /* 0x000fe400000e0000 */
[----:B------:R2:W-:Y:S03]  /*3f60*/  SYNCS.ARRIVE.TRANS64.RED.A1T0 RZ, [R0+URZ], RZ ;  /* 0x000000ff00ff79a7 */ /* 0x0005e600081004ff */
[----:B------:R-:W-:Y:S04]  /*3f70*/  @UP1 UMOV UR29, UR4 ;  /* 0x00000004001d1c82 */ /* 0x000fe80008000000 */
[----:B------:R-:W-:Y:S04]  /*3f80*/  @UP1 UMOV UR14, UR6 ;  /* 0x00000006000e1c82 */ /* 0x000fe80008000000 */
[----:B------:R-:W-:Y:S01]  /*3f90*/  @UP1 UMOV UR13, UR5 ;  /* 0x00000005000d1c82 */ /* 0x000fe20008000000 */
[----:B------:R-:W-:Y:S05]  /*3fa0*/  BRA.U !UP0, `(.L_x_74) ;  /* 0x0000000108a47547 */ /* 0x000fea000b800000 */
[----:B------:R-:W-:Y:S02]  /*3fb0*/  UIMAD.WIDE.U32 UR18, UR13, UR51, URZ ;  /* 0x000000330d1272a5 */ /* 0x000fe4000f8e00ff */
[----:B------:R-:W-:Y:S02]  /*3fc0*/  UIMAD.WIDE.U32 UR26, UR14, UR48, URZ ;  /* 0x000000300e1a72a5 */ /* 0x000fe4000f8e00ff */
[----:B------:R-:W-:Y:S02]  /*3fd0*/  USEL UR4, UR30, UR38, !UP5 ;  /* 0x000000261e047287 */ /* 0x000fe4000e800000 */
[----:B------:R-:W-:Y:S02]  /*3fe0*/  USEL UR7, UR31, UR39, !UP6 ;  /* 0x000000271f077287 */ /* 0x000fe4000f000000 */
[----:B-1----:R-:W-:Y:S02]  /*3ff0*/  UIMAD.WIDE.U32 UR8, UR4, UR22, URZ ;  /* 0x00000016040872a5 */ /* 0x002fe4000f8e00ff */
[----:B------:R-:W-:Y:S01]  /*4000*/  UIMAD.WIDE.U32 UR10, UR7, UR22, URZ ;  /* 0x00000016070a72a5 */ /* 0x000fe2000f8e00ff */
[----:B------:R-:W-:Y:S02]  /*4010*/  UMOV UR5, UR19 ;  /* 0x0000001300057c82 */ /* 0x000fe40008000000 */
[----:B------:R-:W-:Y:S03]  /*4020*/  USHF.R.U32.HI UR6, URZ, UR40, UR5 ;  /* 0x00000028ff067299 */ /* 0x000fe60008011605 */
[----:B------:R-:W-:Y:S01]  /*4030*/  UMOV UR5, UR27 ;  /* 0x0000001b00057c82 */ /* 0x000fe20008000000 */
[----:B------:R-:W-:Y:S02]  /*4040*/  USEL UR6, UR13, UR6, !UP5 ;  /* 0x000000060d067287 */ /* 0x000fe4000e800000 */
[----:B------:R-:W-:Y:S03]  /*4050*/  USHF.R.U32.HI UR12, URZ, UR49, UR5 ;  /* 0x00000031ff0c7299 */ /* 0x000fe60008011605 */
[----:B------:R-:W-:Y:S02]  /*4060*/  UMOV UR5, UR9 ;  /* 0x0000000900057c82 */ /* 0x000fe40008000000 */
[----:B------:R-:W-:Y:S03]  /*4070*/  @UP4 USHF.R.U32.HI UR4, URZ, UR23, UR5 ;  /* 0x00000017ff044299 */ /* 0x000fe60008011605 */
[----:B------:R-:W-:Y:S01]  /*4080*/  UMOV UR5, UR11 ;  /* 0x0000000b00057c82 */ /* 0x000fe20008000000 */
[----:B------:R-:W-:Y:S02]  /*4090*/  UIMAD UR4, UR42, UR4, URZ ;  /* 0x000000042a0472a4 */ /* 0x000fe4000f8e02ff */
[----:B------:R-:W-:Y:S02]  /*40a0*/  @UP4 USHF.R.U32.HI UR7, URZ, UR23, UR5 ;  /* 0x00000017ff074299 */ /* 0x000fe40008011605 */
[----:B------:R-:W-:Y:S02]  /*40b0*/  UIMAD.WIDE.U32 UR10, UR6, UR22, URZ ;  /* 0x00000016060a72a5 */ /* 0x000fe4000f8e00ff */
[----:B------:R-:W-:Y:S02]  /*40c0*/  USEL UR5, UR14, UR12, !UP6 ;  /* 0x0000000c0e057287 */ /* 0x000fe4000f000000 */
[----:B------:R-:W-:Y:S02]  /*40d0*/  UIMAD UR8, UR42, UR7, URZ ;  /* 0x000000072a0872a4 */ /* 0x000fe4000f8e02ff */
[----:B------:R-:W-:Y:S03]  /*40e0*/  UISETP.GE.AND UP0, UPT, UR6, UR4, UPT ;  /* 0x000000040600728c */ /* 0x000fe6000bf06270 */
[----:B------:R-:W-:Y:S01]  /*40f0*/  UMOV UR4, UR11 ;  /* 0x0000000b00047c82 */ /* 0x000fe20008000000 */
[----:B------:R-:W-:Y:S02]  /*4100*/  UISETP.GE.OR UP0, UPT, UR5, UR8, UP0 ;  /* 0x000000080500728c */ /* 0x000fe40008706670 */
[----:B------:R-:W-:Y:S02]  /*4110*/  USHF.R.U32.HI UR4, URZ, UR23, UR4 ;  /* 0x00000017ff047299 */ /* 0x000fe40008011604 */
[----:B------:R-:W-:Y:S02]  /*4120*/  UIMAD.WIDE.U32 UR8, UR5, UR22, URZ ;  /* 0x00000016050872a5 */ /* 0x000fe4000f8e00ff */
[----:B------:R-:W-:Y:S04]  /*4130*/  USEL UR10, UR6, UR4, !UP4 ;  /* 0x00000004060a7287 */ /* 0x000fe8000e000000 */
[----:B------:R-:W-:Y:S01]  /*4140*/  UIADD3 UR11, UPT, UPT, -UR10, URZ, URZ ;  /* 0x000000ff0a0b7290 */ /* 0x000fe2000fffe1ff */
[----:B------:R-:W-:Y:S02]  /*4150*/  @!UP0 UMOV UR4, UR9 ;  /* 0x0000000900048c82 */ /* 0x000fe40008000000 */
[----:B------:R-:W-:Y:S02]  /*4160*/  @!UP0 USHF.R.U32.HI UR4, URZ, UR23, UR4 ;  /* 0x00000017ff048299 */ /* 0x000fe40008011604 */
[----:B------:R-:W-:Y:S02]  /*4170*/  UIMAD UR8, UR42, UR11, UR6 ;  /* 0x0000000b2a0872a4 */ /* 0x000fe4000f8e0206 */
[----:B------:R-:W-:Y:S04]  /*4180*/  @!UP0 USEL UR4, UR5, UR4, !UP4 ;  /* 0x0000000405048287 */ /* 0x000fe8000e000000 */
[----:B------:R-:W-:Y:S02]  /*4190*/  @!UP0 UIMAD UR8, UR7, UR8, UR4 ;  /* 0x00000008070882a4 */ /* 0x000fe4000f8e0204 */
[----:B------:R-:W-:Y:S02]  /*41a0*/  @!UP0 UIADD3 UR9, UPT, UPT, UR10, -UR4, URZ ;  /* 0x800000040a098290 */ /* 0x000fe4000fffe0ff */
[----:B------:R-:W-:Y:S02]  /*41b0*/  UIADD3 UR4, UPT, UPT, -UR5, URZ, URZ ;  /* 0x000000ff05047290 */ /* 0x000fe4000fffe1ff */
[----:B------:R-:W-:Y:S02]  /*41c0*/  UIADD3 UR7, UPT, UPT, -UR6, URZ, URZ ;  /* 0x000000ff06077290 */ /* 0x000fe4000fffe1ff */
[----:B------:R-:W-:Y:S02]  /*41d0*/  @!UP0 UIMAD UR6, UR9, UR42, UR5 ;  /* 0x0000002a090682a4 */ /* 0x000fe4000f8e0205 */
[----:B------:R-:W-:Y:S02]  /*41e0*/  UIMAD UR14, UR15, UR4, UR14 ;  /* 0x000000040f0e72a4 */ /* 0x000fe4000f8e020e */
[----:B------:R-:W-:Y:S01]  /*41f0*/  UIMAD UR13, UR50, UR7, UR13 ;  /* 0x00000007320d72a4 */ /* 0x000fe2000f8e020d */
[----:B------:R-:W-:Y:S02]  /*4200*/  @!UP0 UMOV UR5, UR8 ;  /* 0x0000000800058c82 */ /* 0x000fe40008000000 */
[----:B------:R-:W-:Y:S02]  /*4210*/  UIMAD UR14, UR5, UR15, UR14 ;  /* 0x0000000f050e72a4 */ /* 0x000fe4000f8e020e */
[----:B------:R-:W-:Y:S11]  /*4220*/  UIMAD UR13, UR6, UR50, UR13 ;  /* 0x00000032060d72a4 */ /* 0x000ff6000f8e020d */
[----:B------:R-:W-:Y:S01]  /*4230*/  @!UPT UIADD3 URZ, UPT, UPT, URZ, URZ, URZ ;  /* 0x000000fffffff290 */ /* 0x000fe2000fffe0ff */
.L_x_74:
[----:B------:R-:W3:Y:S01]  /*4240*/  @!UP2 LDCU.128 UR8, c[0x0][0xb10] ;  /* 0x00016200ff08a7ac */ /* 0x000ee20008000c00 */
[C---:B----4-:R-:W-:Y:S02]  /*4250*/  ISETP.NE.U32.AND P1, PT, R4.reuse, RZ, PT ;  /* 0x000000ff0400720c */ /* 0x050fe40003f25070 */
[----:B------:R-:W-:Y:S02]  /*4260*/  ISETP.NE.U32.AND P0, PT, R4, RZ, PT ;  /* 0x000000ff0400720c */ /* 0x000fe40003f05070 */
[C---:B------:R-:W-:Y:S02]  /*4270*/  ISETP.NE.AND.EX P1, PT, R5.reuse, RZ, PT, P1 ;  /* 0x000000ff0500720c */ /* 0x040fe40003f25310 */
[----:B------:R-:W-:Y:S01]  /*4280*/  ISETP.NE.AND.EX P0, PT, R5, RZ, PT, P0 ;  /* 0x000000ff0500720c */ /* 0x000fe20003f05300 */
[----:B------:R-:W4:Y:S01]  /*4290*/  @!UP2 LDCU UR5, c[0x0][0xb0c] ;  /* 0x00016180ff05a7ac */ /* 0x000f220008000800 */
[----:B------:R-:W-:Y:S01]  /*42a0*/  SHF.L.U32 R9, R15, 0x1f, RZ ;  /* 0x0000001f0f097819 */ /* 0x000fe200000006ff */
[----:B------:R-:W-:Y:S02]  /*42b0*/  USHF.L.U32 UR35, UR16, 0x7, URZ ;  /* 0x0000000710237899 */ /* 0x000fe400080006ff */
[----:B------:R-:W-:Y:S02]  /*42c0*/  USHF.L.U32 UR34, UR20, 0x8, URZ ;  /* 0x0000000814227899 */ /* 0x000fe400080006ff */
[----:B---3--:R-:W-:Y:S07]  /*42d0*/  UIMAD.WIDE.U32 UR6, UR14, UR8, URZ ;  /* 0x000000080e0672a5 */ /* 0x008fee000f8e00ff */
[----:B------:R-:W-:Y:S01]  /*42e0*/  @!UP2 UMOV UR4, UR7 ;  /* 0x000000070004ac82 */ /* 0x000fe20008000000 */
[----:B----4-:R-:W-:Y:S02]  /*42f0*/  @!UP2 UISETP.NE.AND UP0, UPT, UR5, 0x1, UPT ;  /* 0x000000010500a88c */ /* 0x010fe4000bf05270 */
[----:B------:R-:W-:Y:S02]  /*4300*/  @!UP2 USHF.R.U32.HI UR4, URZ, UR9, UR4 ;  /* 0x00000009ff04a299 */ /* 0x000fe40008011604 */
[----:B------:R-:W-:Y:S02]  /*4310*/  UIMAD.WIDE.U32 UR6, UR13, UR11, URZ ;  /* 0x0000000b0d0672a5 */ /* 0x000fe4000f8e00ff */
[----:B------:R-:W-:Y:S02]  /*4320*/  @!UP2 USEL UR8, UR14, UR4, !UP0 ;  /* 0x000000040e08a287 */ /* 0x000fe4000c000000 */
[----:B------:R-:W-:Y:S03]  /*4330*/  @!UP2 UISETP.NE.AND UP0, UPT, UR10, 0x1, UPT ;  /* 0x000000010a00a88c */ /* 0x000fe6000bf05270 */
[----:B------:R-:W-:Y:S02]  /*4340*/  @!UP2 UMOV UR6, UR7 ;  /* 0x000000070006ac82 */ /* 0x000fe40008000000 */
[----:B------:R-:W3:Y:S02]  /*4350*/  @!UP2 LDCU UR4, c[0x0][0xb20] ;  /* 0x00016400ff04a7ac */ /* 0x000ee40008000800 */
[----:B---3--:R-:W-:Y:S04]  /*4360*/  @!UP2 USHF.R.U32.HI UR6, URZ, UR4, UR6 ;  /* 0x00000004ff06a299 */ /* 0x008fe80008011606 */
[----:B------:R-:W-:Y:S04]  /*4370*/  @!UP2 USEL UR6, UR13, UR6, !UP0 ;  /* 0x000000060d06a287 */ /* 0x000fe8000c000000 */
[----:B------:R-:W-:Y:S02]  /*4380*/  @!UP2 UIADD3 UR4, UPT, UPT, -UR8, UR6, URZ ;  /* 0x000000060804a290 */ /* 0x000fe4000fffe1ff */
[----:B------:R-:W-:Y:S02]  /*4390*/  @!UP2 UIADD3 UR6, UPT, UPT, UR8, -UR6, URZ ;  /* 0x800000060806a290 */ /* 0x000fe4000fffe0ff */
[----:B------:R-:W-:Y:S02]  /*43a0*/  @!UP2 UIMAD UR14, UR4, UR5, UR14 ;  /* 0x00000005040ea2a4 */ /* 0x000fe4000f8e020e */
[----:B------:R-:W-:Y:S01]  /*43b0*/  @!UP2 UIMAD UR13, UR6, UR10, UR13 ;  /* 0x0000000a060da2a4 */ /* 0x000fe2000f8e020d */
[----:B------:R-:W-:Y:S11]  /*43c0*/  BRA.U UP3, `(.L_x_75) ;  /* 0x0000000103107547 */ /* 0x000ff6000b800000 */
[----:B--2---:R-:W-:Y:S04]  /*43d0*/  MOV R0, UR43 ;  /* 0x0000002b00007c02 */ /* 0x004fe80008000f00 */
[----:B------:R-:W-:Y:S04]  /*43e0*/  SHF.L.U32 R11, R0, 0x1f, RZ ;  /* 0x0000001f000b7819 */ /* 0x000fe800000006ff */
[----:B------:R-:W2:Y:S02]  /*43f0*/  SYNCS.PHASECHK.TRANS64.TRYWAIT P2, [UR21+0x88], R11 ;  /* 0x0000880bff0075a7 */ /* 0x000ea40008041115 */
[----:B--2---:R-:W-:Y:S05]  /*4400*/  @!P2 BRA `(.L_x_76) ;  /* 0x000000780028a947 */ /* 0x004fea0003800000 */
.L_x_75:
[----:B------:R-:W-:Y:S05]  /*4410*/  @!P1 BRA `(.L_x_77) ;  /* 0x0000000000309947 */ /* 0x000fea0003800000 */
[----:B------:R-:W-:Y:S01]  /*4420*/  ISETP.NE.U32.AND P1, PT, R2, RZ, PT ;  /* 0x000000ff0200720c */ /* 0x000fe20003f25070 */
[----:B------:R-:W3:Y:S01]  /*4430*/  LDCU.64 UR4, c[0x0][0x358] ;  /* 0x00006b00ff0477ac */ /* 0x000ee20008000a00 */
[----:B------:R-:W-:Y:S02]  /*4440*/  IMAD.MOV.U32 R140, RZ, RZ, 0x1 ;  /* 0x00000001ff8c7424 */ /* 0x000fe400078e00ff */
[----:B------:R-:W-:Y:S11]  /*4450*/  ISETP.NE.AND.EX P1, PT, R3, RZ, PT, P1 ;  /* 0x000000ff0300720c */ /* 0x000ff60003f25310 */
[----:B------:R-:W-:Y:S02]  /*4460*/  @!UPT UIADD3 URZ, UPT, UPT, URZ, URZ, URZ ;  /* 0x000000fffffff290 */ /* 0x000fe4000fffe0ff */
[----:B--2---:R-:W2:Y:S01]  /*4470*/  @P1 LDC.64 R10, c[0x0][0x888] ;  /* 0x00022200ff0a1b82 */ /* 0x004ea20000000a00 */
[----:B------:R-:W-:Y:S04]  /*4480*/  @P1 IMAD R0, R4, UR36, RZ ;  /* 0x0000002404001c24 */ /* 0x000fe8000f8e02ff */
[----:B--2---:R-:W-:Y:S04]  /*4490*/  @P1 IMAD.WIDE R10, R0, 0x4, R10 ;  /* 0x00000004000a1825 */ /* 0x004fe800078e020a */
[----:B------:R-:W-:Y:S01]  /*44a0*/  HFMA2 R0, -RZ, RZ, 0, 5.9604644775390625e-08 ;  /* 0x00000001ff007431 */ /* 0x000fe200000001ff */
[----:B---3-5:R3:W5:Y:S04]  /*44b0*/  @P1 LDG.E R72, desc[UR4][R10.64] ;  /* 0x000000040a481981 */ /* 0x028768000c1e1900 */
[----:B------:R-:W-:Y:S01]  /*44c0*/  @!P1 PRMT R140, R0, 0x7610, R140 ;  /* 0x00007610008c9816 */ /* 0x000fe2000000008c */
[----:B---3--:R-:W4:Y:S06]  /*44d0*/  @!P1 LDC R72, c[0x0][0x880] ;  /* 0x00022000ff489b82 */ /* 0x008f2c0000000800 */
.L_x_77:
[----:B----45:R-:W-:Y:S01]  /*44e0*/  @!P0 ISETP.EQ.AND P1, PT, R72, RZ, PT ;  /* 0x000000ff4800820c */ /* 0x030fe20003f22270 */
[----:B------:R-:W-:Y:S01]  /*44f0*/  @!UPT UIADD3 URZ, UPT, UPT, URZ, URZ, URZ ;  /* 0x000000fffffff290 */ /* 0x000fe2000fffe0ff */
[----:B------:R-:W-:Y:S11]  /*4500*/  @!P0 BRA `(.L_x_78) ;  /* 0x0000000000188947 */ /* 0x000ff60003800000 */
[----:B------:R-:W-:Y:S02]  /*4510*/  LOP3.LUT P0, RZ, R140, 0xff, RZ, 0xc0, !PT ;  /* 0x000000ff8cff7812 */ /* 0x000fe4000780c0ff */
[----:B------:R-:W-:Y:S04]  /*4520*/  ISETP.NE.U32.AND P1, PT, R2, RZ, PT ;  /* 0x000000ff0200720c */ /* 0x000fe80003f25070 */
[----:B------:R-:W-:Y:S04]  /*4530*/  ISETP.NE.AND.EX P1, PT, R3, RZ, PT, P1 ;  /* 0x000000ff0300720c */ /* 0x000fe80003f25310 */
[----:B------:R-:W-:Y:S03]  /*4540*/  PLOP3.LUT P1, PT, P1, PT, PT, 0x8, 0x80 ;  /* 0x000000000080781c */ /* 0x000fe60000f2e170 */
[----:B------:R-:W-:Y:S11]  /*4550*/  @P0 ISETP.EQ.AND P1, PT, R72, RZ, PT ;  /* 0x000000ff4800020c */ /* 0x000ff60003f22270 */
[----:B------:R-:W-:Y:S02]  /*4560*/  @!UPT UIADD3 URZ, UPT, UPT, URZ, URZ, URZ ;  /* 0x000000fffffff290 */ /* 0x000fe4000fffe0ff */
.L_x_78:
[----:B------:R-:W3:Y:S01]  /*4570*/  SYNCS.PHASECHK.TRANS64.TRYWAIT P2, [UR21+0x60], R9 ;  /* 0x00006009ff0075a7 */ /* 0x000ee20008041115 */
[----:B------:R-:W-:Y:S04]  /*4580*/  ELECT P0, URZ, PT ;  /* 0x0000000000ff782f */ /* 0x000fe80003800000 */
[----:B------:R-:W-:Y:S11]  /*4590*/  PLOP3.LUT P1, PT, P1, P0, PT, 0xf2, 0x2f ;  /* 0x00000000002f781c */ /* 0x000ff60000f21e72 */
[----:B------:R-:W-:Y:S02]  /*45a0*/  @!UPT UIADD3 URZ, UPT, UPT, URZ, URZ, URZ ;  /* 0x000000fffffff290 */ /* 0x000fe4000fffe0ff */
[----:B------:R-:W-:Y:S05]  /*45b0*/  @!P1 IADD3 R8, P0, PT, R16, 0x580, RZ ;  /* 0x0000058010089810 */ /* 0x000fea0007f1e0ff */
[----:B------:R-:W-:Y:S01]  /*45c0*/  @!P1 IMAD.X R6, RZ, RZ, R17, P0 ;  /* 0x000000ffff069224 */ /* 0x000fe200000e0611 */
[----:B---3--:R-:W-:Y:S07]  /*45d0*/  @!P2 BRA `(.L_x_79) ;  /* 0x0000007400cca947 */ /* 0x008fee0003800000 */
.L_x_156:
[----:B------:R-:W-:Y:S01]  /*45e0*/  @!P1 R2UR UR5, R8 ;  /* 0x00000000080592ca */ /* 0x000fe200000e0000 */
[----:B------:R-:W-:Y:S01]  /*45f0*/  VOTEU.ALL UP0, P1 ;  /* 0x0000000000ff7886 */ /* 0x000fe20000800000 */
[----:B------:R-:W-:Y:S01]  /*4600*/  @!P1 R2UR UR4, R6 ;  /* 0x00000000060492ca */ /* 0x000fe200000e0000 */
[----:B--2---:R-:W-:Y:S01]  /*4610*/  @!P1 IMAD.MOV.U32 R0, RZ, RZ, 0x2000 ;  /* 0x00002000ff009424 */ /* 0x004fe200078e00ff */
[----:B------:R-:W-:Y:S01]  /*4620*/  UMOV UR8, 0x0 ;  /* 0x0000000000087882 */ /* 0x000fe20000000000 */
[----:B------:R-:W-:Y:S01]  /*4630*/  UMOV UR9, 0x10000000 ;  /* 0x1000000000097882 */ /* 0x000fe20000000000 */
[----:B------:R-:W-:Y:S01]  /*4640*/  @!UP0 UIADD3 UR32, UPT, UPT, UR21, 0x200, URZ ;  /* 0x0000020015208890 */ /* 0x000fe2000fffe0ff */
[----:B------:R-:W-:Y:S01]  /*4650*/  @!P1 IADD3 R8, P0, PT, R16, 0x580, RZ ;  /* 0x0000058010089810 */ /* 0x000fe20007f1e0ff */
[----:B------:R-:W-:Y:S01]  /*4660*/  VOTEU.ALL UP0, P1 ;  /* 0x0000000000ff7886 */ /* 0x000fe20000800000 */
[----:B------:R-:W-:Y:S03]  /*4670*/  UPRMT UR6, UR45, 0x654, UR33 ;  /* 0x000006542d067896 */ /* 0x000fe60008000021 */
[----:B------:R-:W-:Y:S02]  /*4680*/  @!P1 IMAD.X R6, RZ, RZ, R17, P0 ;  /* 0x000000ffff069224 */ /* 0x000fe400000e0611 */
[----:B------:R-:W-:Y:S02]  /*4690*/  IMAD.U32 R10, RZ, RZ, UR5 ;  /* 0x00000005ff0a7e24 */ /* 0x000fe4000f8e00ff */
[----:B------:R-:W-:Y:S03]  /*46a0*/  IMAD.U32 R11, RZ, RZ, UR4 ;  /* 0x00000004ff0b7e24 */ /* 0x000fe6000f8e00ff */
[----:B------:R-:W-:Y:S02]  /*46b0*/  @!P1 R2UR UR4, R10 ;  /* 0x000000000a0492ca */ /* 0x000fe400000e0000 */
[----:B------:R-:W-:Y:S11]  /*46c0*/  @!P1 R2UR UR5, R11 ;  /* 0x000000000b0592ca */ /* 0x000ff600000e0000 */
[----:B------:R-:W-:Y:S02]  /*46d0*/  @!UPT UIADD3 URZ, UPT, UPT, URZ, URZ, URZ ;  /* 0x000000fffffff290 */ /* 0x000fe4000fffe0ff */
[----:B------:R2:W-:Y:S01]  /*46e0*/  @!UP0 UTMALDG.3D [UR32], [UR4], desc[UR8] ;  /* 0x00000820040085b4 */ /* 0x0005e20008011000 */
[----:B------:R2:W-:Y:S01]  /*46f0*/  @!P1 SYNCS.ARRIVE.TRANS64.RED.A0TR RZ, [UR21+0x40], R0 ;  /* 0x00004000ffff99a7 */ /* 0x0005e20008300415 */
[----:B------:R-:W-:Y:S01]  /*4700*/  SYNCS.ARRIVE.TRANS64.RED.A1T0 RZ, [UR6], RZ ;  /* 0x000000ffffff79a7 */ /* 0x000fe20008100406 */
[----:B------:R-:W3:Y:S02]  /*4710*/  SYNCS.PHASECHK.TRANS64.TRYWAIT P2, [UR21+0x68], R9 ;  /* 0x00006809ff0075a7 */ /* 0x000ee40008041115 */
[----:B--23--:R-:W-:Y:S05]  /*4720*/  @!P2 BRA `(.L_x_80) ;  /* 0x000000740090a947 */ /* 0x00cfea0003800000 */
.L_x_158:
        /* <DEDUP_REMOVED lines=8> */
[----:B------:R-:W-:Y:S01]  /*47b0*/  @!UP0 UIADD3 UR24, UPT, UPT, UR21, 0x2200, URZ ;  /* 0x0000220015188890 */ /* 0x000fe2000fffe0ff */
[----:B------:R-:W-:Y:S01]  /*47c0*/  VOTEU.ALL UP0, P1 ;  /* 0x0000000000ff7886 */ /* 0x000fe20000800000 */
[----:B------:R-:W-:Y:S01]  /*47d0*/  UMOV UR27, UR35 ;  /* 0x00000023001b7c82 */ /* 0x000fe20008000000 */
[----:B------:R-:W-:Y:S02]  /*47e0*/  UMOV UR28, UR36 ;  /* 0x00000024001c7c82 */ /* 0x000fe40008000000 */
[----:B------:R-:W-:Y:S01]  /*47f0*/  IMAD.U32 R10, RZ, RZ, UR5 ;  /* 0x00000005ff0a7e24 */ /* 0x000fe2000f8e00ff */
[----:B------:R-:W-:Y:S01]  /*4800*/  UPRMT UR6, UR45, 0x654, UR25 ;  /* 0x000006542d067896 */ /* 0x000fe20008000019 */
[----:B------:R-:W-:Y:S02]  /*4810*/  IMAD.U32 R11, RZ, RZ, UR4 ;  /* 0x00000004ff0b7e24 */ /* 0x000fe4000f8e00ff */
[----:B------:R-:W-:Y:S01]  /*4820*/  @!P1 IMAD.X R6, RZ, RZ, R17, P0 ;  /* 0x000000ffff069224 */ /* 0x000fe200000e0611 */
        /* <DEDUP_REMOVED lines=8> */
.L_x_160:
[----:B------:R-:W-:Y:S01]  /*48b0*/  @!P1 R2UR UR5, R8 ;  /* 0x00000000080592ca */ /* 0x000fe200000e0000 */
[----:B------:R-:W-:Y:S01]  /*48c0*/  VOTEU.ALL UP0, P1 ;  /* 0x0000000000ff7886 */ /* 0x000fe20000800000 */
[----:B------:R-:W-:Y:S01]  /*48d0*/  @!P1 R2UR UR4, R6 ;  /* 0x00000000060492ca */ /* 0x000fe200000e0000 */
[----:B--2---:R-:W-:Y:S01]  /*48e0*/  @!P1 IMAD.MOV.U32 R0, RZ, RZ, 0x2000 ;  /* 0x00002000ff009424 */ /* 0x004fe200078e00ff */
[----:B------:R-:W-:Y:S01]  /*48f0*/  UMOV UR8, 0x0 ;  /* 0x0000000000087882 */ /* 0x000fe20000000000 */
[----:B------:R-:W-:Y:S01]  /*4900*/  UMOV UR9, 0x10000000 ;  /* 0x1000000000097882 */ /* 0x000fe20000000000 */
[----:B------:R-:W-:Y:S01]  /*4910*/  @!UP0 UIADD3 UR18, UPT, UPT, UR34, 0x80, URZ ;  /* 0x0000008022128890 */ /* 0x000fe2000fffe0ff */
[----:B------:R-:W-:Y:S01]  /*4920*/  VIADD R14, R14, 0x1 ;  /* 0x000000010e0e7836 */ /* 0x000fe20000000000 */
[----:B------:R-:W-:Y:S01]  /*4930*/  @!UP0 UIADD3 UR16, UPT, UPT, UR21, 0x4200, URZ ;  /* 0x0000420015108890 */ /* 0x000fe2000fffe0ff */
[----:B------:R-:W-:Y:S01]  /*4940*/  VOTEU.ALL UP0, P1 ;  /* 0x0000000000ff7886 */ /* 0x000fe20000800000 */
[----:B------:R-:W-:Y:S01]  /*4950*/  UMOV UR19, UR35 ;  /* 0x0000002300137c82 */ /* 0x000fe20008000000 */
[----:B------:R-:W-:Y:S02]  /*4960*/  UMOV UR20, UR36 ;  /* 0x0000002400147c82 */ /* 0x000fe40008000000 */
[----:B------:R-:W-:Y:S01]  /*4970*/  IMAD.U32 R10, RZ, RZ, UR5 ;  /* 0x00000005ff0a7e24 */ /* 0x000fe2000f8e00ff */
[----:B------:R-:W-:Y:S01]  /*4980*/  UPRMT UR6, UR45, 0x654, UR17 ;  /* 0x000006542d067896 */ /* 0x000fe20008000011 */
        /* <DEDUP_REMOVED lines=9> */
.L_x_162:
[----:B------:R-:W-:Y:S01]  /*4a20*/  @!P1 IADD3 R6, P0, PT, R16, 0x580, RZ ;  /* 0x0000058010069810 */ /* 0x000fe20007f1e0ff */
[----:B------:R-:W-:Y:S01]  /*4a30*/  VOTEU.ALL UP0, P1 ;  /* 0x0000000000ff7886 */ /* 0x000fe20000800000 */
[----:B------:R-:W-:Y:S01]  /*4a40*/  UMOV UR6, 0x0 ;  /* 0x0000000000067882 */ /* 0x000fe20000000000 */
[----:B------:R-:W-:Y:S01]  /*4a50*/  UMOV UR7, 0x10000000 ;  /* 0x1000000000077882 */ /* 0x000fe20000000000 */
[----:B------:R-:W-:Y:S01]  /*4a60*/  @!P1 R2UR UR5, R6 ;  /* 0x00000000060592ca */ /* 0x000fe200000e0000 */
[----:B--2---:R-:W-:Y:S01]  /*4a70*/  @!P1 IMAD.X R0, RZ, RZ, R17, P0 ;  /* 0x000000ffff009224 */ /* 0x004fe200000e0611 */
[----:B------:R-:W-:Y:S01]  /*4a80*/  @!UP0 UIADD3 UR10, UPT, UPT, UR34, 0xc0, URZ ;  /* 0x000000c0220a8890 */ /* 0x000fe2000fffe0ff */
[----:B------:R-:W-:Y:S01]  /*4a90*/  R2UR UR18, R142 ;  /* 0x000000008e1272ca */ /* 0x000fe200000e0000 */
[----:B------:R-:W-:Y:S01]  /*4aa0*/  @!UP0 UIADD3 UR8, UPT, UPT, UR21, 0x6200, URZ ;  /* 0x0000620015088890 */ /* 0x000fe2000fffe0ff */
[----:B------:R-:W-:Y:S01]  /*4ab0*/  R2UR UR16, R143 ;  /* 0x000000008f1072ca */ /* 0x000fe200000e0000 */
[----:B------:R-:W-:Y:S01]  /*4ac0*/  @!UP0 UIADD3 UR9, UPT, UPT, UR21, 0x58, URZ ;  /* 0x0000005815098890 */ /* 0x000fe2000fffe0ff */
[----:B------:R-:W-:Y:S01]  /*4ad0*/  @!P1 R2UR UR4, R0 ;  /* 0x00000000000492ca */ /* 0x000fe200000e0000 */
[----:B------:R-:W-:Y:S01]  /*4ae0*/  VOTEU.ALL UP0, P1 ;  /* 0x0000000000ff7886 */ /* 0x000fe20000800000 */
[----:B------:R-:W-:Y:S01]  /*4af0*/  UMOV UR11, UR35 ;  /* 0x00000023000b7c82 */ /* 0x000fe20008000000 */
[----:B------:R-:W-:Y:S01]  /*4b00*/  UMOV UR12, UR36 ;  /* 0x00000024000c7c82 */ /* 0x000fe20008000000 */
[C---:B------:R-:W-:Y:S01]  /*4b10*/  ISETP.NE.AND P0, PT, R14.reuse, 0x2, PT ;  /* 0x000000020e00780c */ /* 0x040fe20003f05270 */
[----:B------:R-:W-:Y:S01]  /*4b20*/  UPLOP3.LUT UP3, UPT, UPT, UPT, UPT, 0x80, 0x8 ;  /* 0x000000000008789c */ /* 0x000fe20003f6f070 */
[----:B------:R-:W-:Y:S01]  /*4b30*/  IMAD.U32 R8, RZ, RZ, UR5 ;  /* 0x00000005ff087e24 */ /* 0x000fe2000f8e00ff */
[----:B------:R-:W-:Y:S01]  /*4b40*/  LOP3.LUT R15, R15, 0x1, RZ, 0x3c, !PT ;  /* 0x000000010f0f7812 */ /* 0x000fe200078e3cff */
[----:B------:R-:W-:Y:S01]  /*4b50*/  UMOV UR36, UR29 ;  /* 0x0000001d00247c82 */ /* 0x000fe20008000000 */
[----:B------:R-:W-:Y:S01]  /*4b60*/  SEL R0, RZ, 0x1, P0 ;  /* 0x00000001ff007807 */ /* 0x000fe20000000000 */
[----:B------:R-:W-:Y:S01]  /*4b70*/  UIADD3 UR20, UPT, UPT, UR13, UR18, URZ ;  /* 0x000000120d147290 */ /* 0x000fe2000fffe0ff */
[----:B------:R-:W-:Y:S01]  /*4b80*/  SEL R14, R14, RZ, P0 ;  /* 0x000000ff0e0e7207 */ /* 0x000fe20000000000 */
[----:B------:R-:W-:Y:S01]  /*4b90*/  UIADD3 UR16, UPT, UPT, UR14, UR16, URZ ;  /* 0x000000100e107290 */ /* 0x000fe2000fffe0ff */
[----:B------:R-:W-:Y:S01]  /*4ba0*/  IMAD.U32 R9, RZ, RZ, UR4 ;  /* 0x00000004ff097e24 */ /* 0x000fe2000f8e00ff */
[----:B------:R-:W-:Y:S02]  /*4bb0*/  @!P1 R2UR UR4, R8 ;  /* 0x00000000080492ca */ /* 0x000fe400000e0000 */
[----:B------:R-:W-:Y:S02]  /*4bc0*/  LOP3.LUT R13, R13, R0, RZ, 0x3c, !PT ;  /* 0x000000000d0d7212 */ /* 0x000fe400078e3cff */
[----:B------:R-:W-:Y:S11]  /*4bd0*/  @!P1 R2UR UR5, R9 ;  /* 0x00000000090592ca */ /* 0x000ff600000e0000 */
[----:B------:R-:W-:Y:S02]  /*4be0*/  @!UPT UIADD3 URZ, UPT, UPT, URZ, URZ, URZ ;  /* 0x000000fffffff290 */ /* 0x000fe4000fffe0ff */
[----:B------:R2:W-:Y:S01]  /*4bf0*/  @!UP0 UTMALDG.3D [UR8], [UR4], desc[UR6] ;  /* 0x00000608040085b4 */ /* 0x0005e20008011000 */
[----:B------:R2:W-:Y:S01]  /*4c00*/  @!P1 SYNCS.ARRIVE.TRANS64.RED.A0TR RZ, [UR21+0x58], R7 ;  /* 0x00005807ffff99a7 */ /* 0x0005e20008300415 */
[----:B------:R-:W-:Y:S01]  /*4c10*/  SYNCS.ARRIVE.TRANS64.RED.A1T0 RZ, [UR37], RZ ;  /* 0x000000ffffff79a7 */ /* 0x000fe20008100425 */
[----:B------:R-:W-:Y:S05]  /*4c20*/  BRA.U UP1, `(.L_x_83) ;  /* 0xfffffff101647547 */ /* 0x000fea000b83ffff */
[----:B------:R-:W-:-:S04]  /*4c30*/  SHF.L.U32 R3, R15, 0x1f, RZ ;  /* 0x0000001f0f037819 */ /* 0x000fc800000006ff */
[----:B------:R-:W3:Y:S02]  /*4c40*/  SYNCS.PHASECHK.TRANS64.TRYWAIT P0, [UR21+0x60], R3 ;  /* 0x00006003ff0075a7 */ /* 0x000ee40008001115 */
[----:B---3--:R-:W-:Y:S05]  /*4c50*/  @!P0 BRA `(.L_x_84) ;  /* 0x00000070008c8947 */ /* 0x008fea0003800000 */
.L_x_164:
[----:B------:R-:W4:Y:S02]  /*4c60*/  SYNCS.PHASECHK.TRANS64.TRYWAIT P0, [UR21+0x68], R3 ;  /* 0x00006803ff0075a7 */ /* 0x000f240008001115 */
[----:B----4-:R-:W-:Y:S05]  /*4c70*/  @!P0 BRA `(.L_x_85) ;  /* 0x00000070009c8947 */ /* 0x010fea0003800000 */
.L_x_166:
[----:B------:R-:W4:Y:S02]  /*4c80*/  SYNCS.PHASECHK.TRANS64.TRYWAIT P0, [UR21+0x70], R3 ;  /* 0x00007003ff0075a7 */ /* 0x000f240008001115 */
[----:B----4-:R-:W-:Y:S05]  /*4c90*/  @!P0 BRA `(.L_x_86) ;  /* 0x0000007000ac8947 */ /* 0x010fea0003800000 */
.L_x_168:
[----:B---3--:R-:W-:-:S07]  /*4ca0*/  MOV R0, UR21 ;  /* 0x0000001500007c02 */ /* 0x008fce0008000f00 */
.L_x_87:
[----:B---3--:R-:W-:-:S04]  /*4cb0*/  SHF.L.U32 R3, R15, 0x1f, RZ ;  /* 0x0000001f0f037819 */ /* 0x008fc800000006ff */
[----:B------:R3:W4:Y:S03]  /*4cc0*/  SYNCS.PHASECHK.TRANS64.TRYWAIT P0, [R0+URZ+0x78], R3 ;  /* 0x00007803000075a7 */ /* 0x00072600080011ff */
[----:B----4-:R-:W-:Y:S05]  /*4cd0*/  @!P0 NANOSLEEP.SYNCS 0x989680 ;  /* 0x009896800000895d */ /* 0x010fea0003900000 */
[----:B------:R-:W4:Y:S02]  /*4ce0*/  @!P0 SYNCS.PHASECHK.TRANS64 P0, [R0+URZ+0x78], R3 ;  /* 0x00007803000085a7 */ /* 0x000f2400080010ff */
[----:B-12-4-:R-:W-:Y:S05]  /*4cf0*/  @P0 EXIT ;  /* 0x000000000000094d */ /* 0x016fea0003800000 */
[----:B------:R-:W-:Y:S05]  /*4d00*/  BRA `(.L_x_87) ;  /* 0xfffffffc00e87947 */ /* 0x000fea000383ffff */
.L_x_72:
[----:B------:R-:W-:-:S06]  /*4d10*/  UISETP.GE.AND UP0, UPT, UR17, 0x4, UPT ;  /* 0x000000041100788c */ /* 0x000fcc000bf06270 */
[----:B------:R-:W-:-:S13]  /*4d20*/  PLOP3.LUT P0, PT, PT, PT, UP0, 0x80, 0x8 ;  /* 0x000000000008781c */ /* 0x000fda0003f0f008 */
[----:B------:R-:W-:Y:S05]  /*4d30*/  @!P0 EXIT ;  /* 0x000000000000894d */ /* 0x000fea0003800000 */
[----:B------:R-:W-:Y:S01]  /*4d40*/  BAR.SYNC.DEFER_BLOCKING 0x6, 0xa0 ;  /* 0x0182800000007b1d */ /* 0x000fe20000010000 */
[C---:B------:R-:W-:Y:S01]  /*4d50*/  IMAD.SHL.U32 R2, R154.reuse, 0x40, RZ ;  /* 0x000000409a027824 */ /* 0x040fe200078e00ff */
[C---:B------:R-:W-:Y:S01]  /*4d60*/  R2P PR, R154.reuse, 0x6 ;  /* 0x000000069a007804 */ /* 0x040fe20000000000 */
[----:B------:R-:W-:Y:S01]  /*4d70*/  IMAD.MOV.U32 R151, RZ, RZ, 0x20 ;  /* 0x00000020ff977424 */ /* 0x000fe200078e00ff */
[----:B------:R-:W-:Y:S01]  /*4d80*/  CS2R R148, SRZ ;  /* 0x0000000000947805 */ /* 0x000fe2000001ff00 */
[C---:B------:R-:W-:Y:S01]  /*4d90*/  IMAD.U32 R69, R154.reuse, 0x10000, RZ ;  /* 0x000100009a457824 */ /* 0x040fe200078e00ff */
[----:B------:R-:W-:Y:S02]  /*4da0*/  UMOV UR44, 0x400 ;  /* 0x00000400002c7882 */ /* 0x000fe40000000000 */
[----:B------:R-:W1:Y:S01]  /*4db0*/  LDC.64 R138, c[0x0][0x8b0] ;  /* 0x00022c00ff8a7b82 */ /* 0x000e620000000a00 */
[----:B------:R-:W-:Y:S01]  /*4dc0*/  ULEA UR44, UR45, UR44, 0x18 ;  /* 0x0000002c2d2c7291 */ /* 0x000fe2000f8ec0ff */
[----:B------:R-:W-:Y:S01]  /*4dd0*/  IMAD.SHL.U32 R135, R154, 0x8, RZ ;  /* 0x000000089a877824 */ /* 0x000fe200078e00ff */
[----:B------:R-:W-:Y:S01]  /*4de0*/  LOP3.LUT R6, R2, 0x180, RZ, 0xc0, !PT ;  /* 0x0000018002067812 */ /* 0x000fe200078ec0ff */
[----:B------:R-:W-:Y:S01]  /*4df0*/  IMAD.MOV.U32 R152, RZ, RZ, 0x10 ;  /* 0x00000010ff987424 */ /* 0x000fe200078e00ff */
[----:B------:R-:W-:Y:S01]  /*4e00*/  SEL R151, R151, 0xffffffe0, !P2 ;  /* 0xffffffe097977807 */ /* 0x000fe20005000000 */
[----:B------:R-:W-:Y:S01]  /*4e10*/  UIADD3 UR5, UPT, UPT, UR44, 0x200, URZ ;  /* 0x000002002c057890 */ /* 0x000fe2000fffe0ff */
[----:B------:R-:W-:Y:S01]  /*4e20*/  LOP3.LUT R69, R69, 0x600000, RZ, 0xc0, !PT ;  /* 0x0060000045457812 */ /* 0x000fe200078ec0ff */
[----:B------:R-:W2:Y:S01]  /*4e30*/  LDC.64 R136, c[0x0][0x8a8] ;  /* 0x00022a00ff887b82 */ /* 0x000ea20000000a00 */
[----:B------:R-:W-:Y:S01]  /*4e40*/  UIADD3 UR4, UPT, UPT, UR44, 0x8200, URZ ;  /* 0x000082002c047890 */ /* 0x000fe2000fffe0ff */
[----:B------:R-:W-:Y:S01]  /*4e50*/  LOP3.LUT R135, R6, 0x30, R135, 0xf8, !PT ;  /* 0x0000003006877812 */ /* 0x000fe200078ef887 */
[----:B------:R-:W-:Y:S01]  /*4e60*/  IMAD.MOV.U32 R68, RZ, RZ, RZ ;  /* 0x000000ffff447224 */ /* 0x000fe200078e00ff */
[----:B------:R-:W-:Y:S01]  /*4e70*/  SEL R152, R152, 0xfffffff0, !P1 ;  /* 0xfffffff098987807 */ /* 0x000fe20004800000 */
[----:B------:R-:W-:Y:S01]  /*4e80*/  IMAD.MOV.U32 R145, RZ, RZ, RZ ;  /* 0x000000ffff917224 */ /* 0x000fe200078e00ff */
[----:B------:R-:W-:Y:S01]  /*4e90*/  SHF.R.S32.HI R3, RZ, 0x4, R151 ;  /* 0x00000004ff037819 */ /* 0x000fe20000011497 */
[----:B------:R-:W-:Y:S01]  /*4ea0*/  IMAD.U32 R155, RZ, RZ, UR5 ;  /* 0x00000005ff9b7e24 */ /* 0x000fe2000f8e00ff */
[----:B------:R-:W-:Y:S01]  /*4eb0*/  LOP3.LUT R135, R135, 0x1e40, R2, 0xf8, !PT ;  /* 0x00001e4087877812 */ /* 0x000fe200078ef802 */
[----:B------:R-:W3:Y:S01]  /*4ec0*/  LDS R0, [UR44+0x120] ;  /* 0x0001202cff007984 */ /* 0x000ee20008000800 */
[----:B------:R-:W-:-:S02]  /*4ed0*/  LOP3.LUT R154, R154, 0x60, RZ, 0xc0, !PT ;  /* 0x000000609a9a7812 */ /* 0x000fc400078ec0ff */
[----:B------:R-:W-:Y:S02]  /*4ee0*/  CS2R R146, SRZ ;  /* 0x0000000000927805 */ /* 0x000fe4000001ff00 */
[----:B------:R-:W-:Y:S01]  /*4ef0*/  LEA.HI.SX32 R150, R152, R3, 0x1c ;  /* 0x0000000398967211 */ /* 0x000fe200078fe2ff */
[----:B------:R-:W-:Y:S01]  /*4f00*/  IMAD.U32 R153, RZ, RZ, UR4 ;  /* 0x00000004ff997e24 */ /* 0x000fe2000f8e00ff */
[----:B------:R-:W4:Y:S01]  /*4f10*/  LDCU UR58, c[0x0][0x370] ;  /* 0x00006e00ff3a77ac */ /* 0x000f220008000800 */
[----:B------:R-:W1:Y:S01]  /*4f20*/  LDCU.64 UR62, c[0x0][0x348] ;  /* 0x00006900ff3e77ac */ /* 0x000e620008000a00 */
[----:B------:R-:W1:Y:S01]  /*4f30*/  LDCU UR43, c[0x0][0xb0c] ;  /* 0x00016180ff2b77ac */ /* 0x000e620008000800 */
[----:B------:R-:W1:Y:S01]  /*4f40*/  LDCU UR39, c[0x0][0xb30] ;  /* 0x00016600ff2777ac */ /* 0x000e620008000800 */
[----:B------:R-:W1:Y:S01]  /*4f50*/  LDCU.64 UR56, c[0x0][0x888] ;  /* 0x00011100ff3877ac */ /* 0x000e620008000a00 */
[----:B------:R-:W1:Y:S01]  /*4f60*/  LDCU.64 UR40, c[0x0][0xb28] ;  /* 0x00016500ff2877ac */ /* 0x000e620008000a00 */
[----:B------:R-:W1:Y:S01]  /*4f70*/  LDCU.64 UR60, c[0x0][0x890] ;  /* 0x00011200ff3c77ac */ /* 0x000e620008000a00 */
[----:B------:R-:W1:Y:S01]  /*4f80*/  LDCU.128 UR52, c[0x0][0xb10] ;  /* 0x00016200ff3477ac */ /* 0x000e620008000c00 */
[----:B------:R-:W1:Y:S02]  /*4f90*/  LDCU UR47, c[0x0][0x374] ;  /* 0x00006e80ff2f77ac */ /* 0x000e640008000800 */
[----:B-1234-:R-:W-:-:S07]  /*4fa0*/  IMAD.IADD R69, R0, 0x1, R69 ;  /* 0x0000000100457824 */ /* 0x01efce00078e0245 */
.L_x_129:
[----:B------:R-:W-:Y:S02]  /*4fb0*/  LEA R3, R145, UR44, 0x3 ;  /* 0x0000002c91037c11 */ /* 0x000fe4000f8e18ff */
[----:B------:R-:W-:Y:S02]  /*4fc0*/  SHF.L.U32 R0, R147, 0x1f, RZ ;  /* 0x0000001f93007819 */ /* 0x000fe400000006ff */
[----:B------:R-:W-:Y:S02]  /*4fd0*/  LEA R5, R145, UR44, 0x4 ;  /* 0x0000002c91057c11 */ /* 0x000fe4000f8e20ff */
[----:B-1----:R-:W1:Y:S02]  /*4fe0*/  SYNCS.PHASECHK.TRANS64.TRYWAIT P0, [R3+URZ+0x90], R0 ;  /* 0x00009000030075a7 */ /* 0x002e6400080011ff */
[----:B-1----:R-:W-:Y:S05]  /*4ff0*/  @!P0 BRA `(.L_x_88) ;  /* 0x0000006c00ec8947 */ /* 0x002fea0003800000 */
.L_x_169:
        /* <DEDUP_REMOVED lines=11> */
[----:B------:R-:W-:Y:S01]  /*50b0*/  PLOP3.LUT P0, PT, PT, PT, UP1, 0x80, 0x8 ;  /* 0x000000000008781c */ /* 0x000fe20003f0f018 */
[----:B------:R-:W-:Y:S11]  /*50c0*/  UP2UR UR46, UPR, URZ, 0x2 ;  /* 0x00000002ff2e7883 */ /* 0x000ff60008000000 */
[----:B------:R-:W-:Y:S01]  /*50d0*/  @!UPT UIADD3 URZ, UPT, UPT, URZ, URZ, URZ ;  /* 0x000000fffffff290 */ /* 0x000fe2000fffe0ff */
[----:B-1----:R-:W-:Y:S02]  /*50e0*/  @P0 SHF.R.U32.HI R0, RZ, 0x10, R5 ;  /* 0x00000010ff000819 */ /* 0x002fe40000011605 */
        /* <DEDUP_REMOVED lines=12> */
[----:B------:R-:W2:Y:S01]  /*51b0*/  LDCU UR12, c[0x0][0xb20] ;  /* 0x00016400ff0c77ac */ /* 0x000ea20008000800 */
[----:B------:R-:W-:Y:S02]  /*51c0*/  UIMAD.WIDE.U32 UR4, UR47, UR55, URZ ;  /* 0x000000372f0472a5 */ /* 0x000fe4000f8e00ff */
[----:B------:R-:W-:Y:S02]  /*51d0*/  UIMAD.WIDE.U32 UR6, UR58, UR52, URZ ;  /* 0x000000343a0672a5 */ /* 0x000fe4000f8e00ff */
[----:B------:R-:W-:Y:S02]  /*51e0*/  UISETP.NE.AND UP0, UPT, UR54, 0x1, UPT ;  /* 0x000000013600788c */ /* 0x000fe4000bf05270 */
[----:B------:R-:W-:Y:S02]  /*51f0*/  UIMAD.WIDE.U32 UR8, UR37, UR55, URZ ;  /* 0x00000037250872a5 */ /* 0x000fe4000f8e00ff */
[----:B------:R-:W-:Y:S02]  /*5200*/  UIMAD.WIDE.U32 UR10, UR38, UR52, URZ ;  /* 0x00000034260a72a5 */ /* 0x000fe4000f8e00ff */
[----:B------:R-:W-:Y:S02]  /*5210*/  UISETP.NE.AND UP1, UPT, UR43, 0x1, UPT ;  /* 0x000000012b00788c */ /* 0x000fe4000bf25270 */
[----:B------:R-:W-:Y:S01]  /*5220*/  UISETP.NE.AND UP2, UPT, UR42, 0x1, UPT ;  /* 0x000000012a00788c */ /* 0x000fe2000bf45270 */
[----:B------:R-:W-:Y:S02]  /*5230*/  UMOV UR4, UR5 ;  /* 0x0000000500047c82 */ /* 0x000fe40008000000 */
[----:B--2---:R-:W-:Y:S03]  /*5240*/  USHF.R.U32.HI UR5, URZ, UR12, UR4 ;  /* 0x0000000cff057299 */ /* 0x004fe60008011604 */
[----:B------:R-:W-:Y:S02]  /*5250*/  UMOV UR4, UR7 ;  /* 0x0000000700047c82 */ /* 0x000fe40008000000 */
[----:B------:R-:W-:Y:S02]  /*5260*/  USHF.R.U32.HI UR7, URZ, UR53, UR4 ;  /* 0x00000035ff077299 */ /* 0x000fe40008011604 */
[----:B------:R-:W-:Y:S02]  /*5270*/  USEL UR4, UR47, UR5, !UP0 ;  /* 0x000000052f047287 */ /* 0x000fe4000c000000 */
[----:B------:R-:W-:Y:S01]  /*5280*/  USEL UR7, UR58, UR7, !UP1 ;  /* 0x000000073a077287 */ /* 0x000fe2000c800000 */
[----:B------:R-:W-:Y:S01]  /*5290*/  UMOV UR5, UR9 ;  /* 0x0000000900057c82 */ /* 0x000fe20008000000 */
[----:B------:R-:W-:Y:S02]  /*52a0*/  UIMAD.WIDE.U32 UR8, UR4, UR40, URZ ;  /* 0x00000028040872a5 */ /* 0x000fe4000f8e00ff */
[----:B------:R-:W-:Y:S03]  /*52b0*/  USHF.R.U32.HI UR6, URZ, UR12, UR5 ;  /* 0x0000000cff067299 */ /* 0x000fe60008011605 */
[----:B------:R-:W-:Y:S01]  /*52c0*/  UMOV UR5, UR11 ;  /* 0x0000000b00057c82 */ /* 0x000fe20008000000 */
[----:B------:R-:W-:Y:S02]  /*52d0*/  UIMAD.WIDE.U32 UR10, UR7, UR40, URZ ;  /* 0x00000028070a72a5 */ /* 0x000fe4000f8e00ff */
[----:B------:R-:W-:Y:S02]  /*52e0*/  USHF.R.U32.HI UR12, URZ, UR53, UR5 ;  /* 0x00000035ff0c7299 */ /* 0x000fe40008011605 */
[----:B------:R-:W-:Y:S01]  /*52f0*/  USEL UR6, UR37, UR6, !UP0 ;  /* 0x0000000625067287 */ /* 0x000fe2000c000000 */
[----:B------:R-:W-:Y:S02]  /*5300*/  UMOV UR5, UR9 ;  /* 0x0000000900057c82 */ /* 0x000fe40008000000 */
[----:B------:R-:W-:Y:S01]  /*5310*/  UMOV UR10, UR11 ;  /* 0x0000000b000a7c82 */ /* 0x000fe20008000000 */
[----:B------:R-:W-:Y:S02]  /*5320*/  @UP2 USHF.R.U32.HI UR4, URZ, UR41, UR5 ;  /* 0x00000029ff042299 */ /* 0x000fe40008011605 */
[----:B------:R-:W-:Y:S02]  /*5330*/  @UP2 USHF.R.U32.HI UR7, URZ, UR41, UR10 ;  /* 0x00000029ff072299 */ /* 0x000fe4000801160a */
[----:B------:R-:W-:Y:S02]  /*5340*/  UIMAD UR4, UR42, UR4, URZ ;  /* 0x000000042a0472a4 */ /* 0x000fe4000f8e02ff */
        /* <DEDUP_REMOVED lines=8> */
[----:B------:R-:W-:Y:S02]  /*53d0*/  USEL UR11, UR6, UR4, !UP2 ;  /* 0x00000004060b7287 */ /* 0x000fe4000d000000 */
[----:B------:R-:W-:Y:S02]  /*53e0*/  UIADD3 UR8, UPT, UPT, -UR5, URZ, URZ ;  /* 0x000000ff05087290 */ /* 0x000fe4000fffe1ff */
[----:B------:R-:W-:Y:S01]  /*53f0*/  UIADD3 UR10, UPT, UPT, -UR11, URZ, URZ ;  /* 0x000000ff0b0a7290 */ /* 0x000fe2000fffe1ff */
[----:B------:R-:W-:Y:S01]  /*5400*/  @!UP0 UMOV UR4, UR9 ;  /* 0x0000000900048c82 */ /* 0x000fe20008000000 */
[----:B------:R-:W-:Y:S02]  /*5410*/  UIADD3 UR9, UPT, UPT, -UR6, URZ, URZ ;  /* 0x000000ff06097290 */ /* 0x000fe4000fffe1ff */
[----:B------:R-:W-:Y:S02]  /*5420*/  @!UP0 USHF.R.U32.HI UR4, URZ, UR41, UR4 ;  /* 0x00000029ff048299 */ /* 0x000fe40008011604 */
[----:B------:R-:W-:Y:S02]  /*5430*/  UIMAD UR10, UR42, UR10, UR6 ;  /* 0x0000000a2a0a72a4 */ /* 0x000fe4000f8e0206 */
[----:B------:R-:W-:Y:S04]  /*5440*/  @!UP0 USEL UR4, UR5, UR4, !UP2 ;  /* 0x0000000405048287 */ /* 0x000fe8000d000000 */
[----:B------:R-:W-:Y:S02]  /*5450*/  @!UP0 UIMAD UR10, UR7, UR10, UR4 ;  /* 0x0000000a070a82a4 */ /* 0x000fe4000f8e0204 */
[----:B------:R-:W-:Y:S02]  /*5460*/  @!UP0 UIADD3 UR11, UPT, UPT, UR11, -UR4, URZ ;  /* 0x800000040b0b8290 */ /* 0x000fe4000fffe0ff */
[----:B------:R-:W-:Y:S02]  /*5470*/  UIMAD UR7, UR43, UR8, UR38 ;  /* 0x000000082b0772a4 */ /* 0x000fe4000f8e0226 */
[----:B------:R-:W-:Y:S02]  /*5480*/  @!UP0 UIMAD UR6, UR11, UR42, UR5 ;  /* 0x0000002a0b0682a4 */ /* 0x000fe4000f8e0205 */
[----:B------:R-:W-:Y:S01]  /*5490*/  UIMAD UR4, UR54, UR9, UR37 ;  /* 0x00000009360472a4 */ /* 0x000fe2000f8e0225 */
[----:B------:R-:W-:Y:S02]  /*54a0*/  @!UP0 UMOV UR5, UR10 ;  /* 0x0000000a00058c82 */ /* 0x000fe40008000000 */
[----:B------:R-:W-:Y:S02]  /*54b0*/  UIMAD UR38, UR5, UR43, UR7 ;  /* 0x0000002b052672a4 */ /* 0x000fe4000f8e0207 */
[----:B------:R-:W-:Y:S11]  /*54c0*/  UIMAD UR37, UR6, UR54, UR4 ;  /* 0x00000036062572a4 */ /* 0x000ff6000f8e0204 */
[----:B------:R-:W-:Y:S01]  /*54d0*/  @!UPT UIADD3 URZ, UPT, UPT, URZ, URZ, URZ ;  /* 0x000000fffffff290 */ /* 0x000fe2000fffe0ff */
.L_x_89:
[----:B------:R-:W-:Y:S01]  /*54e0*/  UISETP.NE.AND UP0, UPT, UR39, 0x1, UPT ;  /* 0x000000012700788c */ /* 0x000fe2000bf05270 */
[----:B------:R-:W-:Y:S01]  /*54f0*/  R2UR UR11, R155 ;  /* 0x000000009b0b72ca */ /* 0x000fe200000e0000 */
[----:B------:R-:W-:Y:S01]  /*5500*/  USHF.L.U32 UR50, UR16, 0x7, URZ ;  /* 0x0000000710327899 */ /* 0x000fe200080006ff */
[----:B------:R-:W-:Y:S01]  /*5510*/  IADD3 R145, PT, PT, R145, 0x1, RZ ;  /* 0x0000000191917810 */ /* 0x000fe20007ffe0ff */
[----:B------:R-:W-:Y:S07]  /*5520*/  USHF.L.U32 UR49, UR20, 0x8, URZ ;  /* 0x0000000814317899 */ /* 0x000fee00080006ff */
[----:B------:R-:W2:Y:S01]  /*5530*/  @!UP0 LDCU.128 UR12, c[0x0][0xb10] ;  /* 0x00016200ff0c87ac */ /* 0x000ea20008000c00 */
[----:B------:R-:W3:Y:S01]  /*5540*/  @!UP0 LDCU UR5, c[0x0][0xb0c] ;  /* 0x00016180ff0587ac */ /* 0x000ee20008000800 */
[----:B------:R-:W4:Y:S01]  /*5550*/  @!UP0 LDCU UR10, c[0x0][0xb20] ;  /* 0x00016400ff0a87ac */ /* 0x000f220008000800 */
[----:B--2---:R-:W-:Y:S02]  /*5560*/  UIMAD.WIDE.U32 UR8, UR38, UR12, URZ ;  /* 0x0000000c260872a5 */ /* 0x004fe4000f8e00ff */
[----:B------:R-:W-:Y:S02]  /*5570*/  UIMAD.WIDE.U32 UR6, UR37, UR15, URZ ;  /* 0x0000000f250672a5 */ /* 0x000fe4000f8e00ff */
[----:B------:R-:W-:Y:S03]  /*5580*/  @!UP0 UISETP.NE.AND UP1, UPT, UR14, 0x1, UPT ;  /* 0x000000010e00888c */ /* 0x000fe6000bf25270 */
[----:B------:R-:W-:Y:S01]  /*5590*/  @!UP0 UMOV UR4, UR9 ;  /* 0x0000000900048c82 */ /* 0x000fe20008000000 */
[----:B---3--:R-:W-:Y:S02]  /*55a0*/  @!UP0 UISETP.NE.AND UP2, UPT, UR5, 0x1, UPT ;  /* 0x000000010500888c */ /* 0x008fe4000bf45270 */
[----:B------:R-:W-:Y:S01]  /*55b0*/  @!UP0 USHF.R.U32.HI UR4, URZ, UR13, UR4 ;  /* 0x0000000dff048299 */ /* 0x000fe20008011604 */
[----:B------:R-:W-:Y:S02]  /*55c0*/  @!UP0 UMOV UR6, UR7 ;  /* 0x0000000700068c82 */ /* 0x000fe40008000000 */
[----:B----4-:R-:W-:Y:S02]  /*55d0*/  @!UP0 USHF.R.U32.HI UR6, URZ, UR10, UR6 ;  /* 0x0000000aff068299 */ /* 0x010fe40008011606 */
[----:B------:R-:W-:Y:S02]  /*55e0*/  @!UP0 USEL UR7, UR38, UR4, !UP2 ;  /* 0x0000000426078287 */ /* 0x000fe4000d000000 */
[----:B------:R-:W-:Y:S04]  /*55f0*/  @!UP0 USEL UR6, UR37, UR6, !UP1 ;  /* 0x0000000625068287 */ /* 0x000fe8000c800000 */
[----:B------:R-:W-:Y:S02]  /*5600*/  @!UP0 UIADD3 UR4, UPT, UPT, -UR7, UR6, URZ ;  /* 0x0000000607048290 */ /* 0x000fe4000fffe1ff */
[----:B------:R-:W-:Y:S02]  /*5610*/  @!UP0 UIADD3 UR6, UPT, UPT, UR7, -UR6, URZ ;  /* 0x8000000607068290 */ /* 0x000fe4000fffe0ff */
[----:B------:R-:W-:Y:S02]  /*5620*/  @!UP0 UIMAD UR38, UR4, UR5, UR38 ;  /* 0x00000005042682a4 */ /* 0x000fe4000f8e0226 */
[----:B------:R-:W-:Y:S02]  /*5630*/  @!UP0 UIMAD UR37, UR6, UR14, UR37 ;  /* 0x0000000e062582a4 */ /* 0x000fe4000f8e0225 */
[----:B------:R-:W-:Y:S09]  /*5640*/  ULOP3.LUT UP0, URZ, UR11, 0x1b0, URZ, 0xc0, !UPT ;  /* 0x000001b00bff7892 */ /* 0x000ff2000f80c0ff */
[----:B------:R-:W-:Y:S05]  /*5650*/  BRA.U !UP0, `(.L_x_90) ;  /* 0x0000000108407547 */ /* 0x000fea000b800000 */
[----:B------:R-:W2:Y:S01]  /*5660*/  LDCU.64 UR8, c[0x4][0x88] ;  /* 0x01001100ff0877ac */ /* 0x000ea20008000a00 */
[----:B------:R-:W-:Y:S01]  /*5670*/  MOV R3, 0x0 ;  /* 0x0000000000037802 */ /* 0x000fe20000000f00 */
[----:B------:R-:W-:Y:S02]  /*5680*/  HFMA2 R12, -RZ, RZ, 0, 5.9604644775390625e-08 ;  /* 0x00000001ff0c7431 */ /* 0x000fe400000001ff */
[----:B------:R-:W-:Y:S02]  /*5690*/  IMAD.MOV.U32 R8, RZ, RZ, 0x70 ;  /* 0x00000070ff087424 */ /* 0x000fe400078e00ff */
[----:B------:R-:W-:Y:S01]  /*56a0*/  IMAD.MOV.U32 R13, RZ, RZ, RZ ;  /* 0x000000ffff0d7224 */ /* 0x000fe200078e00ff */
[----:B------:R-:W3:Y:S01]  /*56b0*/  LDCU.64 UR6, c[0x4][0x90] ;  /* 0x01001200ff0677ac */ /* 0x000ee20008000a00 */
[----:B------:R-:W4:Y:S01]  /*56c0*/  LDC.64 R2, c[0x4][R3] ;  /* 0x0100000003027b82 */ /* 0x000f220000000a00 */
[----:B------:R-:W1:Y:S01]  /*56d0*/  LDCU.64 UR4, c[0x4][0x8] ;  /* 0x01000100ff0477ac */ /* 0x000e620008000a00 */
[----:B--2---:R-:W-:Y:S01]  /*56e0*/  MOV R5, UR9 ;  /* 0x0000000900057c02 */ /* 0x004fe20008000f00 */
[----:B------:R-:W-:Y:S01]  /*56f0*/  IMAD.U32 R4, RZ, RZ, UR8 ;  /* 0x00000008ff047e24 */ /* 0x000fe2000f8e00ff */
[----:B---3--:R-:W-:Y:S01]  /*5700*/  MOV R7, UR7 ;  /* 0x0000000700077c02 */ /* 0x008fe20008000f00 */
[----:B------:R-:W-:Y:S01]  /*5710*/  IMAD.U32 R6, RZ, RZ, UR6 ;  /* 0x00000006ff067e24 */ /* 0x000fe2000f8e00ff */
[----:B-1----:R-:W-:Y:S01]  /*5720*/  MOV R11, UR5 ;  /* 0x00000005000b7c02 */ /* 0x002fe20008000f00 */
[----:B------:R-:W-:Y:S02]  /*5730*/  IMAD.U32 R10, RZ, RZ, UR4 ;  /* 0x00000004ff0a7e24 */ /* 0x000fe4000f8e00ff */
[----:B------:R-:W-:Y:S07]  /*5740*/  LEPC R20, `(.L_x_90) ;  /* 0x000000001014794e */ /* 0x000fee0000000000 */
[----:B----45:R-:W-:Y:S05]  /*5750*/  CALL.ABS.NOINC R2 ;  /* 0x0000000002007343 */ /* 0x030fea0003c00000 */
.L_x_90:
[----:B------:R-:W-:Y:S01]  /*5760*/  LOP3.LUT P0, RZ, R153, 0x1b0, RZ, 0xc0, !PT ;  /* 0x000001b099ff7812 */ /* 0x000fe2000780c0ff */
[----:B------:R-:W-:Y:S11]  /*5770*/  BSSY.RECONVERGENT B6, `(.L_x_91) ;  /* 0x0000013000067945 */ /* 0x000ff60003800200 */
[----:B------:R-:W-:Y:S01]  /*5780*/  @!UPT UIADD3 URZ, UPT, UPT, URZ, URZ, URZ ;  /* 0x000000fffffff290 */ /* 0x000fe2000fffe0ff */
[----:B------:R-:W-:Y:S05]  /*5790*/  @!P0 BRA `(.L_x_92) ;  /* 0x0000000000408947 */ /* 0x000fea0003800000 */
        /* <DEDUP_REMOVED lines=16> */
.L_x_92:
[----:B------:R-:W-:Y:S05]  /*58a0*/  BSYNC.RECONVERGENT B6 ;  /* 0x0000000000067941 */ /* 0x000fea0003800200 */
.L_x_91:
[----:B------:R-:W-:Y:S01]  /*58b0*/  R2UR UR4, R144 ;  /* 0x00000000900472ca */ /* 0x000fe200000e0000 */
[----:B------:R-:W-:Y:S01]  /*58c0*/  UISETP.NE.U32.AND UP0, UPT, UR60, URZ, UPT ;  /* 0x000000ff3c00728c */ /* 0x000fe2000bf05070 */
[----:B------:R-:W-:Y:S02]  /*58d0*/  ISETP.NE.U32.AND P4, PT, R138, RZ, PT ;  /* 0x000000ff8a00720c */ /* 0x000fe40003f85070 */
[----:B------:R-:W-:Y:S01]  /*58e0*/  ISETP.NE.U32.AND P2, PT, RZ, UR56, PT ;  /* 0x00000038ff007c0c */ /* 0x000fe2000bf45070 */
[----:B------:R-:W-:Y:S01]  /*58f0*/  UISETP.NE.AND.EX UP1, UPT, UR61, URZ, UPT, UP0 ;  /* 0x000000ff3d00728c */ /* 0x000fe2000bf25300 */
[----:B------:R-:W-:Y:S01]  /*5900*/  ISETP.NE.AND.EX P4, PT, R139, RZ, PT, P4 ;  /* 0x000000ff8b00720c */ /* 0x000fe20003f85340 */
[----:B------:R-:W-:Y:S01]  /*5910*/  UPLOP3.LUT UP0, UPT, UPT, UPT, UPT, 0x40, 0x4 ;  /* 0x000000000004789c */ /* 0x000fe20003f0e870 */
[----:B------:R-:W-:Y:S05]  /*5920*/  ISETP.NE.AND.EX P2, PT, RZ, UR57, PT, P2 ;  /* 0x00000039ff007c0c */ /* 0x000fea000bf45320 */
[----:B------:R-:W-:Y:S06]  /*5930*/  UISETP.NE.AND UP2, UPT, UR4, URZ, UPT ;  /* 0x000000ff0400728c */ /* 0x000fec000bf45270 */
[----:B------:R-:W-:Y:S05]  /*5940*/  PLOP3.LUT P1, PT, PT, PT, UP2, 0x80, 0x8 ;  /* 0x000000000008781c */ /* 0x000fea0003f2f028 */
[----:B------:R-:W-:Y:S06]  /*5950*/  @UP2 UPLOP3.LUT UP0, UPT, UPT, UPT, UP1, 0x80, 0x8 ;  /* 0x000000000008289c */ /* 0x000fec0003f0f010 */
[----:B------:R-:W-:Y:S01]  /*5960*/  PLOP3.LUT P0, PT, PT, PT, UP0, 0x80, 0x8 ;  /* 0x000000000008781c */ /* 0x000fe20003f0f008 */
[----:B------:R-:W-:Y:S01]  /*5970*/  @!UPT UIADD3 URZ, UPT, UPT, URZ, URZ, URZ ;  /* 0x000000fffffff290 */ /* 0x000fe2000fffe0ff */
[----:B------:R-:W-:Y:S11]  /*5980*/  BRA.U !UP1, `(.L_x_93) ;  /* 0x00000001093c7547 */ /* 0x000ff6000b800000 */
[----:B------:R-:W-:Y:S01]  /*5990*/  UISETP.NE.U32.AND UP0, UPT, UR56, URZ, UPT ;  /* 0x000000ff3800728c */ /* 0x000fe2000bf05070 */
[----:B-1----:R-:W-:Y:S01]  /*59a0*/  HFMA2 R0, -RZ, RZ, 0, 5.9604644775390625e-08 ;  /* 0x00000001ff007431 */ /* 0x002fe200000001ff */
[----:B------:R-:W1:Y:S01]  /*59b0*/  LDCU.64 UR8, c[0x0][0x358] ;  /* 0x00006b00ff0877ac */ /* 0x000e620008000a00 */
[----:B------:R-:W-:Y:S01]  /*59c0*/  IMAD.MOV.U32 R140, RZ, RZ, 0x1 ;  /* 0x00000001ff8c7424 */ /* 0x000fe200078e00ff */
[----:B------:R-:W-:Y:S06]  /*59d0*/  UISETP.NE.AND.EX UP0, UPT, UR57, URZ, UPT, UP0 ;  /* 0x000000ff3900728c */ /* 0x000fec000bf05300 */
[----:B------:R-:W-:Y:S05]  /*59e0*/  PLOP3.LUT P3, PT, PT, PT, UP0, 0x80, 0x8 ;  /* 0x000000000008781c */ /* 0x000fea0003f6f008 */
[----:B------:R-:W2:Y:S01]  /*59f0*/  @UP0 LDCU.64 UR4, c[0x0][0x888] ;  /* 0x00011100ff0407ac */ /* 0x000ea20008000a00 */
[----:B------:R-:W-:Y:S07]  /*5a00*/  @UP0 UIMAD UR6, UR36, UR60, URZ ;  /* 0x0000003c240602a4 */ /* 0x000fee000f8e02ff */
[----:B------:R-:W-:Y:S01]  /*5a10*/  @!P3 PRMT R140, R0, 0x7610, R140 ;  /* 0x00007610008cb816 */ /* 0x000fe2000000008c */
[----:B--2---:R-:W-:Y:S06]  /*5a20*/  @UP0 UIMAD.WIDE UR4, UR6, 0x4, UR4 ;  /* 0x00000004060408a5 */ /* 0x004fec000f8e0204 */
[----:B------:R-:W-:Y:S01]  /*5a30*/  IMAD.U32 R2, RZ, RZ, UR4 ;  /* 0x00000004ff027e24 */ /* 0x000fe2000f8e00ff */
[----:B------:R-:W-:Y:S04]  /*5a40*/  MOV R3, UR5 ;  /* 0x0000000500037c02 */ /* 0x000fe80008000f00 */
[----:B------:R-:W2:Y:S01]  /*5a50*/  @!UP0 LDCU UR4, c[0x0][0x880] ;  /* 0x00011000ff0487ac */ /* 0x000ea20008000800 */
[----:B-1---5:R3:W5:Y:S02]  /*5a60*/  @P3 LDG.E R72, desc[UR8][R2.64] ;  /* 0x0000000802483981 */ /* 0x022764000c1e1900 */
[----:B--23--:R-:W-:Y:S02]  /*5a70*/  @!P3 IMAD.U32 R72, RZ, RZ, UR4 ;  /* 0x00000004ff48be24 */ /* 0x00cfe4000f8e00ff */
.L_x_93:
[----:B------:R-:W-:Y:S05]  /*5a80*/  @!P4 BRA `(.L_x_94) ;  /* 0x000000000024c947 */ /* 0x000fea0003800000 */
[----:B------:R-:W-:Y:S01]  /*5a90*/  ISETP.NE.U32.AND P3, PT, R136, RZ, PT ;  /* 0x000000ff8800720c */ /* 0x000fe20003f65070 */
[----:B------:R-:W2:Y:S03]  /*5aa0*/  LDCU.64 UR4, c[0x0][0x358] ;  /* 0x00006b00ff0477ac */ /* 0x000ea60008000a00 */
[----:B------:R-:W-:Y:S11]  /*5ab0*/  ISETP.NE.AND.EX P3, PT, R137, RZ, PT, P3 ;  /* 0x000000ff8900720c */ /* 0x000ff60003f65330 */
[----:B------:R-:W-:Y:S02]  /*5ac0*/  @!UPT UIADD3 URZ, UPT, UPT, URZ, URZ, URZ ;  /* 0x000000fffffff290 */ /* 0x000fe4000fffe0ff */
[----:B------:R-:W3:Y:S01]  /*5ad0*/  @P3 LDC.64 R2, c[0x0][0x8a8] ;  /* 0x00022a00ff023b82 */ /* 0x000ee20000000a00 */
[----:B-1----:R-:W-:Y:S04]  /*5ae0*/  @P3 IMAD R0, R138, UR36, RZ ;  /* 0x000000248a003c24 */ /* 0x002fe8000f8e02ff */
[----:B---3--:R-:W-:Y:S05]  /*5af0*/  @P3 IMAD.WIDE R2, R0, 0x4, R2 ;  /* 0x0000000400023825 */ /* 0x008fea00078e0202 */
[----:B--2--5:R2:W5:Y:S02]  /*5b00*/  @P3 LDG.E R70, desc[UR4][R2.64] ;  /* 0x0000000402463981 */ /* 0x024564000c1e1900 */
[----:B--2---:R-:W3:Y:S02]  /*5b10*/  @!P3 LDC R70, c[0x0][0x8a0] ;  /* 0x00022800ff46bb82 */ /* 0x004ee40000000800 */
.L_x_94:
[----:B-----5:R-:W-:Y:S01]  /*5b20*/  ISETP.NE.AND P4, PT, R72, RZ, PT ;  /* 0x000000ff4800720c */ /* 0x020fe20003f85270 */
[----:B------:R-:W-:Y:S01]  /*5b30*/  BSSY B1, `(.L_x_95) ;  /* 0x0000048000017945 */ /* 0x000fe20003800000 */
[----:B------:R-:W-:Y:S01]  /*5b40*/  SEL R7, RZ, 0xffffffff, P2 ;  /* 0xffffffffff077807 */ /* 0x000fe20001000000 */
[----:B------:R-:W-:Y:S01]  /*5b50*/  IMAD.MOV.U32 R79, RZ, RZ, 0x1 ;  /* 0x00000001ff4f7424 */ /* 0x000fe200078e00ff */
[----:B------:R-:W-:Y:S01]  /*5b60*/  LOP3.LUT P3, RZ, R140, 0xff, RZ, 0xc0, !PT ;  /* 0x000000ff8cff7812 */ /* 0x000fe2000786c0ff */
[----:B------:R-:W-:Y:S01]  /*5b70*/  IMAD R71, R68, 0x100, R69 ;  /* 0x0000010044477824 */ /* 0x000fe200078e0245 */
[----:B-1----:R-:W-:Y:S02]  /*5b80*/  @P1 SEL R0, RZ, 0xffffffff, P4 ;  /* 0xffffffffff001807 */ /* 0x002fe40002000000 */
[----:B------:R-:W-:Y:S02]  /*5b90*/  CS2R R90, SRZ ;  /* 0x00000000005a7805 */ /* 0x000fe4000001ff00 */
[----:B------:R-:W-:Y:S02]  /*5ba0*/  LEA R3, R148, UR44, 0x3 ;  /* 0x0000002c94037c11 */ /* 0x000fe4000f8e18ff */
[----:B------:R-:W-:Y:S02]  /*5bb0*/  CS2R R88, SRZ ;  /* 0x0000000000587805 */ /* 0x000fe4000001ff00 */
[----:B------:R-:W-:Y:S02]  /*5bc0*/  @P0 SEL R0, R7, R0, !P3 ;  /* 0x0000000007000207 */ /* 0x000fe40005800000 */
[----:B------:R-:W-:Y:S02]  /*5bd0*/  CS2R R86, SRZ ;  /* 0x0000000000567805 */ /* 0x000fe4000001ff00 */
[----:B------:R-:W-:Y:S02]  /*5be0*/  LEA R78, R68, UR44, 0x3 ;  /* 0x0000002c444e7c11 */ /* 0x000fe4000f8e18ff */
[----:B------:R-:W-:Y:S02]  /*5bf0*/  CS2R R84, SRZ ;  /* 0x0000000000547805 */ /* 0x000fe4000001ff00 */
[----:B------:R-:W-:Y:S02]  /*5c00*/  @P1 LOP3.LUT R0, R0, 0x1, RZ, 0xc0, !PT ;  /* 0x0000000100001812 */ /* 0x000fe400078ec0ff */
[----:B------:R-:W-:Y:S02]  /*5c10*/  CS2R R82, SRZ ;  /* 0x0000000000527805 */ /* 0x000fe4000001ff00 */
[----:B------:R-:W-:Y:S02]  /*5c20*/  SHF.L.U32 R5, R149, 0x1f, RZ ;  /* 0x0000001f95057819 */ /* 0x000fe400000006ff */
[----:B------:R-:W-:Y:S02]  /*5c30*/  CS2R R80, SRZ ;  /* 0x0000000000507805 */ /* 0x000fe4000001ff00 */
[----:B------:R-:W-:Y:S02]  /*5c40*/  ISETP.NE.U32.OR P6, PT, R0, 0x1, !P1 ;  /* 0x000000010000780c */ /* 0x000fe40004fc5470 */
[----:B------:R-:W-:Y:S02]  /*5c50*/  CS2R R94, SRZ ;  /* 0x00000000005e7805 */ /* 0x000fe4000001ff00 */
[----:B------:R-:W-:Y:S02]  /*5c60*/  PLOP3.LUT P2, PT, PT, PT, UP1, 0x80, 0x8 ;  /* 0x000000000008781c */ /* 0x000fe40003f4f018 */
[----:B------:R-:W-:Y:S02]  /*5c70*/  CS2R R92, SRZ ;  /* 0x00000000005c7805 */ /* 0x000fe4000001ff00 */
[----:B------:R-:W-:Y:S02]  /*5c80*/  SEL R0, RZ, 0xffffffff, P4 ;  /* 0xffffffffff007807 */ /* 0x000fe40002000000 */
[----:B------:R-:W-:Y:S03]  /*5c90*/  P2R R99, PR, RZ, 0x40 ;  /* 0x00000040ff637803 */ /* 0x000fe60000000000 */
[----:B------:R-:W-:Y:S04]  /*5ca0*/  @P6 SHF.L.U32 R2, R146, 0x1f, RZ ;  /* 0x0000001f92026819 */ /* 0x000fe800000006ff */
[----:B------:R-:W-:Y:S01]  /*5cb0*/  @P2 SEL R0, R7, R0, !P3 ;  /* 0x0000000007002207 */ /* 0x000fe20005800000 */
[----:B------:R-:W1:Y:S03]  /*5cc0*/  @P6 SYNCS.PHASECHK.TRANS64.TRYWAIT P1, [R3+URZ+0x40], R2 ;  /* 0x00004002030065a7 */ /* 0x000e6600080211ff */
[----:B------:R-:W-:Y:S04]  /*5cd0*/  LOP3.LUT R0, R0, 0x1, RZ, 0xc0, !PT ;  /* 0x0000000100007812 */ /* 0x000fe800078ec0ff */
[----:B------:R-:W-:Y:S04]  /*5ce0*/  ISETP.NE.U32.AND P5, PT, R0, 0x1, PT ;  /* 0x000000010000780c */ /* 0x000fe80003fa5070 */
[----:B------:R-:W-:Y:S01]  /*5cf0*/  P2R R96, PR, RZ, 0x20 ;  /* 0x00000020ff607803 */ /* 0x000fe20000000000 */
[----:B------:R2:W4:Y:S01]  /*5d00*/  SYNCS.PHASECHK.TRANS64.TRYWAIT P0, [R78+URZ+0xb0], R5 ;  /* 0x0000b0054e0075a7 */ /* 0x00052200080011ff */
[----:B-1----:R-:W-:Y:S01]  /*5d10*/  @P6 SEL R79, RZ, 0x1, !P1 ;  /* 0x00000001ff4f6807 */ /* 0x002fe20004800000 */
[----:B--2---:R-:W-:Y:S06]  /*5d20*/  @!P6 BRA `(.L_x_96) ;  /* 0x0000000000a0e947 */ /* 0x004fec0003800000 */
[----:B------:R-:W-:Y:S01]  /*5d30*/  @P5 IMAD R7, R148, 0x2000, R135 ;  /* 0x0000200094075824 */ /* 0x000fe200078e0287 */
[----:B------:R-:W-:Y:S01]  /*5d40*/  ISETP.NE.AND P1, PT, R79, RZ, PT ;  /* 0x000000ff4f00720c */ /* 0x000fe20003f25270 */
[----:B------:R-:W-:Y:S01]  /*5d50*/  BSSY B0, `(.L_x_97) ;  /* 0x0000011000007945 */ /* 0x000fe20003800000 */
[----:B------:R-:W-:Y:S01]  /*5d60*/  CS2R R94, SRZ ;  /* 0x00000000005e7805 */ /* 0x000fe2000001ff00 */
[----:B------:R-:W-:Y:S01]  /*5d70*/  @P5 VIADD R9, R7, UR44 ;  /* 0x0000002c07095c36 */ /* 0x000fe20008000000 */
[----:B------:R-:W-:Y:S02]  /*5d80*/  CS2R R92, SRZ ;  /* 0x00000000005c7805 */ /* 0x000fe4000001ff00 */
[----:B------:R-:W-:Y:S02]  /*5d90*/  CS2R R82, SRZ ;  /* 0x0000000000527805 */ /* 0x000fe4000001ff00 */
[----:B------:R-:W-:Y:S01]  /*5da0*/  CS2R R80, SRZ ;  /* 0x0000000000507805 */ /* 0x000fe2000001ff00 */
[--C-:B------:R-:W-:Y:S01]  /*5db0*/  @P5 IMAD.IADD R6, R152, 0x1, R9.reuse ;  /* 0x0000000198065824 */ /* 0x100fe200078e0209 */
[----:B------:R-:W-:Y:S01]  /*5dc0*/  CS2R R86, SRZ ;  /* 0x0000000000567805 */ /* 0x000fe2000001ff00 */
[--C-:B------:R-:W-:Y:S01]  /*5dd0*/  @P5 IMAD.IADD R4, R151, 0x1, R9.reuse ;  /* 0x0000000197045824 */ /* 0x100fe200078e0209 */
[----:B------:R-:W-:Y:S01]  /*5de0*/  CS2R R84, SRZ ;  /* 0x0000000000547805 */ /* 0x000fe2000001ff00 */
[----:B------:R-:W-:Y:S01]  /*5df0*/  @P5 IMAD R2, R150, 0x10, R9 ;  /* 0x0000001096025824 */ /* 0x000fe200078e0209 */
[----:B------:R-:W-:Y:S02]  /*5e00*/  CS2R R90, SRZ ;  /* 0x00000000005a7805 */ /* 0x000fe4000001ff00 */
[----:B------:R-:W-:Y:S01]  /*5e10*/  CS2R R88, SRZ ;  /* 0x0000000000587805 */ /* 0x000fe2000001ff00 */
[----:B------:R-:W-:Y:S06]  /*5e20*/  @P1 BRA `(.L_x_98) ;  /* 0x00000000000c1947 */ /* 0x000fec0003800000 */
[----:B------:R-:W-:Y:S04]  /*5e30*/  SHF.L.U32 R0, R146, 0x1f, RZ ;  /* 0x0000001f92007819 */ /* 0x000fe800000006ff */
[----:B------:R-:W1:Y:S02]  /*5e40*/  SYNCS.PHASECHK.TRANS64.TRYWAIT P1, [R3+URZ+0x40], R0 ;  /* 0x00004000030075a7 */ /* 0x000e6400080211ff */
[----:B-1----:R-:W-:Y:S05]  /*5e50*/  @!P1 BRA `(.L_x_99) ;  /* 0x0000006000689947 */ /* 0x002fea0003800000 */
.L_x_98:
[----:B------:R-:W-:Y:S05]  /*5e60*/  BSYNC B0 ;  /* 0x0000000000007941 */ /* 0x000fea0003800000 */
.L_x_97:
[----:B------:R-:W-:Y:S01]  /*5e70*/  ISETP.NE.AND P1, PT, R96, RZ, PT ;  /* 0x000000ff6000720c */ /* 0x000fe20003f25270 */
[----:B-1----:R-:W-:Y:S02]  /*5e80*/  VIADD R3, R3, 0x60 ;  /* 0x0000006003037836 */ /* 0x002fe40000000000 */
[----:B------:R-:W-:Y:S02]  /*5e90*/  IMAD.U32 R0, RZ, RZ, UR45 ;  /* 0x0000002dff007e24 */ /* 0x000fe4000f8e00ff */
[----:B------:R-:W-:Y:S03]  /*5ea0*/  VIADD R148, R148, 0x1 ;  /* 0x0000000194947836 */ /* 0x000fe60000000000 */
[----:B------:R-:W-:Y:S05]  /*5eb0*/  PRMT R0, R0, 0x654, R3 ;  /* 0x0000065400007816 */ /* 0x000fea0000000003 */
[----:B------:R1:W2:Y:S04]  /*5ec0*/  @P1 LDS.128 R92, [R7+UR44+0x200] ;  /* 0x0002002c075c1984 */ /* 0x0002a80008000c00 */
[----:B------:R1:W1:Y:S04]  /*5ed0*/  @P1 LDS.128 R80, [R6+0x200] ;  /* 0x0002000006501984 */ /* 0x0002680000000c00 */
[----:B------:R1:W1:Y:S04]  /*5ee0*/  @P1 LDS.128 R84, [R4+0x200] ;  /* 0x0002000004541984 */ /* 0x0002680000000c00 */
[----:B------:R1:W1:Y:S01]  /*5ef0*/  @P1 LDS.128 R88, [R2+0x200] ;  /* 0x0002000002581984 */ /* 0x0002620000000c00 */
[C---:B------:R-:W-:Y:S01]  /*5f00*/  ISETP.NE.AND P1, PT, R148.reuse, 0x4, PT ;  /* 0x000000049400780c */ /* 0x040fe20003f25270 */
[----:B------:R-:W-:Y:S01]  /*5f10*/  @!PT LDS RZ, [RZ] ;  /* 0x00000000fffff984 */ /* 0x000fe20000000800 */
[----:B------:R-:W-:Y:S01]  /*5f20*/  @!PT LDS RZ, [RZ] ;  /* 0x00000000fffff984 */ /* 0x000fe20000000800 */
[----:B------:R-:W-:Y:S01]  /*5f30*/  @!PT LDS RZ, [RZ] ;  /* 0x00000000fffff984 */ /* 0x000fe20000000800 */
[----:B------:R-:W-:Y:S01]  /*5f40*/  @!PT LDS RZ, [RZ] ;  /* 0x00000000fffff984 */ /* 0x000fe20000000800 */
[----:B------:R5:W-:Y:S06]  /*5f50*/  MEMBAR.ALL.CTA ;  /* 0x0000000000007992 */ /* 0x000bec0000008000 */
[----:B-----5:R-:W5:Y:S01]  /*5f60*/  FENCE.VIEW.ASYNC.S ;  /* 0x00000000000073c6 */ /* 0x020f620000000000 */
[----:B------:R-:W-:Y:S02]  /*5f70*/  SEL R3, RZ, 0x1, P1 ;  /* 0x00000001ff037807 */ /* 0x000fe40000800000 */
[----:B------:R-:W-:Y:S02]  /*5f80*/  SEL R148, R148, RZ, P1 ;  /* 0x000000ff94947207 */ /* 0x000fe40000800000 */
[----:B------:R-:W-:Y:S01]  /*5f90*/  LOP3.LUT R146, R146, R3, RZ, 0x3c, !PT ;  /* 0x0000000392927212 */ /* 0x000fe200078e3cff */
[----:B-----5:R1:W-:Y:S06]  /*5fa0*/  SYNCS.ARRIVE.TRANS64.RED.A1T0 RZ, [R0+URZ], RZ ;  /* 0x000000ff00ff79a7 */ /* 0x0203ec00081004ff */
.L_x_96:
[----:B------:R-:W-:Y:S05]  /*5fb0*/  BSYNC B1 ;  /* 0x0000000000017941 */ /* 0x000fea0003800000 */
.L_x_95:
[----:B-1----:R-:W-:Y:S04]  /*5fc0*/  SHF.R.U32.HI R0, RZ, 0x15, R71 ;  /* 0x00000015ff007819 */ /* 0x002fe80000011647 */
[----:B------:R-:W-:Y:S01]  /*5fd0*/  LOP3.LUT P1, RZ, R0, 0x3, R141, 0x48, !PT ;  /* 0x0000000300ff7812 */ /* 0x000fe2000782488d */
[----:B------:R-:W-:Y:S01]  /*5fe0*/  @!UPT UIADD3 URZ, UPT, UPT, URZ, URZ, URZ ;  /* 0x000000fffffff290 */ /* 0x000fe2000fffe0ff */
[----:B----4-:R-:W-:Y:S11]  /*5ff0*/  @P0 BRA `(.L_x_100) ;  /* 0x0000000000080947 */ /* 0x010ff60003800000 */
[----:B------:R-:W1:Y:S02]  /*6000*/  SYNCS.PHASECHK.TRANS64.TRYWAIT P0, [R78+URZ+0xb0], R5 ;  /* 0x0000b0054e0075a7 */ /* 0x000e6400080011ff */
[----:B-1----:R-:W-:Y:S05]  /*6010*/  @!P0 BRA `(.L_x_101) ;  /* 0x00000060000c8947 */ /* 0x002fea0003800000 */
.L_x_100:
[----:B------:R-:W-:Y:S05]  /*6020*/  @!P1 BRA `(.L_x_102) ;  /* 0x0000000000409947 */ /* 0x000fea0003800000 */
[----:B------:R-:W1:Y:S01]  /*6030*/  LDCU.64 UR8, c[0x4][0x78] ;  /* 0x01000f00ff0877ac */ /* 0x000e620008000a00 */
[----:B------:R-:W-:Y:S01]  /*6040*/  MOV R3, 0x0 ;  /* 0x0000000000037802 */ /* 0x000fe20000000f00 */
[----:B------:R-:W-:Y:S02]  /*6050*/  HFMA2 R12, -RZ, RZ, 0, 5.9604644775390625e-08 ;  /* 0x00000001ff0c7431 */ /* 0x000fe400000001ff */
[----:B------:R-:W-:Y:S02]  /*6060*/  IMAD.MOV.U32 R8, RZ, RZ, 0x192 ;  /* 0x00000192ff087424 */ /* 0x000fe400078e00ff */
[----:B------:R-:W-:Y:S01]  /*6070*/  IMAD.MOV.U32 R13, RZ, RZ, RZ ;  /* 0x000000ffff0d7224 */ /* 0x000fe200078e00ff */
[----:B------:R-:W4:Y:S01]  /*6080*/  LDCU.64 UR6, c[0x4][0x80] ;  /* 0x01001000ff0677ac */ /* 0x000f220008000a00 */
[----:B------:R-:W2:Y:S01]  /*6090*/  LDC.64 R2, c[0x4][R3] ;  /* 0x0100000003027b82 */ /* 0x000ea20000000a00 */
[----:B------:R-:W5:Y:S01]  /*60a0*/  LDCU.64 UR4, c[0x4][0x18] ;  /* 0x01000300ff0477ac */ /* 0x000f620008000a00 */
[----:B-1----:R-:W-:Y:S01]  /*60b0*/  MOV R5, UR9 ;  /* 0x0000000900057c02 */ /* 0x002fe20008000f00 */
[----:B------:R-:W-:Y:S01]  /*60c0*/  IMAD.U32 R4, RZ, RZ, UR8 ;  /* 0x00000008ff047e24 */ /* 0x000fe2000f8e00ff */
[----:B----4-:R-:W-:Y:S01]  /*60d0*/  MOV R7, UR7 ;  /* 0x0000000700077c02 */ /* 0x010fe20008000f00 */
[----:B------:R-:W-:Y:S01]  /*60e0*/  IMAD.U32 R6, RZ, RZ, UR6 ;  /* 0x00000006ff067e24 */ /* 0x000fe2000f8e00ff */
[----:B-----5:R-:W-:Y:S01]  /*60f0*/  MOV R11, UR5 ;  /* 0x00000005000b7c02 */ /* 0x020fe20008000f00 */
[----:B------:R-:W-:Y:S02]  /*6100*/  IMAD.U32 R10, RZ, RZ, UR4 ;  /* 0x00000004ff0a7e24 */ /* 0x000fe4000f8e00ff */
[----:B------:R-:W-:Y:S07]  /*6110*/  LEPC R20, `(.L_x_102) ;  /* 0x000000001014794e */ /* 0x000fee0000000000 */
[----:B--23--:R-:W-:Y:S05]  /*6120*/  CALL.ABS.NOINC R2 ;  /* 0x0000000002007343 */ /* 0x00cfea0003c00000 */
.L_x_102:
[----:B--2---:R-:W-:Y:S01]  /*6130*/  SHF.L.U32 R75, R92, 0x10, RZ ;  /* 0x000000105c4b7819 */ /* 0x004fe200000006ff */
[----:B------:R-:W-:Y:S05]  /*6140*/  WARPSYNC.ALL ;  /* 0x0000000000007948 */ /* 0x000fea0003800000 */
[----:B------:R-:W-:Y:S01]  /*6150*/  R2UR UR4, R71 ;  /* 0x00000000470472ca */ /* 0x000fe200000e0000 */
[----:B------:R-:W-:Y:S01]  /*6160*/  BSSY.RECONVERGENT B0, `(.L_x_103) ;  /* 0x0000121000007945 */ /* 0x000fe20003800200 */
[----:B------:R-:W-:Y:S02]  /*6170*/  SHF.L.U32 R98, R150, 0x4, RZ ;  /* 0x0000000496627819 */ /* 0x000fe400000006ff */
[C---:B------:R-:W-:Y:S02]  /*6180*/  PRMT R73, R92.reuse, 0x8880, RZ ;  /* 0x000088805c497816 */ /* 0x040fe400000000ff */
[----:B------:R-:W-:Y:S02]  /*6190*/  SHF.R.S32.HI R75, RZ, 0x18, R75 ;  /* 0x00000018ff4b7819 */ /* 0x000fe4000001144b */
[----:B------:R-:W-:Y:S02]  /*61a0*/  SHF.R.S32.HI R76, RZ, 0x18, R93 ;  /* 0x00000018ff4c7819 */ /* 0x000fe4000001145d */
[----:B------:R-:W-:Y:S02]  /*61b0*/  SHF.L.U32 R74, R92, 0x8, RZ ;  /* 0x000000085c4a7819 */ /* 0x000fe400000006ff */
[----:B------:R-:W-:Y:S01]  /*61c0*/  SHF.L.U32 R77, R93, 0x8, RZ ;  /* 0x000000085d4d7819 */ /* 0x000fe200000006ff */
[----:B-1----:R-:W3:Y:S01]  /*61d0*/  LDTM.x64 R4, tmem[UR4] ;  /* 0x00000004000479ee */ /* 0x002ee20008340000 */
[----:B------:R-:W-:Y:S02]  /*61e0*/  SHF.R.S32.HI R74, RZ, 0x18, R74 ;  /* 0x00000018ff4a7819 */ /* 0x000fe4000001144a */
[----:B------:R-:W-:Y:S02]  /*61f0*/  SHF.R.S32.HI R77, RZ, 0x18, R77 ;  /* 0x00000018ff4d7819 */ /* 0x000fe4000001144d */
[----:B------:R-:W-:Y:S02]  /*6200*/  ISETP.NE.AND P0, PT, R154, RZ, PT ;  /* 0x000000ff9a00720c */ /* 0x000fe40003f05270 */
[----:B------:R-:W-:Y:S02]  /*6210*/  ISETP.NE.AND P6, PT, R99, RZ, PT ;  /* 0x000000ff6300720c */ /* 0x000fe40003fc5270 */
[----:B------:R-:W-:Y:S11]  /*6220*/  LEA R116, R148, UR44, 0x3 ;  /* 0x0000002c94747c11 */ /* 0x000ff6000f8e18ff */
[----:B------:R-:W-:Y:S01]  /*6230*/  @P6 SHF.L.U32 R117, R146, 0x1f, RZ ;  /* 0x0000001f92756819 */ /* 0x000fe200000006ff */
[C---:B---3--:R-:W-:Y:S02]  /*6240*/  IMAD R0, R70.reuse, R4, RZ ;  /* 0x0000000446007224 */ /* 0x048fe400078e02ff */
[C---:B------:R-:W-:Y:S02]  /*6250*/  IMAD R2, R70.reuse, R5, RZ ;  /* 0x0000000546027224 */ /* 0x040fe400078e02ff */
[----:B------:R-:W-:Y:S02]  /*6260*/  IMAD R3, R70, R6, RZ ;  /* 0x0000000646037224 */ /* 0x000fe400078e02ff */
[-C--:B------:R-:W-:Y:S01]  /*6270*/  IMAD R0, R73, R72.reuse, R0 ;  /* 0x0000004849007224 */ /* 0x080fe200078e0200 */
[----:B------:R-:W-:Y:S01]  /*6280*/  SHF.R.S32.HI R73, RZ, 0x18, R92 ;  /* 0x00000018ff497819 */ /* 0x000fe2000001145c */
[-C--:B------:R-:W-:Y:S01]  /*6290*/  IMAD R2, R75, R72.reuse, R2 ;  /* 0x000000484b027224 */ /* 0x080fe200078e0202 */
[C---:B------:R-:W-:Y:S01]  /*62a0*/  PRMT R75, R93.reuse, 0x8880, RZ ;  /* 0x000088805d4b7816 */ /* 0x040fe200000000ff */
[----:B------:R-:W-:Y:S01]  /*62b0*/  IMAD R3, R74, R72, R3 ;  /* 0x000000484a037224 */ /* 0x000fe200078e0203 */
[----:B------:R-:W-:Y:S01]  /*62c0*/  SHF.L.U32 R74, R93, 0x10, RZ ;  /* 0x000000105d4a7819 */ /* 0x000fe200000006ff */
[C---:B------:R-:W-:Y:S02]  /*62d0*/  IMAD R7, R70.reuse, R7, RZ ;  /* 0x0000000746077224 */ /* 0x040fe400078e02ff */
[C---:B------:R-:W-:Y:S01]  /*62e0*/  IMAD R4, R70.reuse, R8, RZ ;  /* 0x0000000846047224 */ /* 0x040fe200078e02ff */
[----:B------:R-:W-:Y:S01]  /*62f0*/  SHF.R.S32.HI R74, RZ, 0x18, R74 ;  /* 0x00000018ff4a7819 */ /* 0x000fe2000001144a */
[----:B------:R-:W-:Y:S02]  /*6300*/  IMAD R5, R70, R9, RZ ;  /* 0x0000000946057224 */ /* 0x000fe400078e02ff */
[-C--:B------:R-:W-:Y:S01]  /*6310*/  IMAD R7, R73, R72.reuse, R7 ;  /* 0x0000004849077224 */ /* 0x080fe200078e0207 */
[C---:B------:R-:W-:Y:S01]  /*6320*/  PRMT R73, R94.reuse, 0x8880, RZ ;  /* 0x000088805e497816 */ /* 0x040fe200000000ff */
[----:B------:R-:W-:Y:S01]  /*6330*/  IMAD R4, R75, R72, R4 ;  /* 0x000000484b047224 */ /* 0x000fe200078e0204 */
[----:B------:R-:W-:Y:S01]  /*6340*/  SHF.L.U32 R75, R94, 0x8, RZ ;  /* 0x000000085e4b7819 */ /* 0x000fe200000006ff */
[----:B------:R-:W-:Y:S01]  /*6350*/  IMAD R6, R70, R10, RZ ;  /* 0x0000000a46067224 */ /* 0x000fe200078e02ff */
[----:B------:R-:W-:Y:S01]  /*6360*/  I2IP.S8.S32.SAT R97, R7, R3, RZ ;  /* 0x0000000307617239 */ /* 0x000fe200000014ff */
[----:B------:R-:W-:Y:S01]  /*6370*/  IMAD R5, R74, R72, R5 ;  /* 0x000000484a057224 */ /* 0x000fe200078e0205 */
[----:B------:R-:W-:Y:S01]  /*6380*/  SHF.L.U32 R74, R94, 0x10, RZ ;  /* 0x000000105e4a7819 */ /* 0x000fe200000006ff */
[----:B------:R-:W-:Y:S01]  /*6390*/  IMAD R11, R70, R11, RZ ;  /* 0x0000000b460b7224 */ /* 0x000fe200078e02ff */
[----:B------:R-:W-:Y:S01]  /*63a0*/  I2IP.S8.S32.SAT R100, R2, R0, R97 ;  /* 0x0000000002647239 */ /* 0x000fe20000001461 */
[C---:B------:R-:W-:Y:S01]  /*63b0*/  IMAD R8, R70.reuse, R12, RZ ;  /* 0x0000000c46087224 */ /* 0x040fe200078e02ff */
[----:B------:R-:W-:Y:S01]  /*63c0*/  IADD3 R97, PT, PT, R135, UR44, RZ ;  /* 0x0000002c87617c10 */ /* 0x000fe2000fffe0ff */
[-C--:B------:R-:W-:Y:S01]  /*63d0*/  IMAD R6, R77, R72.reuse, R6 ;  /* 0x000000484d067224 */ /* 0x080fe200078e0206 */
[----:B------:R-:W-:Y:S01]  /*63e0*/  SHF.R.S32.HI R74, RZ, 0x18, R74 ;  /* 0x00000018ff4a7819 */ /* 0x000fe2000001144a */
[----:B------:R-:W-:Y:S01]  /*63f0*/  IMAD R9, R70, R13, RZ ;  /* 0x0000000d46097224 */ /* 0x000fe200078e02ff */
[-C--:B------:R-:W-:Y:S01]  /*6400*/  IADD3 R158, PT, PT, R152, R97.reuse, RZ ;  /* 0x00000061989e7210 */ /* 0x080fe20007ffe0ff */
[-C--:B------:R-:W-:Y:S01]  /*6410*/  IMAD R11, R76, R72.reuse, R11 ;  /* 0x000000484c0b7224 */ /* 0x080fe200078e020b */
[----:B------:R-:W-:Y:S01]  /*6420*/  IADD3 R157, PT, PT, R151, R97, RZ ;  /* 0x00000061979d7210 */ /* 0x000fe20007ffe0ff */
[----:B------:R-:W-:Y:S01]  /*6430*/  IMAD R8, R73, R72, R8 ;  /* 0x0000004849087224 */ /* 0x000fe200078e0208 */
[----:B------:R-:W-:Y:S01]  /*6440*/  IADD3 R156, PT, PT, R97, R98, RZ ;  /* 0x00000062619c7210 */ /* 0x000fe20007ffe0ff */
[----:B------:R-:W-:Y:S01]  /*6450*/  IMAD R10, R70, R14, RZ ;  /* 0x0000000e460a7224 */ /* 0x000fe200078e02ff */
[----:B------:R-:W-:Y:S01]  /*6460*/  I2IP.S8.S32.SAT R101, R11, R6, RZ ;  /* 0x000000060b657239 */ /* 0x000fe200000014ff */
[----:B------:R-:W-:Y:S01]  /*6470*/  IMAD R9, R74, R72, R9 ;  /* 0x000000484a097224 */ /* 0x000fe200078e0209 */
[----:B------:R-:W-:Y:S01]  /*6480*/  SHF.R.S32.HI R75, RZ, 0x18, R75 ;  /* 0x00000018ff4b7819 */ /* 0x000fe2000001144b */
[----:B------:R-:W-:Y:S01]  /*6490*/  IMAD.U32 R74, R95, 0x10000, RZ ;  /* 0x000100005f4a7824 */ /* 0x000fe200078e00ff */
[----:B------:R-:W-:Y:S01]  /*64a0*/  I2IP.S8.S32.SAT R101, R5, R4, R101 ;  /* 0x0000000405657239 */ /* 0x000fe20000001465 */
[C---:B------:R-:W-:Y:S01]  /*64b0*/  IMAD R15, R70.reuse, R15, RZ ;  /* 0x0000000f460f7224 */ /* 0x040fe200078e02ff */
[----:B------:R-:W-:Y:S01]  /*64c0*/  SHF.R.S32.HI R73, RZ, 0x18, R94 ;  /* 0x00000018ff497819 */ /* 0x000fe2000001145e */
[----:B------:R-:W-:Y:S01]  /*64d0*/  IMAD R10, R75, R72, R10 ;  /* 0x000000484b0a7224 */ /* 0x000fe200078e020a */
[----:B------:R-:W-:Y:S01]  /*64e0*/  PRMT R75, R95, 0x8880, RZ ;  /* 0x000088805f4b7816 */ /* 0x000fe200000000ff */
[C---:B------:R-:W-:Y:S01]  /*64f0*/  IMAD R12, R70.reuse, R16, RZ ;  /* 0x00000010460c7224 */ /* 0x040fe200078e02ff */
[----:B------:R-:W-:Y:S01]  /*6500*/  SHF.R.S32.HI R74, RZ, 0x18, R74 ;  /* 0x00000018ff4a7819 */ /* 0x000fe2000001144a */
[----:B------:R-:W-:Y:S01]  /*6510*/  IMAD R13, R70, R17, RZ ;  /* 0x00000011460d7224 */ /* 0x000fe200078e02ff */
[----:B------:R-:W-:Y:S01]  /*6520*/  SHF.R.S32.HI R76, RZ, 0x18, R95 ;  /* 0x00000018ff4c7819 */ /* 0x000fe2000001145f */
[-C--:B------:R-:W-:Y:S01]  /*6530*/  IMAD R15, R73, R72.reuse, R15 ;  /* 0x00000048490f7224 */ /* 0x080fe200078e020f */
[----:B------:R-:W-:Y:S01]  /*6540*/  PRMT R73, R80, 0x8880, RZ ;  /* 0x0000888050497816 */ /* 0x000fe200000000ff */
[----:B------:R-:W-:Y:S01]  /*6550*/  IMAD R12, R75, R72, R12 ;  /* 0x000000484b0c7224 */ /* 0x000fe200078e020c */
[----:B------:R-:W-:Y:S01]  /*6560*/  SHF.L.U32 R77, R95, 0x8, RZ ;  /* 0x000000085f4d7819 */ /* 0x000fe200000006ff */
[----:B------:R-:W-:Y:S01]  /*6570*/  IMAD R14, R70, R18, RZ ;  /* 0x00000012460e7224 */ /* 0x000fe200078e02ff */
[----:B------:R-:W-:Y:S01]  /*6580*/  I2IP.S8.S32.SAT R102, R15, R10, RZ ;  /* 0x0000000a0f667239 */ /* 0x000fe200000014ff */
[----:B------:R-:W-:Y:S01]  /*6590*/  IMAD R13, R74, R72, R13 ;  /* 0x000000484a0d7224 */ /* 0x000fe200078e020d */
[----:B------:R-:W-:Y:S01]  /*65a0*/  SHF.R.S32.HI R77, RZ, 0x18, R77 ;  /* 0x00000018ff4d7819 */ /* 0x000fe2000001144d */
[C---:B------:R-:W-:Y:S01]  /*65b0*/  IMAD R19, R70.reuse, R19, RZ ;  /* 0x0000001346137224 */ /* 0x040fe200078e02ff */
[----:B------:R-:W-:Y:S01]  /*65c0*/  I2IP.S8.S32.SAT R102, R9, R8, R102 ;  /* 0x0000000809667239 */ /* 0x000fe20000001466 */
[----:B------:R-:W-:Y:S01]  /*65d0*/  IMAD R16, R70, R20, RZ ;  /* 0x0000001446107224 */ /* 0x000fe200078e02ff */
[C---:B------:R-:W-:Y:S01]  /*65e0*/  SHF.L.U32 R74, R80.reuse, 0x10, RZ ;  /* 0x00000010504a7819 */ /* 0x040fe200000006ff */
[-C--:B------:R-:W-:Y:S01]  /*65f0*/  IMAD R14, R77, R72.reuse, R14 ;  /* 0x000000484d0e7224 */ /* 0x080fe200078e020e */
[----:B------:R-:W-:Y:S01]  /*6600*/  SHF.L.U32 R75, R80, 0x8, RZ ;  /* 0x00000008504b7819 */ /* 0x000fe200000006ff */
[----:B------:R-:W-:Y:S01]  /*6610*/  IMAD R17, R70, R21, RZ ;  /* 0x0000001546117224 */ /* 0x000fe200078e02ff */
[----:B------:R-:W-:Y:S01]  /*6620*/  SHF.R.S32.HI R74, RZ, 0x18, R74 ;  /* 0x00000018ff4a7819 */ /* 0x000fe2000001144a */
[----:B------:R-:W-:Y:S01]  /*6630*/  IMAD R19, R76, R72, R19 ;  /* 0x000000484c137224 */ /* 0x000fe200078e0213 */
[----:B------:R-:W-:Y:S01]  /*6640*/  SHF.R.S32.HI R75, RZ, 0x18, R75 ;  /* 0x00000018ff4b7819 */ /* 0x000fe2000001144b */
[----:B------:R-:W-:Y:S01]  /*6650*/  IMAD R18, R70, R22, RZ ;  /* 0x0000001646127224 */ /* 0x000fe200078e02ff */
[----:B------:R-:W-:Y:S01]  /*6660*/  SHF.R.S32.HI R76, RZ, 0x18, R81 ;  /* 0x00000018ff4c7819 */ /* 0x000fe20000011451 */
[----:B------:R-:W-:Y:S01]  /*6670*/  IMAD R16, R73, R72, R16 ;  /* 0x0000004849107224 */ /* 0x000fe200078e0210 */
[----:B------:R-:W-:Y:S01]  /*6680*/  I2IP.S8.S32.SAT R103, R19, R14, RZ ;  /* 0x0000000e13677239 */ /* 0x000fe200000014ff */
[-C--:B------:R-:W-:Y:S01]  /*6690*/  IMAD R17, R74, R72.reuse, R17 ;  /* 0x000000484a117224 */ /* 0x080fe200078e0211 */
[----:B------:R-:W-:Y:S01]  /*66a0*/  SHF.L.U32 R74, R81, 0x10, RZ ;  /* 0x00000010514a7819 */ /* 0x000fe200000006ff */
[C---:B------:R-:W-:Y:S01]  /*66b0*/  IMAD R23, R70.reuse, R23, RZ ;  /* 0x0000001746177224 */ /* 0x040fe200078e02ff */
[----:B------:R-:W-:Y:S01]  /*66c0*/  SHF.R.S32.HI R73, RZ, 0x18, R80 ;  /* 0x00000018ff497819 */ /* 0x000fe20000011450 */
[----:B------:R-:W-:Y:S01]  /*66d0*/  IMAD R18, R75, R72, R18 ;  /* 0x000000484b127224 */ /* 0x000fe200078e0212 */
[----:B------:R-:W-:Y:S01]  /*66e0*/  PRMT R75, R81, 0x8880, RZ ;  /* 0x00008880514b7816 */ /* 0x000fe200000000ff */
[C---:B------:R-:W-:Y:S01]  /*66f0*/  IMAD R20, R70.reuse, R24, RZ ;  /* 0x0000001846147224 */ /* 0x040fe200078e02ff */
[----:B------:R-:W-:Y:S01]  /*6700*/  SHF.R.S32.HI R74, RZ, 0x18, R74 ;  /* 0x00000018ff4a7819 */ /* 0x000fe2000001144a */
[----:B------:R-:W-:Y:S01]  /*6710*/  IMAD R21, R70, R25, RZ ;  /* 0x0000001946157224 */ /* 0x000fe200078e02ff */
[----:B------:R-:W-:Y:S01]  /*6720*/  I2IP.S8.S32.SAT R103, R13, R12, R103 ;  /* 0x0000000c0d677239 */ /* 0x000fe20000001467 */
[-C--:B------:R-:W-:Y:S01]  /*6730*/  IMAD R23, R73, R72.reuse, R23 ;  /* 0x0000004849177224 */ /* 0x080fe200078e0217 */
[----:B------:R-:W-:Y:S01]  /*6740*/  SHF.L.U32 R77, R81, 0x8, RZ ;  /* 0x00000008514d7819 */ /* 0x000fe200000006ff */
[-C--:B------:R-:W-:Y:S01]  /*6750*/  IMAD R20, R75, R72.reuse, R20 ;  /* 0x000000484b147224 */ /* 0x080fe200078e0214 */
[----:B------:R-:W-:Y:S01]  /*6760*/  PRMT R73, R82, 0x8880, RZ ;  /* 0x0000888052497816 */ /* 0x000fe200000000ff */
[----:B------:R-:W-:Y:S01]  /*6770*/  IMAD R21, R74, R72, R21 ;  /* 0x000000484a157224 */ /* 0x000fe200078e0215 */
[----:B------:R-:W-:Y:S01]  /*6780*/  SHF.R.S32.HI R77, RZ, 0x18, R77 ;  /* 0x00000018ff4d7819 */ /* 0x000fe2000001144d */
[----:B------:R-:W-:Y:S01]  /*6790*/  IMAD R22, R70, R26, RZ ;  /* 0x0000001a46167224 */ /* 0x000fe200078e02ff */
[----:B------:R1:W-:Y:S01]  /*67a0*/  STS.128 [R135+UR44+0x8200], R100 ;  /* 0x0082006487007988 */ /* 0x0003e20008000c2c */
[----:B------:R-:W-:Y:S01]  /*67b0*/  IMAD.U32 R74, R82, 0x10000, RZ ;  /* 0x00010000524a7824 */ /* 0x000fe200078e00ff */
[----:B------:R-:W-:Y:S01]  /*67c0*/  I2IP.S8.S32.SAT R104, R23, R18, RZ ;  /* 0x0000001217687239 */ /* 0x000fe200000014ff */
[----:B------:R-:W-:Y:S01]  /*67d0*/  IMAD R27, R70, R27, RZ ;  /* 0x0000001b461b7224 */ /* 0x000fe200078e02ff */
[----:B------:R-:W-:Y:S01]  /*67e0*/  SHF.L.U32 R75, R82, 0x8, RZ ;  /* 0x00000008524b7819 */ /* 0x000fe200000006ff */
[C---:B------:R-:W-:Y:S01]  /*67f0*/  IMAD R24, R70.reuse, R28, RZ ;  /* 0x0000001c46187224 */ /* 0x040fe200078e02ff */
[----:B------:R-:W-:Y:S01]  /*6800*/  I2IP.S8.S32.SAT R104, R17, R16, R104 ;  /* 0x0000001011687239 */ /* 0x000fe20000001468 */
[-C--:B------:R-:W-:Y:S01]  /*6810*/  IMAD R22, R77, R72.reuse, R22 ;  /* 0x000000484d167224 */ /* 0x080fe200078e0216 */
[----:B------:R-:W-:Y:S01]  /*6820*/  SHF.R.S32.HI R74, RZ, 0x18, R74 ;  /* 0x00000018ff4a7819 */ /* 0x000fe2000001144a */
[----:B------:R-:W-:Y:S01]  /*6830*/  IMAD R25, R70, R29, RZ ;  /* 0x0000001d46197224 */ /* 0x000fe200078e02ff */
[----:B------:R-:W-:Y:S01]  /*6840*/  SHF.R.S32.HI R75, RZ, 0x18, R75 ;  /* 0x00000018ff4b7819 */ /* 0x000fe2000001144b */
[----:B------:R-:W-:Y:S01]  /*6850*/  IMAD R27, R76, R72, R27 ;  /* 0x000000484c1b7224 */ /* 0x000fe200078e021b */
[----:B------:R-:W-:Y:S01]  /*6860*/  SHF.R.S32.HI R76, RZ, 0x18, R83 ;  /* 0x00000018ff4c7819 */ /* 0x000fe20000011453 */
[----:B------:R-:W-:Y:S01]  /*6870*/  IMAD R26, R70, R30, RZ ;  /* 0x0000001e461a7224 */ /* 0x000fe200078e02ff */
[----:B------:R-:W-:Y:S01]  /*6880*/  SHF.L.U32 R77, R83, 0x8, RZ ;  /* 0x00000008534d7819 */ /* 0x000fe200000006ff */
        /* <DEDUP_REMOVED lines=13> */
[----:B------:R-:W-:Y:S01]  /*6960*/  PRMT R73, R84, 0x8880, RZ ;  /* 0x0000888054497816 */ /* 0x000fe200000000ff */
[----:B------:R-:W-:Y:S01]  /*6970*/  IMAD R28, R75, R72, R28 ;  /* 0x000000484b1c7224 */ /* 0x000fe200078e021c */
[----:B------:R-:W-:Y:S01]  /*6980*/  SHF.R.S32.HI R77, RZ, 0x18, R77 ;  /* 0x00000018ff4d7819 */ /* 0x000fe2000001144d */
[----:B------:R-:W-:Y:S01]  /*6990*/  IMAD R30, R70, R34, RZ ;  /* 0x00000022461e7224 */ /* 0x000fe200078e02ff */
[----:B------:R-:W-:Y:S01]  /*69a0*/  I2IP.S8.S32.SAT R106, R31, R26, RZ ;  /* 0x0000001a1f6a7239 */ /* 0x000fe200000014ff */
[----:B------:R-:W-:Y:S01]  /*69b0*/  IMAD R29, R74, R72, R29 ;  /* 0x000000484a1d7224 */ /* 0x000fe200078e021d */
[----:B------:R-:W-:Y:S01]  /*69c0*/  SHF.L.U32 R74, R84, 0x10, RZ ;  /* 0x00000010544a7819 */ /* 0x000fe200000006ff */
        /* <DEDUP_REMOVED lines=9> */
[----:B------:R-:W-:Y:S01]  /*6a60*/  PRMT R76, R85, 0x8880, RZ ;  /* 0x00008880554c7816 */ /* 0x000fe200000000ff */
[----:B------:R-:W-:Y:S01]  /*6a70*/  IMAD R34, R70, R38, RZ ;  /* 0x0000002646227224 */ /* 0x000fe200078e02ff */
[----:B------:R-:W-:Y:S01]  /*6a80*/  SHF.L.U32 R77, R88, 0x10, RZ ;  /* 0x00000010584d7819 */ /* 0x000fe200000006ff */
[----:B------:R-:W-:Y:S01]  /*6a90*/  IMAD R32, R73, R72, R32 ;  /* 0x0000004849207224 */ /* 0x000fe200078e0220 */
[----:B------:R-:W-:Y:S01]  /*6aa0*/  SHF.R.S32.HI R73, RZ, 0x18, R84 ;  /* 0x00000018ff497819 */ /* 0x000fe20000011454 */
[----:B------:R-:W-:Y:S01]  /*6ab0*/  IMAD R39, R70, R39, RZ ;  /* 0x0000002746277224 */ /* 0x000fe200078e02ff */
[----:B------:R-:W-:Y:S01]  /*6ac0*/  I2IP.S8.S32.SAT R107, R35, R30, RZ ;  /* 0x0000001e236b7239 */ /* 0x000fe200000014ff */
[-C--:B------:R-:W-:Y:S02]  /*6ad0*/  IMAD R33, R74, R72.reuse, R33 ;  /* 0x000000484a217224 */ /* 0x080fe400078e0221 */
[----:B------:R-:W-:Y:S01]  /*6ae0*/  IMAD R34, R75, R72, R34 ;  /* 0x000000484b227224 */ /* 0x000fe200078e0222 */
[----:B------:R-:W-:Y:S01]  /*6af0*/  I2IP.S8.S32.SAT R107, R29, R28, R107 ;  /* 0x0000001c1d6b7239 */ /* 0x000fe2000000146b */
[C---:B------:R-:W-:Y:S01]  /*6b00*/  IMAD.U32 R74, R85.reuse, 0x10000, RZ ;  /* 0x00010000554a7824 */ /* 0x040fe200078e00ff */
[----:B------:R-:W-:Y:S01]  /*6b10*/  SHF.L.U32 R75, R85, 0x8, RZ ;  /* 0x00000008554b7819 */ /* 0x000fe200000006ff */
[----:B------:R-:W-:Y:S01]  /*6b20*/  IMAD R39, R73, R72, R39 ;  /* 0x0000004849277224 */ /* 0x000fe200078e0227 */
[----:B------:R-:W-:Y:S01]  /*6b30*/  MOV R73, R76 ;  /* 0x0000004c00497202 */ /* 0x000fe20000000f00 */
[C---:B------:R-:W-:Y:S01]  /*6b40*/  IMAD R36, R70.reuse, R40, RZ ;  /* 0x0000002846247224 */ /* 0x040fe200078e02ff */
[----:B------:R-:W-:Y:S01]  /*6b50*/  SHF.R.S32.HI R74, RZ, 0x18, R74 ;  /* 0x00000018ff4a7819 */ /* 0x000fe2000001144a */
[C---:B------:R-:W-:Y:S01]  /*6b60*/  IMAD R37, R70.reuse, R41, RZ ;  /* 0x0000002946257224 */ /* 0x040fe200078e02ff */
[----:B------:R-:W-:Y:S01]  /*6b70*/  SHF.R.S32.HI R75, RZ, 0x18, R75 ;  /* 0x00000018ff4b7819 */ /* 0x000fe2000001144b */
[----:B------:R-:W-:Y:S01]  /*6b80*/  IMAD R38, R70, R42, RZ ;  /* 0x0000002a46267224 */ /* 0x000fe200078e02ff */
[----:B------:R1:W-:Y:S01]  /*6b90*/  STS.128 [R158+0x8200], R104 ;  /* 0x008200689e007388 */ /* 0x0003e20000000c00 */
[----:B------:R-:W-:Y:S01]  /*6ba0*/  IMAD R36, R73, R72, R36 ;  /* 0x0000004849247224 */ /* 0x000fe200078e0224 */
[----:B------:R-:W-:Y:S01]  /*6bb0*/  I2IP.S8.S32.SAT R108, R39, R34, RZ ;  /* 0x00000022276c7239 */ /* 0x000fe200000014ff */
[-C--:B------:R-:W-:Y:S01]  /*6bc0*/  IMAD R37, R74, R72.reuse, R37 ;  /* 0x000000484a257224 */ /* 0x080fe200078e0225 */
[----:B------:R-:W-:Y:S01]  /*6bd0*/  SHF.R.S32.HI R76, RZ, 0x18, R85 ;  /* 0x00000018ff4c7819 */ /* 0x000fe20000011455 */
[----:B------:R-:W-:Y:S01]  /*6be0*/  IMAD R43, R70, R43, RZ ;  /* 0x0000002b462b7224 */ /* 0x000fe200078e02ff */
[C---:B------:R-:W-:Y:S01]  /*6bf0*/  SHF.L.U32 R74, R86.reuse, 0x10, RZ ;  /* 0x00000010564a7819 */ /* 0x040fe200000006ff */
[----:B------:R-:W-:Y:S01]  /*6c00*/  IMAD R38, R75, R72, R38 ;  /* 0x000000484b267224 */ /* 0x000fe200078e0226 */
[----:B------:R-:W-:Y:S01]  /*6c10*/  PRMT R73, R86, 0x8880, RZ ;  /* 0x0000888056497816 */ /* 0x000fe200000000ff */
[----:B------:R-:W-:Y:S01]  /*6c20*/  IMAD R40, R70, R44, RZ ;  /* 0x0000002c46287224 */ /* 0x000fe200078e02ff */
[----:B------:R-:W-:Y:S01]  /*6c30*/  SHF.L.U32 R75, R86, 0x8, RZ ;  /* 0x00000008564b7819 */ /* 0x000fe200000006ff */
[----:B------:R-:W-:Y:S01]  /*6c40*/  IMAD R41, R70, R45, RZ ;  /* 0x0000002d46297224 */ /* 0x000fe200078e02ff */
[----:B------:R-:W-:Y:S01]  /*6c50*/  SHF.R.S32.HI R74, RZ, 0x18, R74 ;  /* 0x00000018ff4a7819 */ /* 0x000fe2000001144a */
[----:B------:R-:W-:Y:S01]  /*6c60*/  IMAD R43, R76, R72, R43 ;  /* 0x000000484c2b7224 */ /* 0x000fe200078e022b */
[----:B------:R-:W-:Y:S01]  /*6c70*/  SHF.R.S32.HI R75, RZ, 0x18, R75 ;  /* 0x00000018ff4b7819 */ /* 0x000fe2000001144b */
[C---:B------:R-:W-:Y:S01]  /*6c80*/  IMAD R42, R70.reuse, R46, RZ ;  /* 0x0000002e462a7224 */ /* 0x040fe200078e02ff */
[----:B------:R-:W-:Y:S01]  /*6c90*/  I2IP.S8.S32.SAT R108, R33, R32, R108 ;  /* 0x00000020216c7239 */ /* 0x000fe2000000146c */
[----:B------:R-:W-:Y:S01]  /*6ca0*/  IMAD R40, R73, R72, R40 ;  /* 0x0000004849287224 */ /* 0x000fe200078e0228 */
[----:B------:R-:W-:Y:S01]  /*6cb0*/  SHF.R.S32.HI R76, RZ, 0x18, R86 ;  /* 0x00000018ff4c7819 */ /* 0x000fe20000011456 */
[----:B------:R-:W-:Y:S01]  /*6cc0*/  IMAD R47, R70, R47, RZ ;  /* 0x0000002f462f7224 */ /* 0x000fe200078e02ff */
[----:B------:R-:W-:Y:S01]  /*6cd0*/  I2IP.S8.S32.SAT R109, R43, R38, RZ ;  /* 0x000000262b6d7239 */ /* 0x000fe200000014ff */
[-C--:B------:R-:W-:Y:S01]  /*6ce0*/  IMAD R41, R74, R72.reuse, R41 ;  /* 0x000000484a297224 */ /* 0x080fe200078e0229 */
[----:B------:R-:W-:Y:S01]  /*6cf0*/  PRMT R73, R87, 0x8880, RZ ;  /* 0x0000888057497816 */ /* 0x000fe200000000ff */
[-C--:B------:R-:W-:Y:S01]  /*6d00*/  IMAD R42, R75, R72.reuse, R42 ;  /* 0x000000484b2a7224 */ /* 0x080fe200078e022a */
[----:B------:R-:W-:Y:S01]  /*6d10*/  SHF.L.U32 R74, R87, 0x10, RZ ;  /* 0x00000010574a7819 */ /* 0x000fe200000006ff */
[----:B------:R-:W-:Y:S01]  /*6d20*/  IMAD R47, R76, R72, R47 ;  /* 0x000000484c2f7224 */ /* 0x000fe200078e022f */
[----:B------:R-:W-:Y:S01]  /*6d30*/  I2IP.S8.S32.SAT R109, R37, R36, R109 ;  /* 0x00000024256d7239 */ /* 0x000fe2000000146d */
[C---:B------:R-:W-:Y:S01]  /*6d40*/  IMAD R44, R70.reuse, R48, RZ ;  /* 0x00000030462c7224 */ /* 0x040fe200078e02ff */
[----:B------:R-:W-:Y:S01]  /*6d50*/  SHF.R.S32.HI R74, RZ, 0x18, R74 ;  /* 0x00000018ff4a7819 */ /* 0x000fe2000001144a */
[----:B------:R-:W-:Y:S01]  /*6d60*/  IMAD.SHL.U32 R76, R87, 0x100, RZ ;  /* 0x00000100574c7824 */ /* 0x000fe200078e00ff */
[----:B------:R-:W-:Y:S01]  /*6d70*/  I2IP.S8.S32.SAT R110, R47, R42, RZ ;  /* 0x0000002a2f6e7239 */ /* 0x000fe200000014ff */
[----:B------:R-:W-:Y:S01]  /*6d80*/  IMAD R45, R70, R49, RZ ;  /* 0x00000031462d7224 */ /* 0x000fe200078e02ff */
[----:B------:R-:W-:Y:S01]  /*6d90*/  PRMT R75, R88, 0x8880, RZ ;  /* 0x00008880584b7816 */ /* 0x000fe200000000ff */
[----:B------:R-:W-:Y:S01]  /*6da0*/  IMAD R44, R73, R72, R44 ;  /* 0x00000048492c7224 */ /* 0x000fe200078e022c */
[----:B------:R-:W-:Y:S01]  /*6db0*/  SHF.R.S32.HI R73, RZ, 0x18, R76 ;  /* 0x00000018ff497819 */ /* 0x000fe2000001144c */
[----:B------:R-:W-:Y:S01]  /*6dc0*/  IMAD R46, R70, R50, RZ ;  /* 0x00000032462e7224 */ /* 0x000fe200078e02ff */
[----:B------:R-:W-:Y:S01]  /*6dd0*/  I2IP.S8.S32.SAT R110, R41, R40, R110 ;  /* 0x00000028296e7239 */ /* 0x000fe2000000146e */
[----:B------:R-:W-:Y:S01]  /*6de0*/  IMAD R45, R74, R72, R45 ;  /* 0x000000484a2d7224 */ /* 0x000fe200078e022d */
[----:B------:R-:W-:Y:S01]  /*6df0*/  SHF.R.S32.HI R74, RZ, 0x18, R87 ;  /* 0x00000018ff4a7819 */ /* 0x000fe20000011457 */
[----:B------:R-:W-:Y:S01]  /*6e00*/  IMAD R51, R70, R51, RZ ;  /* 0x0000003346337224 */ /* 0x000fe200078e02ff */
[----:B------:R-:W-:Y:S01]  /*6e10*/  SHF.L.U32 R76, R88, 0x8, RZ ;  /* 0x00000008584c7819 */ /* 0x000fe200000006ff */
[----:B------:R-:W-:Y:S02]  /*6e20*/  IMAD R48, R70, R52, RZ ;  /* 0x0000003446307224 */ /* 0x000fe400078e02ff */
[-C--:B------:R-:W-:Y:S01]  /*6e30*/  IMAD R46, R73, R72.reuse, R46 ;  /* 0x00000048492e7224 */ /* 0x080fe200078e022e */
[----:B------:R-:W-:Y:S01]  /*6e40*/  SHF.R.S32.HI R73, RZ, 0x18, R77 ;  /* 0x00000018ff497819 */ /* 0x000fe2000001144d */
[-C--:B------:R-:W-:Y:S01]  /*6e50*/  IMAD R51, R74, R72.reuse, R51 ;  /* 0x000000484a337224 */ /* 0x080fe200078e0233 */
[----:B------:R-:W-:Y:S01]  /*6e60*/  SHF.R.S32.HI R74, RZ, 0x18, R88 ;  /* 0x00000018ff4a7819 */ /* 0x000fe20000011458 */
[----:B------:R-:W-:Y:S01]  /*6e70*/  IMAD R49, R70, R53, RZ ;  /* 0x0000003546317224 */ /* 0x000fe200078e02ff */
[----:B------:R-:W-:Y:S01]  /*6e80*/  SHF.L.U32 R77, R90, 0x8, RZ ;  /* 0x000000085a4d7819 */ /* 0x000fe200000006ff */
[----:B------:R-:W-:Y:S01]  /*6e90*/  IMAD R48, R75, R72, R48 ;  /* 0x000000484b307224 */ /* 0x000fe200078e0230 */
[----:B------:R-:W-:Y:S01]  /*6ea0*/  SHF.R.S32.HI R75, RZ, 0x18, R76 ;  /* 0x00000018ff4b7819 */ /* 0x000fe2000001144c */
[C---:B------:R-:W-:Y:S01]  /*6eb0*/  IMAD R50, R70.reuse, R54, RZ ;  /* 0x0000003646327224 */ /* 0x040fe200078e02ff */
[----:B------:R-:W-:Y:S01]  /*6ec0*/  I2IP.S8.S32.SAT R111, R51, R46, RZ ;  /* 0x0000002e336f7239 */ /* 0x000fe200000014ff */
[C---:B------:R-:W-:Y:S01]  /*6ed0*/  IMAD R55, R70.reuse, R55, RZ ;  /* 0x0000003746377224 */ /* 0x040fe200078e02ff */
[----:B------:R-:W-:Y:S01]  /*6ee0*/  SHF.L.U32 R76, R89, 0x10, RZ ;  /* 0x00000010594c7819 */ /* 0x000fe200000006ff */
[----:B------:R-:W-:Y:S01]  /*6ef0*/  IMAD R49, R73, R72, R49 ;  /* 0x0000004849317224 */ /* 0x000fe200078e0231 */
[----:B------:R-:W-:Y:S01]  /*6f00*/  PRMT R73, R89, 0x8880, RZ ;  /* 0x0000888059497816 */ /* 0x000fe200000000ff */
[----:B------:R-:W-:Y:S01]  /*6f10*/  IMAD R52, R70, R56, RZ ;  /* 0x0000003846347224 */ /* 0x000fe200078e02ff */
[----:B------:R-:W-:Y:S01]  /*6f20*/  I2IP.S8.S32.SAT R111, R45, R44, R111 ;  /* 0x0000002c2d6f7239 */ /* 0x000fe2000000146f */
[-C--:B------:R-:W-:Y:S01]  /*6f30*/  IMAD R50, R75, R72.reuse, R50 ;  /* 0x000000484b327224 */ /* 0x080fe200078e0232 */
[----:B------:R-:W-:Y:S01]  /*6f40*/  PRMT R75, R90, 0x8880, RZ ;  /* 0x000088805a4b7816 */ /* 0x000fe200000000ff */
[-C--:B------:R-:W-:Y:S01]  /*6f50*/  IMAD R55, R74, R72.reuse, R55 ;  /* 0x000000484a377224 */ /* 0x080fe200078e0237 */
[----:B------:R-:W-:Y:S01]  /*6f60*/  SHF.R.S32.HI R74, RZ, 0x18, R76 ;  /* 0x00000018ff4a7819 */ /* 0x000fe2000001144c */
[----:B------:R-:W-:Y:S01]  /*6f70*/  IMAD R52, R73, R72, R52 ;  /* 0x0000004849347224 */ /* 0x000fe200078e0234 */
[----:B------:R-:W-:Y:S01]  /*6f80*/  SHF.L.U32 R73, R89, 0x8, RZ ;  /* 0x0000000859497819 */ /* 0x000fe200000006ff */
[C---:B------:R-:W-:Y:S01]  /*6f90*/  IMAD R53, R70.reuse, R57, RZ ;  /* 0x0000003946357224 */ /* 0x040fe200078e02ff */
[----:B------:R1:W-:Y:S01]  /*6fa0*/  STS.128 [R157+0x8200], R108 ;  /* 0x0082006c9d007388 */ /* 0x0003e20000000c00 */
[----:B------:R-:W-:Y:S01]  /*6fb0*/  IMAD R54, R70, R58, RZ ;  /* 0x0000003a46367224 */ /* 0x000fe200078e02ff */
[----:B------:R-:W-:Y:S01]  /*6fc0*/  SHF.R.S32.HI R73, RZ, 0x18, R73 ;  /* 0x00000018ff497819 */ /* 0x000fe20000011449 */
[----:B------:R-:W-:Y:S01]  /*6fd0*/  IMAD R53, R74, R72, R53 ;  /* 0x000000484a357224 */ /* 0x000fe200078e0235 */
[----:B------:R-:W-:Y:S01]  /*6fe0*/  SHF.L.U32 R76, R90, 0x10, RZ ;  /* 0x000000105a4c7819 */ /* 0x000fe200000006ff */
[C---:B------:R-:W-:Y:S01]  /*6ff0*/  IMAD R59, R70.reuse, R59, RZ ;  /* 0x0000003b463b7224 */ /* 0x040fe200078e02ff */
[----:B------:R-:W-:Y:S01]  /*7000*/  SHF.R.S32.HI R74, RZ, 0x18, R89 ;  /* 0x00000018ff4a7819 */ /* 0x000fe20000011459 */
[C---:B------:R-:W-:Y:S01]  /*7010*/  IMAD R56, R70.reuse, R60, RZ ;  /* 0x0000003c46387224 */ /* 0x040fe200078e02ff */
[----:B------:R-:W-:Y:S01]  /*7020*/  I2IP.S8.S32.SAT R112, R55, R50, RZ ;  /* 0x0000003237707239 */ /* 0x000fe200000014ff */
[----:B------:R-:W-:Y:S01]  /*7030*/  IMAD R54, R73, R72, R54 ;  /* 0x0000004849367224 */ /* 0x000fe200078e0236 */
[----:B------:R-:W-:Y:S01]  /*7040*/  SHF.R.S32.HI R76, RZ, 0x18, R76 ;  /* 0x00000018ff4c7819 */ /* 0x000fe2000001144c */
[----:B------:R-:W-:Y:S01]  /*7050*/  IMAD R57, R70, R61, RZ ;  /* 0x0000003d46397224 */ /* 0x000fe200078e02ff */
[----:B------:R-:W-:Y:S01]  /*7060*/  I2IP.S8.S32.SAT R112, R49, R48, R112 ;  /* 0x0000003031707239 */ /* 0x000fe20000001470 */
[----:B------:R-:W-:Y:S01]  /*7070*/  IMAD R59, R74, R72, R59 ;  /* 0x000000484a3b7224 */ /* 0x000fe200078e023b */
[----:B------:R-:W-:Y:S01]  /*7080*/  SHF.R.S32.HI R77, RZ, 0x18, R77 ;  /* 0x00000018ff4d7819 */ /* 0x000fe2000001144d */
[----:B------:R-:W-:Y:S01]  /*7090*/  IMAD R58, R70, R62, RZ ;  /* 0x0000003e463a7224 */ /* 0x000fe200078e02ff */
[----:B------:R-:W-:Y:S01]  /*70a0*/  SHF.R.S32.HI R73, RZ, 0x18, R90 ;  /* 0x00000018ff497819 */ /* 0x000fe2000001145a */
[----:B------:R-:W-:Y:S01]  /*70b0*/  IMAD R56, R75, R72, R56 ;  /* 0x000000484b387224 */ /* 0x000fe200078e0238 */
[----:B------:R-:W-:Y:S01]  /*70c0*/  I2IP.S8.S32.SAT R113, R59, R54, RZ ;  /* 0x000000363b717239 */ /* 0x000fe200000014ff */
[----:B------:R-:W-:Y:S01]  /*70d0*/  IMAD R57, R76, R72, R57 ;  /* 0x000000484c397224 */ /* 0x000fe200078e0239 */
[C---:B------:R-:W-:Y:S01]  /*70e0*/  PRMT R75, R91.reuse, 0x8880, RZ ;  /* 0x000088805b4b7816 */ /* 0x040fe200000000ff */
[----:B------:R-:W-:Y:S01]  /*70f0*/  IMAD.U32 R74, R91, 0x10000, RZ ;  /* 0x000100005b4a7824 */ /* 0x000fe200078e00ff */
[----:B------:R-:W-:Y:S01]  /*7100*/  I2IP.S8.S32.SAT R113, R53, R52, R113 ;  /* 0x0000003435717239 */ /* 0x000fe20000001471 */
[C---:B------:R-:W-:Y:S01]  /*7110*/  IMAD R63, R70.reuse, R63, RZ ;  /* 0x0000003f463f7224 */ /* 0x040fe200078e02ff */
[----:B------:R-:W-:Y:S01]  /*7120*/  SHF.R.S32.HI R76, RZ, 0x18, R91 ;  /* 0x00000018ff4c7819 */ /* 0x000fe2000001145b */
[----:B------:R-:W-:Y:S01]  /*7130*/  IMAD R58, R77, R72, R58 ;  /* 0x000000484d3a7224 */ /* 0x000fe200078e023a */
[----:B------:R-:W-:Y:S01]  /*7140*/  SHF.L.U32 R77, R91, 0x8, RZ ;  /* 0x000000085b4d7819 */ /* 0x000fe200000006ff */
[C---:B------:R-:W-:Y:S01]  /*7150*/  IMAD R60, R70.reuse, R64, RZ ;  /* 0x00000040463c7224 */ /* 0x040fe200078e02ff */
[----:B------:R-:W-:Y:S01]  /*7160*/  SHF.R.S32.HI R74, RZ, 0x18, R74 ;  /* 0x00000018ff4a7819 */ /* 0x000fe2000001144a */
[C---:B------:R-:W-:Y:S01]  /*7170*/  IMAD R61, R70.reuse, R65, RZ ;  /* 0x00000041463d7224 */ /* 0x040fe200078e02ff */
[----:B------:R-:W-:Y:S01]  /*7180*/  SHF.R.S32.HI R77, RZ, 0x18, R77 ;  /* 0x00000018ff4d7819 */ /* 0x000fe2000001144d */
[-C--:B------:R-:W-:Y:S02]  /*7190*/  IMAD R63, R73, R72.reuse, R63 ;  /* 0x00000048493f7224 */ /* 0x080fe400078e023f */
[----:B------:R-:W-:Y:S02]  /*71a0*/  IMAD R60, R75, R72, R60 ;  /* 0x000000484b3c7224 */ /* 0x000fe400078e023c */
[----:B------:R-:W-:Y:S01]  /*71b0*/  IMAD R62, R70, R66, RZ ;  /* 0x00000042463e7224 */ /* 0x000fe200078e02ff */
[----:B------:R-:W-:Y:S01]  /*71c0*/  I2IP.S8.S32.SAT R114, R63, R58, RZ ;  /* 0x0000003a3f727239 */ /* 0x000fe200000014ff */
[----:B------:R-:W-:Y:S02]  /*71d0*/  IMAD R61, R74, R72, R61 ;  /* 0x000000484a3d7224 */ /* 0x000fe400078e023d */
[----:B------:R-:W-:Y:S01]  /*71e0*/  IMAD R67, R70, R67, RZ ;  /* 0x0000004346437224 */ /* 0x000fe200078e02ff */
[----:B------:R-:W-:Y:S01]  /*71f0*/  I2IP.S8.S32.SAT R114, R57, R56, R114 ;  /* 0x0000003839727239 */ /* 0x000fe20000001472 */
[-C--:B------:R-:W-:Y:S02]  /*7200*/  IMAD R62, R77, R72.reuse, R62 ;  /* 0x000000484d3e7224 */ /* 0x080fe400078e023e */
[----:B------:R-:W-:Y:S05]  /*7210*/  IMAD R67, R76, R72, R67 ;  /* 0x000000484c437224 */ /* 0x000fea00078e0243 */
[----:B------:R-:W-:Y:S04]  /*7220*/  I2IP.S8.S32.SAT R115, R67, R62, RZ ;  /* 0x0000003e43737239 */ /* 0x000fe800000014ff */
[----:B------:R-:W-:Y:S05]  /*7230*/  I2IP.S8.S32.SAT R115, R61, R60, R115 ;  /* 0x0000003c3d737239 */ /* 0x000fea0000001473 */
[----:B------:R1:W-:Y:S01]  /*7240*/  STS.128 [R156+0x8200], R112 ;  /* 0x008200709c007388 */ /* 0x0003e20000000c00 */
[----:B------:R-:W-:Y:S01]  /*7250*/  @!PT LDS RZ, [RZ] ;  /* 0x00000000fffff984 */ /* 0x000fe20000000800 */
[----:B------:R-:W-:Y:S01]  /*7260*/  @!PT LDS RZ, [RZ] ;  /* 0x00000000fffff984 */ /* 0x000fe20000000800 */
[----:B------:R-:W-:Y:S01]  /*7270*/  @!PT LDS RZ, [RZ] ;  /* 0x00000000fffff984 */ /* 0x000fe20000000800 */
[----:B------:R-:W-:Y:S01]  /*7280*/  @!PT LDS RZ, [RZ] ;  /* 0x00000000fffff984 */ /* 0x000fe20000000800 */
[----:B------:R2:W-:Y:S07]  /*7290*/  MEMBAR.ALL.CTA ;  /* 0x0000000000007992 */ /* 0x0005ee0000008000 */
[----:B--2---:R-:W2:Y:S02]  /*72a0*/  FENCE.VIEW.ASYNC.S ;  /* 0x00000000000073c6 */ /* 0x004ea40000000000 */
[----:B--2---:R-:W-:Y:S06]  /*72b0*/  BAR.SYNC.DEFER_BLOCKING 0x1, 0x80 ;  /* 0x0042000000007b1d */ /* 0x004fec0000010000 */
[----:B------:R-:W-:Y:S05]  /*72c0*/  @P0 BRA `(.L_x_104) ;  /* 0x0000000000280947 */ /* 0x000fea0003800000 */
[----:B------:R-:W-:Y:S01]  /*72d0*/  UIADD3 UR4, UPT, UPT, UR44, 0x8200, URZ ;  /* 0x000082002c047890 */ /* 0x000fe2000fffe0ff */
[----:B------:R-:W-:Y:S05]  /*72e0*/  UMOV UR51, UR36 ;  /* 0x0000002400337c82 */ /* 0x000fea0008000000 */
[----:B------:R-:W-:Y:S01]  /*72f0*/  MOV R153, UR4 ;  /* 0x0000000400997c02 */ /* 0x000fe20008000f00 */
[----:B------:R-:W-:Y:S03]  /*7300*/  UIADD3 UR4, UP0, UPT, UR62, 0x680, URZ ;  /* 0x000006803e047890 */ /* 0x000fe6000ff1e0ff */
[----:B------:R-:W-:Y:S01]  /*7310*/  R2UR UR48, R153 ;  /* 0x00000000993072ca */ /* 0x000fe200000e0000 */
[----:B------:R-:W-:Y:S11]  /*7320*/  UIADD3.X UR5, UPT, UPT, URZ, UR63, URZ, UP0, !UPT ;  /* 0x0000003fff057290 */ /* 0x000ff600087fe4ff */
[----:B------:R-:W-:Y:S01]  /*7330*/  @!UPT UIADD3 URZ, UPT, UPT, URZ, URZ, URZ ;  /* 0x000000fffffff290 */ /* 0x000fe2000fffe0ff */
[----:B------:R2:W-:Y:S01]  /*7340*/  UTMASTG.3D [UR48], [UR4] ;  /* 0x00000030040073b5 */ /* 0x0005e20008010000 */
[----:B------:R0:W-:Y:S01]  /*7350*/  UTMACMDFLUSH ;  /* 0x00000000000079b7 */ /* 0x0001e20000000000 */
[----:B--2---:R-:W-:Y:S04]  /*7360*/  DEPBAR.LE SB0, 0x1 ;  /* 0x000080400000791a */ /* 0x004fe80000000000 */
.L_x_104:
[----:B------:R-:W-:Y:S05]  /*7370*/  BSYNC.RECONVERGENT B0 ;  /* 0x0000000000007941 */ /* 0x000fea0003800200 */
.L_x_103:
[----:B------:R-:W-:Y:S06]  /*7380*/  BAR.SYNC.DEFER_BLOCKING 0x1, 0x80 ;  /* 0x0042000000007b1d */ /* 0x000fec0000010000 */
[----:B------:R-:W2:Y:S01]  /*7390*/  @P6 SYNCS.PHASECHK.TRANS64.TRYWAIT P0, [R116+URZ+0x40], R117 ;  /* 0x00004075740065a7 */ /* 0x000ea200080011ff */
[----:B------:R-:W-:Y:S01]  /*73a0*/  BSSY B1, `(.L_x_105) ;  /* 0x0000023000017945 */ /* 0x000fe20003800000 */
[----:B--2---:R-:W-:Y:S03]  /*73b0*/  @P6 SEL R79, RZ, 0x1, !P0 ;  /* 0x00000001ff4f6807 */ /* 0x004fe60004000000 */
[----:B------:R-:W-:Y:S05]  /*73c0*/  @!P6 BRA `(.L_x_106) ;  /* 0x000000000080e947 */ /* 0x000fea0003800000 */
[----:B------:R-:W-:Y:S01]  /*73d0*/  ISETP.NE.AND P1, PT, R96, RZ, PT ;  /* 0x000000ff6000720c */ /* 0x000fe20003f25270 */
[----:B------:R-:W-:Y:S01]  /*73e0*/  BSSY B0, `(.L_x_107) ;  /* 0x000000a000007945 */ /* 0x000fe20003800000 */
[----:B------:R-:W-:Y:S11]  /*73f0*/  ISETP.NE.AND P0, PT, R79, RZ, PT ;  /* 0x000000ff4f00720c */ /* 0x000ff60003f05270 */
[----:B------:R-:W-:Y:S04]  /*7400*/  @P1 IMAD R5, R148, 0x2000, R97 ;  /* 0x0000200094051824 */ /* 0x000fe800078e0261 */
[--C-:B------:R-:W-:Y:S01]  /*7410*/  @P1 IMAD.IADD R4, R152, 0x1, R5.reuse ;  /* 0x0000000198041824 */ /* 0x100fe200078e0205 */
[----:B------:R-:W-:Y:S01]  /*7420*/  @P1 IADD3 R2, PT, PT, R151, R5, RZ ;  /* 0x0000000597021210 */ /* 0x000fe20007ffe0ff */
[----:B------:R-:W-:Y:S01]  /*7430*/  @P1 IMAD.IADD R0, R98, 0x1, R5 ;  /* 0x0000000162001824 */ /* 0x000fe200078e0205 */
[----:B------:R-:W-:Y:S06]  /*7440*/  @P0 BRA `(.L_x_108) ;  /* 0x00000000000c0947 */ /* 0x000fec0003800000 */
[----:B------:R-:W-:Y:S04]  /*7450*/  SHF.L.U32 R3, R146, 0x1f, RZ ;  /* 0x0000001f92037819 */ /* 0x000fe800000006ff */
[----:B------:R-:W2:Y:S02]  /*7460*/  SYNCS.PHASECHK.TRANS64.TRYWAIT P0, [R116+URZ+0x40], R3 ;  /* 0x00004003740075a7 */ /* 0x000ea400080011ff */
[----:B--2---:R-:W-:Y:S05]  /*7470*/  @!P0 BRA `(.L_x_109) ;  /* 0x0000004c00088947 */ /* 0x004fea0003800000 */
.L_x_108:
[----:B------:R-:W-:Y:S05]  /*7480*/  BSYNC B0 ;  /* 0x0000000000007941 */ /* 0x000fea0003800000 */
.L_x_107:
[----:B------:R-:W-:Y:S01]  /*7490*/  ISETP.NE.AND P0, PT, R96, RZ, PT ;  /* 0x000000ff6000720c */ /* 0x000fe20003f05270 */
[----:B--2---:R-:W-:Y:S02]  /*74a0*/  VIADD R116, R116, 0x60 ;  /* 0x0000006074747836 */ /* 0x004fe40000000000 */
[----:B------:R-:W-:Y:S02]  /*74b0*/  IMAD.U32 R3, RZ, RZ, UR45 ;  /* 0x0000002dff037e24 */ /* 0x000fe4000f8e00ff */
[----:B------:R-:W-:Y:S03]  /*74c0*/  VIADD R148, R148, 0x1 ;  /* 0x0000000194947836 */ /* 0x000fe60000000000 */
[----:B------:R-:W-:Y:S05]  /*74d0*/  PRMT R3, R3, 0x654, R116 ;  /* 0x0000065403037816 */ /* 0x000fea0000000074 */
[----:B------:R2:W3:Y:S04]  /*74e0*/  @P0 LDS.128 R92, [R5+0x200] ;  /* 0x00020000055c0984 */ /* 0x0004e80000000c00 */
[----:B------:R2:W4:Y:S04]  /*74f0*/  @P0 LDS.128 R80, [R4+0x200] ;  /* 0x0002000004500984 */ /* 0x0005280000000c00 */
        /* <DEDUP_REMOVED lines=9> */
[----:B------:R-:W-:Y:S01]  /*7590*/  SEL R148, R148, RZ, P0 ;  /* 0x000000ff94947207 */ /* 0x000fe20000000000 */
[----:B-----5:R5:W-:Y:S02]  /*75a0*/  SYNCS.ARRIVE.TRANS64.RED.A1T0 RZ, [R3+URZ], RZ ;  /* 0x000000ff03ff79a7 */ /* 0x020be400081004ff */
[----:B-----5:R-:W-:Y:S04]  /*75b0*/  SEL R3, RZ, 0x1, P0 ;  /* 0x00000001ff037807 */ /* 0x020fe80000000000 */
[----:B--234-:R-:W-:Y:S02]  /*75c0*/  LOP3.LUT R146, R146, R3, RZ, 0x3c, !PT ;  /* 0x0000000392927212 */ /* 0x01cfe400078e3cff */
.L_x_106:
[----:B------:R-:W-:Y:S05]  /*75d0*/  BSYNC B1 ;  /* 0x0000000000017941 */ /* 0x000fea0003800000 */
.L_x_105:
[----:B------:R-:W-:Y:S05]  /*75e0*/  VIADD R0, R71, 0x40 ;  /* 0x0000004047007836 */ /* 0x000fea0000000000 */
[----:B------:R-:W-:Y:S04]  /*75f0*/  SHF.R.U32.HI R0, RZ, 0x15, R0 ;  /* 0x00000015ff007819 */ /* 0x000fe80000011600 */
[----:B------:R-:W-:Y:S11]  /*7600*/  LOP3.LUT P0, RZ, R0, 0x3, R141, 0x48, !PT ;  /* 0x0000000300ff7812 */ /* 0x000ff6000780488d */
[----:B------:R-:W-:Y:S02]  /*7610*/  @!UPT UIADD3 URZ, UPT, UPT, URZ, URZ, URZ ;  /* 0x000000fffffff290 */ /* 0x000fe4000fffe0ff */
        /* <DEDUP_REMOVED lines=8> */
[----:B------:R-:W5:Y:S01]  /*76a0*/  LDCU.64 UR4, c[0x4][0x18] ;  /* 0x01000300ff0477ac */ /* 0x000f620008000a00 */
[----:B--2---:R-:W-:Y:S01]  /*76b0*/  MOV R5, UR9 ;  /* 0x0000000900057c02 */ /* 0x004fe20008000f00 */
[----:B------:R-:W-:Y:S01]  /*76c0*/  IMAD.U32 R4, RZ, RZ, UR8 ;  /* 0x00000008ff047e24 */ /* 0x000fe2000f8e00ff */
[----:B---3--:R-:W-:Y:S01]  /*76d0*/  MOV R7, UR7 ;  /* 0x0000000700077c02 */ /* 0x008fe20008000f00 */
[----:B------:R-:W-:Y:S01]  /*76e0*/  IMAD.U32 R6, RZ, RZ, UR6 ;  /* 0x00000006ff067e24 */ /* 0x000fe2000f8e00ff */
[----:B-----5:R-:W-:Y:S01]  /*76f0*/  MOV R11, UR5 ;  /* 0x00000005000b7c02 */ /* 0x020fe20008000f00 */
[----:B------:R-:W-:Y:S02]  /*7700*/  IMAD.U32 R10, RZ, RZ, UR4 ;  /* 0x00000004ff0a7e24 */ /* 0x000fe4000f8e00ff */
[----:B------:R-:W-:Y:S07]  /*7710*/  LEPC R20, `(.L_x_110) ;  /* 0x000000001014794e */ /* 0x000fee0000000000 */
[----:B-1--4-:R-:W-:Y:S05]  /*7720*/  CALL.ABS.NOINC R2 ;  /* 0x0000000002007343 */ /* 0x012fea0003c00000 */
.L_x_110:
[----:B------:R-:W-:Y:S05]  /*7730*/  WARPSYNC.ALL ;  /* 0x0000000000007948 */ /* 0x000fea0003800000 */
[----:B------:R-:W-:Y:S01]  /*7740*/  R2UR UR4, R71 ;  /* 0x00000000470472ca */ /* 0x000fe200000e0000 */
[----:B------:R-:W-:Y:S01]  /*7750*/  BSSY.RECONVERGENT B0, `(.L_x_111) ;  /* 0x000011c000007945 */ /* 0x000fe20003800200 */
[C---:B------:R-:W-:Y:S02]  /*7760*/  PRMT R73, R92.reuse, 0x8880, RZ ;  /* 0x000088805c497816 */ /* 0x040fe400000000ff */
[C---:B------:R-:W-:Y:S02]  /*7770*/  SHF.L.U32 R75, R92.reuse, 0x10, RZ ;  /* 0x000000105c4b7819 */ /* 0x040fe400000006ff */
[----:B------:R-:W-:Y:S02]  /*7780*/  SHF.L.U32 R77, R93, 0x8, RZ ;  /* 0x000000085d4d7819 */ /* 0x000fe400000006ff */
[----:B------:R-:W-:Y:S02]  /*7790*/  SHF.R.S32.HI R75, RZ, 0x18, R75 ;  /* 0x00000018ff4b7819 */ /* 0x000fe4000001144b */
[----:B------:R-:W-:Y:S02]  /*77a0*/  SHF.R.S32.HI R77, RZ, 0x18, R77 ;  /* 0x00000018ff4d7819 */ /* 0x000fe4000001144d */
[----:B------:R-:W-:Y:S01]  /*77b0*/  SHF.R.S32.HI R76, RZ, 0x18, R93 ;  /* 0x00000018ff4c7819 */ /* 0x000fe2000001145d */
[----:B------:R-:W2:Y:S01]  /*77c0*/  LDTM.x64 R4, tmem[UR4+0x40] ;  /* 0x00004004000479ee */ /* 0x000ea20008340000 */
[----:B------:R-:W-:Y:S02]  /*77d0*/  SHF.L.U32 R74, R92, 0x8, RZ ;  /* 0x000000085c4a7819 */ /* 0x000fe400000006ff */
[----:B------:R-:W-:Y:S02]  /*77e0*/  ISETP.NE.AND P0, PT, R154, RZ, PT ;  /* 0x000000ff9a00720c */ /* 0x000fe40003f05270 */
[----:B------:R-:W-:Y:S02]  /*77f0*/  SHF.R.S32.HI R74, RZ, 0x18, R74 ;  /* 0x00000018ff4a7819 */ /* 0x000fe4000001144a */
[----:B------:R-:W-:Y:S01]  /*7800*/  ISETP.NE.AND P6, PT, R99, RZ, PT ;  /* 0x000000ff6300720c */ /* 0x000fe20003fc5270 */
[C---:B--2---:R-:W-:Y:S02]  /*7810*/  IMAD R0, R70.reuse, R4, RZ ;  /* 0x0000000446007224 */ /* 0x044fe400078e02ff */
        /* <DEDUP_REMOVED lines=12> */
[----:B------:R-:W-:Y:S01]  /*78e0*/  IMAD R7, R73, R72, R7 ;  /* 0x0000004849077224 */ /* 0x000fe200078e0207 */
[----:B------:R-:W-:Y:S01]  /*78f0*/  PRMT R73, R94, 0x8880, RZ ;  /* 0x000088805e497816 */ /* 0x000fe200000000ff */
[----:B------:R-:W-:Y:S02]  /*7900*/  IMAD R6, R70, R10, RZ ;  /* 0x0000000a46067224 */ /* 0x000fe400078e02ff */
[-C--:B------:R-:W-:Y:S01]  /*7910*/  IMAD R4, R75, R72.reuse, R4 ;  /* 0x000000484b047224 */ /* 0x080fe200078e0204 */
[----:B------:R-:W-:Y:S01]  /*7920*/  SHF.L.U32 R75, R94, 0x8, RZ ;  /* 0x000000085e4b7819 */ /* 0x000fe200000006ff */
[-C--:B------:R-:W-:Y:S01]  /*7930*/  IMAD R5, R74, R72.reuse, R5 ;  /* 0x000000484a057224 */ /* 0x080fe200078e0205 */
[----:B------:R-:W-:Y:S01]  /*7940*/  SHF.L.U32 R74, R94, 0x10, RZ ;  /* 0x000000105e4a7819 */ /* 0x000fe200000006ff */
[----:B------:R-:W-:Y:S01]  /*7950*/  IMAD R6, R77, R72, R6 ;  /* 0x000000484d067224 */ /* 0x000fe200078e0206 */
[----:B------:R-:W-:Y:S01]  /*7960*/  I2IP.S8.S32.SAT R77, R7, R3, RZ ;  /* 0x00000003074d7239 */ /* 0x000fe200000014ff */
[C---:B------:R-:W-:Y:S01]  /*7970*/  IMAD R11, R70.reuse, R11, RZ ;  /* 0x0000000b460b7224 */ /* 0x040fe200078e02ff */
[----:B------:R-:W-:Y:S01]  /*7980*/  MOV R3, R73 ;  /* 0x0000004900037202 */ /* 0x000fe20000000f00 */
[----:B------:R-:W-:Y:S01]  /*7990*/  IMAD R8, R70, R12, RZ ;  /* 0x0000000c46087224 */ /* 0x000fe200078e02ff */
[----:B-1----:R-:W-:Y:S01]  /*79a0*/  I2IP.S8.S32.SAT R100, R2, R0, R77 ;  /* 0x0000000002647239 */ /* 0x002fe2000000144d */
[----:B------:R-:W-:Y:S01]  /*79b0*/  IMAD R9, R70, R13, RZ ;  /* 0x0000000d46097224 */ /* 0x000fe200078e02ff */
[----:B------:R-:W-:Y:S01]  /*79c0*/  SHF.R.S32.HI R73, RZ, 0x18, R74 ;  /* 0x00000018ff497819 */ /* 0x000fe2000001144a */
[----:B------:R-:W-:Y:S01]  /*79d0*/  IMAD R11, R76, R72, R11 ;  /* 0x000000484c0b7224 */ /* 0x000fe200078e020b */
[----:B------:R-:W-:Y:S01]  /*79e0*/  SHF.R.S32.HI R75, RZ, 0x18, R75 ;  /* 0x00000018ff4b7819 */ /* 0x000fe2000001144b */
[C---:B------:R-:W-:Y:S01]  /*79f0*/  IMAD R10, R70.reuse, R14, RZ ;  /* 0x0000000e460a7224 */ /* 0x040fe200078e02ff */
[----:B------:R-:W-:Y:S01]  /*7a00*/  SHF.L.U32 R2, R95, 0x10, RZ ;  /* 0x000000105f027819 */ /* 0x000fe200000006ff */
[----:B------:R-:W-:Y:S01]  /*7a10*/  IMAD R8, R3, R72, R8 ;  /* 0x0000004803087224 */ /* 0x000fe200078e0208 */
[----:B------:R-:W-:Y:S01]  /*7a20*/  I2IP.S8.S32.SAT R101, R11, R6, RZ ;  /* 0x000000060b657239 */ /* 0x000fe200000014ff */
[C---:B------:R-:W-:Y:S01]  /*7a30*/  IMAD R15, R70.reuse, R15, RZ ;  /* 0x0000000f460f7224 */ /* 0x040fe200078e02ff */
[----:B------:R-:W-:Y:S01]  /*7a40*/  PRMT R3, R95, 0x8880, RZ ;  /* 0x000088805f037816 */ /* 0x000fe200000000ff */
[----:B------:R-:W-:Y:S01]  /*7a50*/  IMAD R9, R73, R72, R9 ;  /* 0x0000004849097224 */ /* 0x000fe200078e0209 */
[----:B------:R-:W-:Y:S01]  /*7a60*/  I2IP.S8.S32.SAT R101, R5, R4, R101 ;  /* 0x0000000405657239 */ /* 0x000fe20000001465 */
[C---:B------:R-:W-:Y:S01]  /*7a70*/  IMAD R12, R70.reuse, R16, RZ ;  /* 0x00000010460c7224 */ /* 0x040fe200078e02ff */
[----:B------:R-:W-:Y:S01]  /*7a80*/  SHF.R.S32.HI R2, RZ, 0x18, R2 ;  /* 0x00000018ff027819 */ /* 0x000fe20000011402 */
[----:B------:R-:W-:Y:S01]  /*7a90*/  IMAD R10, R75, R72, R10 ;  /* 0x000000484b0a7224 */ /* 0x000fe200078e020a */
[----:B------:R-:W-:Y:S01]  /*7aa0*/  SHF.R.S32.HI R0, RZ, 0x18, R94 ;  /* 0x00000018ff007819 */ /* 0x000fe2000001145e */
[C---:B------:R-:W-:Y:S01]  /*7ab0*/  IMAD R13, R70.reuse, R17, RZ ;  /* 0x00000011460d7224 */ /* 0x040fe200078e02ff */
[----:B------:R-:W-:Y:S01]  /*7ac0*/  SHF.R.S32.HI R74, RZ, 0x18, R95 ;  /* 0x00000018ff4a7819 */ /* 0x000fe2000001145f */
[----:B------:R-:W-:Y:S01]  /*7ad0*/  IMAD R14, R70, R18, RZ ;  /* 0x00000012460e7224 */ /* 0x000fe200078e02ff */
[----:B------:R-:W-:Y:S01]  /*7ae0*/  SHF.L.U32 R73, R95, 0x8, RZ ;  /* 0x000000085f497819 */ /* 0x000fe200000006ff */
[-C--:B------:R-:W-:Y:S01]  /*7af0*/  IMAD R15, R0, R72.reuse, R15 ;  /* 0x00000048000f7224 */ /* 0x080fe200078e020f */
[C---:B------:R-:W-:Y:S01]  /*7b00*/  SHF.L.U32 R0, R80.reuse, 0x10, RZ ;  /* 0x0000001050007819 */ /* 0x040fe200000006ff */
[-C--:B------:R-:W-:Y:S01]  /*7b10*/  IMAD R12, R3, R72.reuse, R12 ;  /* 0x00000048030c7224 */ /* 0x080fe200078e020c */
[----:B------:R-:W-:Y:S01]  /*7b20*/  PRMT R3, R80, 0x8880, RZ ;  /* 0x0000888050037816 */ /* 0x000fe200000000ff */
[----:B------:R-:W-:Y:S01]  /*7b30*/  IMAD R13, R2, R72, R13 ;  /* 0x00000048020d7224 */ /* 0x000fe200078e020d */
[----:B------:R-:W-:Y:S01]  /*7b40*/  SHF.R.S32.HI R73, RZ, 0x18, R73 ;  /* 0x00000018ff497819 */ /* 0x000fe20000011449 */
[----:B------:R-:W-:Y:S01]  /*7b50*/  IMAD R19, R70, R19, RZ ;  /* 0x0000001346137224 */ /* 0x000fe200078e02ff */
[----:B------:R-:W-:Y:S01]  /*7b60*/  I2IP.S8.S32.SAT R102, R15, R10, RZ ;  /* 0x0000000a0f667239 */ /* 0x000fe200000014ff */
[----:B------:R-:W-:Y:S01]  /*7b70*/  IMAD.SHL.U32 R2, R80, 0x100, RZ ;  /* 0x0000010050027824 */ /* 0x000fe200078e00ff */
[----:B------:R-:W-:Y:S01]  /*7b80*/  SHF.R.S32.HI R0, RZ, 0x18, R0 ;  /* 0x00000018ff007819 */ /* 0x000fe20000011400 */
[C---:B------:R-:W-:Y:S01]  /*7b90*/  IMAD R16, R70.reuse, R20, RZ ;  /* 0x0000001446107224 */ /* 0x040fe200078e02ff */
[----:B------:R-:W-:Y:S01]  /*7ba0*/  I2IP.S8.S32.SAT R102, R9, R8, R102 ;  /* 0x0000000809667239 */ /* 0x000fe20000001466 */
[-C--:B------:R-:W-:Y:S01]  /*7bb0*/  IMAD R14, R73, R72.reuse, R14 ;  /* 0x00000048490e7224 */ /* 0x080fe200078e020e */
[----:B------:R-:W-:Y:S01]  /*7bc0*/  SHF.R.S32.HI R73, RZ, 0x18, R2 ;  /* 0x00000018ff497819 */ /* 0x000fe20000011402 */
[----:B------:R-:W-:Y:S01]  /*7bd0*/  IMAD R17, R70, R21, RZ ;  /* 0x0000001546117224 */ /* 0x000fe200078e02ff */
[----:B------:R-:W-:Y:S01]  /*7be0*/  SHF.L.U32 R2, R81, 0x8, RZ ;  /* 0x0000000851027819 */ /* 0x000fe200000006ff */
[----:B------:R-:W-:Y:S01]  /*7bf0*/  IMAD R19, R74, R72, R19 ;  /* 0x000000484a137224 */ /* 0x000fe200078e0213 */
[----:B------:R-:W-:Y:S01]  /*7c00*/  SHF.R.S32.HI R74, RZ, 0x18, R86 ;  /* 0x00000018ff4a7819 */ /* 0x000fe20000011456 */
[----:B------:R-:W-:Y:S01]  /*7c10*/  IMAD R18, R70, R22, RZ ;  /* 0x0000001646127224 */ /* 0x000fe200078e02ff */
[----:B------:R-:W-:Y:S01]  /*7c20*/  SHF.L.U32 R75, R90, 0x8, RZ ;  /* 0x000000085a4b7819 */ /* 0x000fe200000006ff */
[----:B------:R-:W-:Y:S01]  /*7c30*/  IMAD R16, R3, R72, R16 ;  /* 0x0000004803107224 */ /* 0x000fe200078e0210 */
[----:B------:R-:W-:Y:S01]  /*7c40*/  I2IP.S8.S32.SAT R103, R19, R14, RZ ;  /* 0x0000000e13677239 */ /* 0x000fe200000014ff */
[----:B------:R-:W-:Y:S01]  /*7c50*/  IMAD R17, R0, R72, R17 ;  /* 0x0000004800117224 */ /* 0x000fe200078e0211 */
[----:B------:R-:W-:Y:S01]  /*7c60*/  SHF.R.S32.HI R0, RZ, 0x18, R80 ;  /* 0x00000018ff007819 */ /* 0x000fe20000011450 */
[C---:B------:R-:W-:Y:S01]  /*7c70*/  IMAD R23, R70.reuse, R23, RZ ;  /* 0x0000001746177224 */ /* 0x040fe200078e02ff */
[----:B------:R-:W-:Y:S01]  /*7c80*/  I2IP.S8.S32.SAT R103, R13, R12, R103 ;  /* 0x0000000c0d677239 */ /* 0x000fe20000001467 */
[----:B------:R-:W-:Y:S01]  /*7c90*/  IMAD R18, R73, R72, R18 ;  /* 0x0000004849127224 */ /* 0x000fe200078e0212 */
[C---:B------:R-:W-:Y:S01]  /*7ca0*/  SHF.L.U32 R73, R81.reuse, 0x10, RZ ;  /* 0x0000001051497819 */ /* 0x040fe200000006ff */
[----:B------:R-:W-:Y:S01]  /*7cb0*/  IMAD R20, R70, R24, RZ ;  /* 0x0000001846147224 */ /* 0x000fe200078e02ff */
[----:B------:R-:W-:Y:S01]  /*7cc0*/  PRMT R3, R81, 0x8880, RZ ;  /* 0x0000888051037816 */ /* 0x000fe200000000ff */
[----:B------:R-:W-:Y:S01]  /*7cd0*/  IMAD R23, R0, R72, R23 ;  /* 0x0000004800177224 */ /* 0x000fe200078e0217 */
[----:B------:R-:W-:Y:S01]  /*7ce0*/  SHF.R.S32.HI R0, RZ, 0x18, R73 ;  /* 0x00000018ff007819 */ /* 0x000fe20000011449 */
[C---:B------:R-:W-:Y:S01]  /*7cf0*/  IMAD R21, R70.reuse, R25, RZ ;  /* 0x0000001946157224 */ /* 0x040fe200078e02ff */
[----:B------:R-:W-:Y:S01]  /*7d00*/  SHF.R.S32.HI R73, RZ, 0x18, R2 ;  /* 0x00000018ff497819 */ /* 0x000fe20000011402 */
[C---:B------:R-:W-:Y:S01]  /*7d10*/  IMAD R22, R70.reuse, R26, RZ ;  /* 0x0000001a46167224 */ /* 0x040fe200078e02ff */
[----:B------:R1:W-:Y:S01]  /*7d20*/  STS.128 [R135+UR44+0xa200], R100 ;  /* 0x00a2006487007988 */ /* 0x0003e20008000c2c */
[----:B------:R-:W-:Y:S01]  /*7d30*/  IMAD R20, R3, R72, R20 ;  /* 0x0000004803147224 */ /* 0x000fe200078e0214 */
[----:B------:R-:W-:Y:S01]  /*7d40*/  SHF.R.S32.HI R2, RZ, 0x18, R81 ;  /* 0x00000018ff027819 */ /* 0x000fe20000011451 */
[----:B------:R-:W-:Y:S01]  /*7d50*/  IMAD R27, R70, R27, RZ ;  /* 0x0000001b461b7224 */ /* 0x000fe200078e02ff */
[----:B------:R-:W-:Y:S01]  /*7d60*/  I2IP.S8.S32.SAT R104, R23, R18, RZ ;  /* 0x0000001217687239 */ /* 0x000fe200000014ff */
[-C--:B------:R-:W-:Y:S01]  /*7d70*/  IMAD R21, R0, R72.reuse, R21 ;  /* 0x0000004800157224 */ /* 0x080fe200078e0215 */
[C---:B------:R-:W-:Y:S01]  /*7d80*/  PRMT R3, R82.reuse, 0x8880, RZ ;  /* 0x0000888052037816 */ /* 0x040fe200000000ff */
[-C--:B------:R-:W-:Y:S01]  /*7d90*/  IMAD R22, R73, R72.reuse, R22 ;  /* 0x0000004849167224 */ /* 0x080fe200078e0216 */
[----:B------:R-:W-:Y:S01]  /*7da0*/  SHF.L.U32 R0, R82, 0x10, RZ ;  /* 0x0000001052007819 */ /* 0x000fe200000006ff */
[----:B------:R-:W-:Y:S01]  /*7db0*/  IMAD R27, R2, R72, R27 ;  /* 0x00000048021b7224 */ /* 0x000fe200078e021b */
[----:B------:R-:W-:Y:S01]  /*7dc0*/  SHF.L.U32 R2, R82, 0x8, RZ ;  /* 0x0000000852027819 */ /* 0x000fe200000006ff */
[C---:B------:R-:W-:Y:S01]  /*7dd0*/  IMAD R24, R70.reuse, R28, RZ ;  /* 0x0000001c46187224 */ /* 0x040fe200078e02ff */
[----:B------:R-:W-:Y:S01]  /*7de0*/  SHF.R.S32.HI R0, RZ, 0x18, R0 ;  /* 0x00000018ff007819 */ /* 0x000fe20000011400 */
[C---:B------:R-:W-:Y:S01]  /*7df0*/  IMAD R25, R70.reuse, R29, RZ ;  /* 0x0000001d46197224 */ /* 0x040fe200078e02ff */
        /* <DEDUP_REMOVED lines=10> */
[C---:B------:R-:W-:Y:S01]  /*7ea0*/  SHF.L.U32 R0, R83.reuse, 0x10, RZ ;  /* 0x0000001053007819 */ /* 0x040fe200000006ff */
        /* <DEDUP_REMOVED lines=13> */
[C---:B------:R-:W-:Y:S01]  /*7f80*/  PRMT R3, R84.reuse, 0x8880, RZ ;  /* 0x0000888054037816 */ /* 0x040fe200000000ff */
[----:B------:R-:W-:Y:S01]  /*7f90*/  IMAD R30, R73, R72, R30 ;  /* 0x00000048491e7224 */ /* 0x000fe200078e021e */
[----:B------:R-:W-:Y:S01]  /*7fa0*/  I2IP.S8.S32.SAT R106, R25, R24, R106 ;  /* 0x00000018196a7239 */ /* 0x000fe2000000146a */
[----:B------:R-:W-:Y:S01]  /*7fb0*/  IMAD.U32 R0, R84, 0x10000, RZ ;  /* 0x0001000054007824 */ /* 0x000fe200078e00ff */
[----:B------:R-:W-:Y:S01]  /*7fc0*/  SHF.R.S32.HI R75, RZ, 0x18, R75 ;  /* 0x00000018ff4b7819 */ /* 0x000fe2000001144b */
[----:B------:R-:W-:Y:S01]  /*7fd0*/  IMAD R35, R2, R72, R35 ;  /* 0x0000004802237224 */ /* 0x000fe200078e0223 */
[----:B------:R-:W-:Y:S01]  /*7fe0*/  SHF.L.U32 R2, R84, 0x8, RZ ;  /* 0x0000000854027819 */ /* 0x000fe200000006ff */
[C---:B------:R-:W-:Y:S01]  /*7ff0*/  IMAD R32, R70.reuse, R36, RZ ;  /* 0x0000002446207224 */ /* 0x040fe200078e02ff */
[----:B------:R-:W-:Y:S01]  /*8000*/  SHF.R.S32.HI R0, RZ, 0x18, R0 ;  /* 0x00000018ff007819 */ /* 0x000fe20000011400 */
[C---:B------:R-:W-:Y:S01]  /*8010*/  IMAD R33, R70.reuse, R37, RZ ;  /* 0x0000002546217224 */ /* 0x040fe200078e02ff */
[----:B------:R-:W-:Y:S01]  /*8020*/  SHF.R.S32.HI R73, RZ, 0x18, R2 ;  /* 0x00000018ff497819 */ /* 0x000fe20000011402 */
[----:B------:R-:W-:Y:S01]  /*8030*/  IMAD R34, R70, R38, RZ ;  /* 0x0000002646227224 */ /* 0x000fe200078e02ff */
[----:B------:R-:W-:Y:S01]  /*8040*/  I2IP.S8.S32.SAT R107, R35, R30, RZ ;  /* 0x0000001e236b7239 */ /* 0x000fe200000014ff */
[-C--:B------:R-:W-:Y:S01]  /*8050*/  IMAD R32, R3, R72.reuse, R32 ;  /* 0x0000004803207224 */ /* 0x080fe200078e0220 */
[----:B------:R-:W-:Y:S01]  /*8060*/  PRMT R3, R85, 0x8880, RZ ;  /* 0x0000888055037816 */ /* 0x000fe200000000ff */
[----:B------:R-:W-:Y:S01]  /*8070*/  IMAD R33, R0, R72, R33 ;  /* 0x0000004800217224 */ /* 0x000fe200078e0221 */
[----:B------:R-:W-:Y:S01]  /*8080*/  SHF.R.S32.HI R0, RZ, 0x18, R84 ;  /* 0x00000018ff007819 */ /* 0x000fe20000011454 */
[C---:B------:R-:W-:Y:S01]  /*8090*/  IMAD R39, R70.reuse, R39, RZ ;  /* 0x0000002746277224 */ /* 0x040fe200078e02ff */
[----:B------:R-:W-:Y:S01]  /*80a0*/  I2IP.S8.S32.SAT R107, R29, R28, R107 ;  /* 0x0000001c1d6b7239 */ /* 0x000fe2000000146b */
[----:B------:R-:W-:Y:S01]  /*80b0*/  IMAD R34, R73, R72, R34 ;  /* 0x0000004849227224 */ /* 0x000fe200078e0222 */
[C---:B------:R-:W-:Y:S01]  /*80c0*/  SHF.L.U32 R73, R85.reuse, 0x10, RZ ;  /* 0x0000001055497819 */ /* 0x040fe200000006ff */
[----:B------:R-:W-:Y:S01]  /*80d0*/  IMAD R36, R70, R40, RZ ;  /* 0x0000002846247224 */ /* 0x000fe200078e02ff */
[----:B------:R-:W-:Y:S01]  /*80e0*/  SHF.L.U32 R2, R85, 0x8, RZ ;  /* 0x0000000855027819 */ /* 0x000fe200000006ff */
[----:B------:R-:W-:Y:S01]  /*80f0*/  IMAD R39, R0, R72, R39 ;  /* 0x0000004800277224 */ /* 0x000fe200078e0227 */
        /* <DEDUP_REMOVED lines=8> */
[----:B------:R-:W-:Y:S01]  /*8180*/  SHF.L.U32 R2, R86, 0x10, RZ ;  /* 0x0000001056027819 */ /* 0x000fe200000006ff */
[----:B------:R-:W-:Y:S01]  /*8190*/  IMAD R43, R70, R43, RZ ;  /* 0x0000002b462b7224 */ /* 0x000fe200078e02ff */
[----:B------:R-:W-:Y:S01]  /*81a0*/  SHF.R.S32.HI R0, RZ, 0x18, R85 ;  /* 0x00000018ff007819 */ /* 0x000fe20000011455 */
        /* <DEDUP_REMOVED lines=11> */
[----:B------:R-:W-:Y:S01]  /*8260*/  SHF.L.U32 R0, R87, 0x10, RZ ;  /* 0x0000001057007819 */ /* 0x000fe200000006ff */
[----:B------:R-:W-:Y:S01]  /*8270*/  IMAD R47, R70, R47, RZ ;  /* 0x0000002f462f7224 */ /* 0x000fe200078e02ff */
[----:B------:R-:W-:Y:S01]  /*8280*/  I2IP.S8.S32.SAT R109, R43, R38, RZ ;  /* 0x000000262b6d7239 */ /* 0x000fe200000014ff */
[----:B------:R-:W-:Y:S01]  /*8290*/  IMAD R41, R2, R72, R41 ;  /* 0x0000004802297224 */ /* 0x000fe200078e0229 */
[C---:B------:R-:W-:Y:S01]  /*82a0*/  PRMT R3, R87.reuse, 0x8880, RZ ;  /* 0x0000888057037816 */ /* 0x040fe200000000ff */
[C---:B------:R-:W-:Y:S01]  /*82b0*/  IMAD R44, R70.reuse, R48, RZ ;  /* 0x00000030462c7224 */ /* 0x040fe200078e02ff */
[----:B------:R-:W-:Y:S01]  /*82c0*/  SHF.L.U32 R2, R87, 0x8, RZ ;  /* 0x0000000857027819 */ /* 0x000fe200000006ff */
[----:B------:R-:W-:Y:S01]  /*82d0*/  IMAD R42, R73, R72, R42 ;  /* 0x00000048492a7224 */ /* 0x000fe200078e022a */
[----:B------:R-:W-:Y:S01]  /*82e0*/  SHF.R.S32.HI R0, RZ, 0x18, R0 ;  /* 0x00000018ff007819 */ /* 0x000fe20000011400 */
[----:B------:R-:W-:Y:S01]  /*82f0*/  IMAD R45, R70, R49, RZ ;  /* 0x00000031462d7224 */ /* 0x000fe200078e02ff */
[----:B------:R-:W-:Y:S01]  /*8300*/  I2IP.S8.S32.SAT R109, R37, R36, R109 ;  /* 0x00000024256d7239 */ /* 0x000fe2000000146d */
[----:B------:R-:W-:Y:S01]  /*8310*/  IMAD R47, R74, R72, R47 ;  /* 0x000000484a2f7224 */ /* 0x000fe200078e022f */
[----:B------:R-:W-:Y:S01]  /*8320*/  SHF.R.S32.HI R73, RZ, 0x18, R2 ;  /* 0x00000018ff497819 */ /* 0x000fe20000011402 */
[C---:B------:R-:W-:Y:S01]  /*8330*/  IMAD R46, R70.reuse, R50, RZ ;  /* 0x00000032462e7224 */ /* 0x040fe200078e02ff */
[----:B------:R-:W-:Y:S01]  /*8340*/  SHF.R.S32.HI R2, RZ, 0x18, R87 ;  /* 0x00000018ff027819 */ /* 0x000fe20000011457 */
[----:B------:R-:W-:Y:S01]  /*8350*/  IMAD R44, R3, R72, R44 ;  /* 0x00000048032c7224 */ /* 0x000fe200078e022c */
[----:B------:R-:W-:Y:S01]  /*8360*/  I2IP.S8.S32.SAT R110, R47, R42, RZ ;  /* 0x0000002a2f6e7239 */ /* 0x000fe200000014ff */
[----:B------:R-:W-:Y:S01]  /*8370*/  IMAD R51, R70, R51, RZ ;  /* 0x0000003346337224 */ /* 0x000fe200078e02ff */
[----:B------:R-:W-:Y:S01]  /*8380*/  PRMT R3, R88, 0x8880, RZ ;  /* 0x0000888058037816 */ /* 0x000fe200000000ff */
[----:B------:R-:W-:Y:S01]  /*8390*/  IMAD R45, R0, R72, R45 ;  /* 0x00000048002d7224 */ /* 0x000fe200078e022d */
[----:B------:R-:W-:Y:S01]  /*83a0*/  I2IP.S8.S32.SAT R110, R41, R40, R110 ;  /* 0x00000028296e7239 */ /* 0x000fe2000000146e */
[----:B------:R-:W-:Y:S01]  /*83b0*/  IMAD R48, R70, R52, RZ ;  /* 0x0000003446307224 */ /* 0x000fe200078e02ff */
[----:B------:R-:W-:Y:S01]  /*83c0*/  SHF.L.U32 R74, R89, 0x10, RZ ;  /* 0x00000010594a7819 */ /* 0x000fe200000006ff */
[-C--:B------:R-:W-:Y:S01]  /*83d0*/  IMAD R46, R73, R72.reuse, R46 ;  /* 0x00000048492e7224 */ /* 0x080fe200078e022e */
[----:B------:R-:W-:Y:S01]  /*83e0*/  PRMT R73, R89, 0x8880, RZ ;  /* 0x0000888059497816 */ /* 0x000fe200000000ff */
[-C--:B------:R-:W-:Y:S01]  /*83f0*/  IMAD R51, R2, R72.reuse, R51 ;  /* 0x0000004802337224 */ /* 0x080fe200078e0233 */
[----:B------:R-:W-:Y:S01]  /*8400*/  SHF.R.S32.HI R74, RZ, 0x18, R74 ;  /* 0x00000018ff4a7819 */ /* 0x000fe2000001144a */
[C---:B------:R-:W-:Y:S01]  /*8410*/  IMAD.U32 R0, R88.reuse, 0x10000, RZ ;  /* 0x0001000058007824 */ /* 0x040fe200078e00ff */
        /* <DEDUP_REMOVED lines=10> */
[----:B------:R-:W-:Y:S01]  /*84c0*/  SHF.R.S32.HI R0, RZ, 0x18, R89 ;  /* 0x00000018ff007819 */ /* 0x000fe20000011459 */
[----:B------:R-:W-:Y:S01]  /*84d0*/  IMAD R50, R3, R72, R50 ;  /* 0x0000004803327224 */ /* 0x000fe200078e0232 */
[----:B------:R-:W-:Y:S01]  /*84e0*/  SHF.L.U32 R3, R89, 0x8, RZ ;  /* 0x0000000859037819 */ /* 0x000fe200000006ff */
[C---:B------:R-:W-:Y:S01]  /*84f0*/  IMAD R52, R70.reuse, R56, RZ ;  /* 0x0000003846347224 */ /* 0x040fe200078e02ff */
[----:B------:R-:W-:Y:S01]  /*8500*/  I2IP.S8.S32.SAT R111, R45, R44, R111 ;  /* 0x0000002c2d6f7239 */ /* 0x000fe2000000146f */
[----:B------:R-:W-:Y:S01]  /*8510*/  IMAD R53, R70, R57, RZ ;  /* 0x0000003946357224 */ /* 0x000fe200078e02ff */
[----:B------:R-:W-:Y:S01]  /*8520*/  SHF.R.S32.HI R3, RZ, 0x18, R3 ;  /* 0x00000018ff037819 */ /* 0x000fe20000011403 */
[----:B------:R-:W-:Y:S01]  /*8530*/  IMAD R55, R2, R72, R55 ;  /* 0x0000004802377224 */ /* 0x000fe200078e0237 */
[----:B------:R-:W-:Y:S01]  /*8540*/  SHF.L.U32 R2, R90, 0x10, RZ ;  /* 0x000000105a027819 */ /* 0x000fe200000006ff */
[C---:B------:R-:W-:Y:S01]  /*8550*/  IMAD R54, R70.reuse, R58, RZ ;  /* 0x0000003a46367224 */ /* 0x040fe200078e02ff */
[----:B------:R1:W-:Y:S01]  /*8560*/  STS.128 [R157+0xa200], R108 ;  /* 0x00a2006c9d007388 */ /* 0x0003e20000000c00 */
[----:B------:R-:W-:Y:S01]  /*8570*/  IMAD R52, R73, R72, R52 ;  /* 0x0000004849347224 */ /* 0x000fe200078e0234 */
[----:B------:R-:W-:Y:S01]  /*8580*/  I2IP.S8.S32.SAT R112, R55, R50, RZ ;  /* 0x0000003237707239 */ /* 0x000fe200000014ff */
[----:B------:R-:W-:Y:S01]  /*8590*/  IMAD R59, R70, R59, RZ ;  /* 0x0000003b463b7224 */ /* 0x000fe200078e02ff */
[----:B------:R-:W-:Y:S01]  /*85a0*/  PRMT R73, R90, 0x8880, RZ ;  /* 0x000088805a497816 */ /* 0x000fe200000000ff */
[----:B------:R-:W-:Y:S01]  /*85b0*/  IMAD R53, R74, R72, R53 ;  /* 0x000000484a357224 */ /* 0x000fe200078e0235 */
[----:B------:R-:W-:Y:S01]  /*85c0*/  I2IP.S8.S32.SAT R112, R49, R48, R112 ;  /* 0x0000003031707239 */ /* 0x000fe20000001470 */
[C---:B------:R-:W-:Y:S01]  /*85d0*/  IMAD R56, R70.reuse, R60, RZ ;  /* 0x0000003c46387224 */ /* 0x040fe200078e02ff */
[----:B------:R-:W-:Y:S01]  /*85e0*/  SHF.R.S32.HI R2, RZ, 0x18, R2 ;  /* 0x00000018ff027819 */ /* 0x000fe20000011402 */
[-C--:B------:R-:W-:Y:S01]  /*85f0*/  IMAD R54, R3, R72.reuse, R54 ;  /* 0x0000004803367224 */ /* 0x080fe200078e0236 */
[----:B------:R-:W-:Y:S01]  /*8600*/  PRMT R3, R91, 0x8880, RZ ;  /* 0x000088805b037816 */ /* 0x000fe200000000ff */
[----:B------:R-:W-:Y:S01]  /*8610*/  IMAD R57, R70, R61, RZ ;  /* 0x0000003d46397224 */ /* 0x000fe200078e02ff */
[----:B------:R-:W-:Y:S01]  /*8620*/  SHF.R.S32.HI R74, RZ, 0x18, R91 ;  /* 0x00000018ff4a7819 */ /* 0x000fe2000001145b */
[-C--:B------:R-:W-:Y:S01]  /*8630*/  IMAD R59, R0, R72.reuse, R59 ;  /* 0x00000048003b7224 */ /* 0x080fe200078e023b */
[----:B------:R-:W-:Y:S01]  /*8640*/  SHF.R.S32.HI R0, RZ, 0x18, R90 ;  /* 0x00000018ff007819 */ /* 0x000fe2000001145a */
[----:B------:R-:W-:Y:S01]  /*8650*/  IMAD R56, R73, R72, R56 ;  /* 0x0000004849387224 */ /* 0x000fe200078e0238 */
[----:B------:R-:W-:Y:S01]  /*8660*/  SHF.L.U32 R73, R91, 0x8, RZ ;  /* 0x000000085b497819 */ /* 0x000fe200000006ff */
[----:B------:R-:W-:Y:S01]  /*8670*/  IMAD R58, R70, R62, RZ ;  /* 0x0000003e463a7224 */ /* 0x000fe200078e02ff */
[----:B------:R-:W-:Y:S01]  /*8680*/  I2IP.S8.S32.SAT R113, R59, R54, RZ ;  /* 0x000000363b717239 */ /* 0x000fe200000014ff */
[----:B------:R-:W-:Y:S01]  /*8690*/  IMAD R57, R2, R72, R57 ;  /* 0x0000004802397224 */ /* 0x000fe200078e0239 */
[----:B------:R-:W-:Y:S01]  /*86a0*/  SHF.L.U32 R2, R91, 0x10, RZ ;  /* 0x000000105b027819 */ /* 0x000fe200000006ff */
[C---:B------:R-:W-:Y:S01]  /*86b0*/  IMAD R63, R70.reuse, R63, RZ ;  /* 0x0000003f463f7224 */ /* 0x040fe200078e02ff */
[----:B------:R-:W-:Y:S01]  /*86c0*/  SHF.R.S32.HI R73, RZ, 0x18, R73 ;  /* 0x00000018ff497819 */ /* 0x000fe20000011449 */
[C---:B------:R-:W-:Y:S01]  /*86d0*/  IMAD R60, R70.reuse, R64, RZ ;  /* 0x00000040463c7224 */ /* 0x040fe200078e02ff */
[----:B------:R-:W-:Y:S01]  /*86e0*/  SHF.R.S32.HI R2, RZ, 0x18, R2 ;  /* 0x00000018ff027819 */ /* 0x000fe20000011402 */
[----:B------:R-:W-:Y:S01]  /*86f0*/  IMAD R58, R75, R72, R58 ;  /* 0x000000484b3a7224 */ /* 0x000fe200078e023a */
[----:B------:R-:W-:Y:S01]  /*8700*/  I2IP.S8.S32.SAT R113, R53, R52, R113 ;  /* 0x0000003435717239 */ /* 0x000fe20000001471 */
[----:B------:R-:W-:Y:S02]  /*8710*/  IMAD R61, R70, R65, RZ ;  /* 0x00000041463d7224 */ /* 0x000fe400078e02ff */
[-C--:B------:R-:W-:Y:S02]  /*8720*/  IMAD R63, R0, R72.reuse, R63 ;  /* 0x00000048003f7224 */ /* 0x080fe400078e023f */
[----:B------:R-:W-:Y:S01]  /*8730*/  IMAD R60, R3, R72, R60 ;  /* 0x00000048033c7224 */ /* 0x000fe200078e023c */
[----:B------:R-:W-:Y:S01]  /*8740*/  @P6 SHF.L.U32 R3, R146, 0x1f, RZ ;  /* 0x0000001f92036819 */ /* 0x000fe200000006ff */
        /* <DEDUP_REMOVED lines=8> */
[----:B------:R-:W-:Y:S02]  /*87d0*/  I2IP.S8.S32.SAT R115, R61, R60, R0 ;  /* 0x0000003c3d737239 */ /* 0x000fe40000001400 */
[----:B------:R-:W-:Y:S03]  /*87e0*/  LEA R0, R148, UR44, 0x3 ;  /* 0x0000002c94007c11 */ /* 0x000fe6000f8e18ff */
        /* <DEDUP_REMOVED lines=9> */
[----:B------:R-:W-:Y:S02]  /*8880*/  UIADD3 UR4, UP0, UPT, UR62, 0x680, URZ ;  /* 0x000006803e047890 */ /* 0x000fe4000ff1e0ff */
[----:B------:R-:W-:Y:S02]  /*8890*/  UIADD3 UR9, UPT, UPT, UR49, 0x40, URZ ;  /* 0x0000004031097890 */ /* 0x000fe4000fffe0ff */
[----:B------:R-:W-:Y:S02]  /*88a0*/  UIADD3 UR8, UPT, UPT, UR44, 0xa200, URZ ;  /* 0x0000a2002c087890 */ /* 0x000fe4000fffe0ff */
[----:B------:R-:W-:Y:S01]  /*88b0*/  UIADD3.X UR5, UPT, UPT, URZ, UR63, URZ, UP0, !UPT ;  /* 0x0000003fff057290 */ /* 0x000fe200087fe4ff */
[----:B------:R-:W-:Y:S01]  /*88c0*/  UMOV UR10, UR50 ;  /* 0x00000032000a7c82 */ /* 0x000fe20008000000 */
[----:B------:R-:W-:Y:S07]  /*88d0*/  UMOV UR11, UR36 ;  /* 0x00000024000b7c82 */ /* 0x000fee0008000000 */
[----:B------:R2:W-:Y:S01]  /*88e0*/  UTMASTG.3D [UR8], [UR4] ;  /* 0x00000008040073b5 */ /* 0x0005e20008010000 */
[----:B------:R0:W-:Y:S01]  /*88f0*/  UTMACMDFLUSH ;  /* 0x00000000000079b7 */ /* 0x0001e20000000000 */
[----:B--2---:R-:W-:Y:S04]  /*8900*/  DEPBAR.LE SB0, 0x1 ;  /* 0x000080400000791a */ /* 0x004fe80000000000 */
.L_x_112:
[----:B------:R-:W-:Y:S05]  /*8910*/  BSYNC.RECONVERGENT B0 ;  /* 0x0000000000007941 */ /* 0x000fea0003800200 */
.L_x_111:
        /* <DEDUP_REMOVED lines=16> */
.L_x_116:
[----:B------:R-:W-:Y:S05]  /*8a20*/  BSYNC B0 ;  /* 0x0000000000007941 */ /* 0x000fea0003800000 */
.L_x_115:
[----:B------:R-:W-:Y:S01]  /*8a30*/  ISETP.NE.AND P0, PT, R96, RZ, PT ;  /* 0x000000ff6000720c */ /* 0x000fe20003f05270 */
[----:B--2---:R-:W-:Y:S02]  /*8a40*/  VIADD R7, R0, 0x60 ;  /* 0x0000006000077836 */ /* 0x004fe40000000000 */
[----:B------:R-:W-:Y:S02]  /*8a50*/  IMAD.U32 R0, RZ, RZ, UR45 ;  /* 0x0000002dff007e24 */ /* 0x000fe4000f8e00ff */
[----:B------:R-:W-:Y:S03]  /*8a60*/  VIADD R148, R148, 0x1 ;  /* 0x0000000194947836 */ /* 0x000fe60000000000 */
[----:B------:R-:W-:Y:S05]  /*8a70*/  PRMT R0, R0, 0x654, R7 ;  /* 0x0000065400007816 */ /* 0x000fea0000000007 */
[----:B------:R2:W3:Y:S04]  /*8a80*/  @P0 LDS.128 R92, [R5+0x200] ;  /* 0x00020000055c0984 */ /* 0x0004e80000000c00 */
        /* <DEDUP_REMOVED lines=10> */
[----:B------:R-:W-:Y:S02]  /*8b30*/  SEL R148, R148, RZ, P0 ;  /* 0x000000ff94947207 */ /* 0x000fe40000000000 */
[----:B--2---:R-:W-:Y:S04]  /*8b40*/  SEL R5, RZ, 0x1, P0 ;  /* 0x00000001ff057807 */ /* 0x004fe80000000000 */
[----:B------:R-:W-:Y:S01]  /*8b50*/  LOP3.LUT R146, R146, R5, RZ, 0x3c, !PT ;  /* 0x0000000592927212 */ /* 0x000fe200078e3cff */
[----:B-----5:R4:W-:Y:S06]  /*8b60*/  SYNCS.ARRIVE.TRANS64.RED.A1T0 RZ, [R0+URZ], RZ ;  /* 0x000000ff00ff79a7 */ /* 0x0209ec00081004ff */
.L_x_114:
[----:B------:R-:W-:Y:S05]  /*8b70*/  BSYNC B1 ;  /* 0x0000000000017941 */ /* 0x000fea0003800000 */
.L_x_113:
[----:B----4-:R-:W-:Y:S05]  /*8b80*/  VIADD R0, R71, 0x80 ;  /* 0x0000008047007836 */ /* 0x010fea0000000000 */
        /* <DEDUP_REMOVED lines=9> */
[----:B------:R-:W4:Y:S01]  /*8c20*/  LDCU.64 UR6, c[0x4][0x80] ;  /* 0x01001000ff0677ac */ /* 0x000f220008000a00 */
[----:B------:R-:W1:Y:S01]  /*8c30*/  LDC.64 R2, c[0x4][R3] ;  /* 0x0100000003027b82 */ /* 0x000e620000000a00 */
[----:B------:R-:W5:Y:S01]  /*8c40*/  LDCU.64 UR4, c[0x4][0x18] ;  /* 0x01000300ff0477ac */ /* 0x000f620008000a00 */
[----:B--2---:R-:W-:Y:S01]  /*8c50*/  MOV R5, UR9 ;  /* 0x0000000900057c02 */ /* 0x004fe20008000f00 */
[----:B------:R-:W-:Y:S01]  /*8c60*/  IMAD.U32 R4, RZ, RZ, UR8 ;  /* 0x00000008ff047e24 */ /* 0x000fe2000f8e00ff */
[----:B----4-:R-:W-:Y:S01]  /*8c70*/  MOV R7, UR7 ;  /* 0x0000000700077c02 */ /* 0x010fe20008000f00 */
[----:B------:R-:W-:Y:S01]  /*8c80*/  IMAD.U32 R6, RZ, RZ, UR6 ;  /* 0x00000006ff067e24 */ /* 0x000fe2000f8e00ff */
[----:B-----5:R-:W-:Y:S01]  /*8c90*/  MOV R11, UR5 ;  /* 0x00000005000b7c02 */ /* 0x020fe20008000f00 */
[----:B------:R-:W-:Y:S02]  /*8ca0*/  IMAD.U32 R10, RZ, RZ, UR4 ;  /* 0x00000004ff0a7e24 */ /* 0x000fe4000f8e00ff */
[----:B------:R-:W-:Y:S07]  /*8cb0*/  LEPC R20, `(.L_x_118) ;  /* 0x000000001014794e */ /* 0x000fee0000000000 */
[----:B-1-3--:R-:W-:Y:S05]  /*8cc0*/  CALL.ABS.NOINC R2 ;  /* 0x0000000002007343 */ /* 0x00afea0003c00000 */
.L_x_118:
[----:B------:R-:W-:Y:S05]  /*8cd0*/  WARPSYNC.ALL ;  /* 0x0000000000007948 */ /* 0x000fea0003800000 */
[----:B------:R-:W-:Y:S01]  /*8ce0*/  R2UR UR4, R71 ;  /* 0x00000000470472ca */ /* 0x000fe200000e0000 */
[----:B------:R-:W-:Y:S01]  /*8cf0*/  BSSY.RECONVERGENT B0, `(.L_x_119) ;  /* 0x000011f000007945 */ /* 0x000fe20003800200 */
[C---:B---3--:R-:W-:Y:S02]  /*8d00*/  PRMT R73, R92.reuse, 0x8880, RZ ;  /* 0x000088805c497816 */ /* 0x048fe400000000ff */
[C---:B------:R-:W-:Y:S02]  /*8d10*/  SHF.L.U32 R75, R92.reuse, 0x10, RZ ;  /* 0x000000105c4b7819 */ /* 0x040fe400000006ff */
[----:B------:R-:W-:Y:S02]  /*8d20*/  SHF.L.U32 R74, R92, 0x8, RZ ;  /* 0x000000085c4a7819 */ /* 0x000fe400000006ff */
[----:B------:R-:W-:Y:S02]  /*8d30*/  SHF.R.S32.HI R75, RZ, 0x18, R75 ;  /* 0x00000018ff4b7819 */ /* 0x000fe4000001144b */
[----:B------:R-:W-:Y:S02]  /*8d40*/  SHF.R.S32.HI R74, RZ, 0x18, R74 ;  /* 0x00000018ff4a7819 */ /* 0x000fe4000001144a */
[----:B------:R-:W-:Y:S01]  /*8d50*/  ISETP.NE.AND P0, PT, R154, RZ, PT ;  /* 0x000000ff9a00720c */ /* 0x000fe20003f05270 */
[----:B------:R-:W2:Y:S01]  /*8d60*/  LDTM.x64 R4, tmem[UR4+0x80] ;  /* 0x00008004000479ee */ /* 0x000ea20008340000 */
[----:B------:R-:W-:Y:S01]  /*8d70*/  ISETP.NE.AND P6, PT, R99, RZ, PT ;  /* 0x000000ff6300720c */ /* 0x000fe20003fc5270 */
[C---:B--2---:R-:W-:Y:S02]  /*8d80*/  IMAD R0, R70.reuse, R4, RZ ;  /* 0x0000000446007224 */ /* 0x044fe400078e02ff */
[C---:B------:R-:W-:Y:S02]  /*8d90*/  IMAD R3, R70.reuse, R6, RZ ;  /* 0x0000000646037224 */ /* 0x040fe400078e02ff */
[C---:B------:R-:W-:Y:S02]  /*8da0*/  IMAD R4, R70.reuse, R8, RZ ;  /* 0x0000000846047224 */ /* 0x040fe400078e02ff */
[C---:B------:R-:W-:Y:S02]  /*8db0*/  IMAD R6, R70.reuse, R10, RZ ;  /* 0x0000000a46067224 */ /* 0x040fe400078e02ff */
[C---:B------:R-:W-:Y:S02]  /*8dc0*/  IMAD R2, R70.reuse, R5, RZ ;  /* 0x0000000546027224 */ /* 0x040fe400078e02ff */
[C---:B------:R-:W-:Y:S02]  /*8dd0*/  IMAD R8, R70.reuse, R12, RZ ;  /* 0x0000000c46087224 */ /* 0x040fe400078e02ff */
[C---:B------:R-:W-:Y:S02]  /*8de0*/  IMAD R10, R70.reuse, R14, RZ ;  /* 0x0000000e460a7224 */ /* 0x040fe400078e02ff */
[C---:B------:R-:W-:Y:S02]  /*8df0*/  IMAD R5, R70.reuse, R9, RZ ;  /* 0x0000000946057224 */ /* 0x040fe400078e02ff */
[----:B------:R-:W-:Y:S01]  /*8e00*/  IMAD R0, R73, R72, R0 ;  /* 0x0000004849007224 */ /* 0x000fe200078e0200 */
[----:B------:R-:W-:Y:S01]  /*8e10*/  SHF.L.U32 R73, R93, 0x8, RZ ;  /* 0x000000085d497819 */ /* 0x000fe200000006ff */
[C---:B------:R-:W-:Y:S02]  /*8e20*/  IMAD R12, R70.reuse, R16, RZ ;  /* 0x00000010460c7224 */ /* 0x040fe400078e02ff */
[C---:B------:R-:W-:Y:S01]  /*8e30*/  IMAD R14, R70.reuse, R18, RZ ;  /* 0x00000012460e7224 */ /* 0x040fe200078e02ff */
[----:B------:R-:W-:Y:S01]  /*8e40*/  SHF.R.S32.HI R73, RZ, 0x18, R73 ;  /* 0x00000018ff497819 */ /* 0x000fe20000011449 */
[C---:B------:R-:W-:Y:S02]  /*8e50*/  IMAD R9, R70.reuse, R13, RZ ;  /* 0x0000000d46097224 */ /* 0x040fe400078e02ff */
[C---:B------:R-:W-:Y:S02]  /*8e60*/  IMAD R16, R70.reuse, R20, RZ ;  /* 0x0000001446107224 */ /* 0x040fe400078e02ff */
[C---:B------:R-:W-:Y:S02]  /*8e70*/  IMAD R18, R70.reuse, R22, RZ ;  /* 0x0000001646127224 */ /* 0x040fe400078e02ff */
[C---:B------:R-:W-:Y:S02]  /*8e80*/  IMAD R13, R70.reuse, R17, RZ ;  /* 0x00000011460d7224 */ /* 0x040fe400078e02ff */
[C---:B------:R-:W-:Y:S02]  /*8e90*/  IMAD R20, R70.reuse, R24, RZ ;  /* 0x0000001846147224 */ /* 0x040fe400078e02ff */
[C---:B------:R-:W-:Y:S02]  /*8ea0*/  IMAD R22, R70.reuse, R26, RZ ;  /* 0x0000001a46167224 */ /* 0x040fe400078e02ff */
[----:B------:R-:W-:Y:S02]  /*8eb0*/  IMAD R2, R75, R72, R2 ;  /* 0x000000484b027224 */ /* 0x000fe400078e0202 */
[C---:B------:R-:W-:Y:S02]  /*8ec0*/  IMAD R17, R70.reuse, R21, RZ ;  /* 0x0000001546117224 */ /* 0x040fe400078e02ff */
        /* <DEDUP_REMOVED lines=18> */
[C---:B------:R-:W-:Y:S01]  /*8ff0*/  IMAD R60, R70.reuse, R64, RZ ;  /* 0x00000040463c7224 */ /* 0x040fe200078e02ff */
[----:B------:R-:W-:Y:S01]  /*9000*/  SHF.R.S32.HI R64, RZ, 0x18, R92 ;  /* 0x00000018ff407819 */ /* 0x000fe2000001145c */
[C---:B------:R-:W-:Y:S02]  /*9010*/  IMAD R26, R70.reuse, R30, RZ ;  /* 0x0000001e461a7224 */ /* 0x040fe400078e02ff */
[C---:B------:R-:W-:Y:S02]  /*9020*/  IMAD R30, R70.reuse, R34, RZ ;  /* 0x00000022461e7224 */ /* 0x040fe400078e02ff */
[C---:B------:R-:W-:Y:S02]  /*9030*/  IMAD R57, R70.reuse, R61, RZ ;  /* 0x0000003d46397224 */ /* 0x040fe400078e02ff */
[C---:B------:R-:W-:Y:S01]  /*9040*/  IMAD R61, R70.reuse, R65, RZ ;  /* 0x00000041463d7224 */ /* 0x040fe200078e02ff */
[C---:B------:R-:W-:Y:S01]  /*9050*/  PRMT R65, R93.reuse, 0x8880, RZ ;  /* 0x000088805d417816 */ /* 0x040fe200000000ff */
[C---:B------:R-:W-:Y:S02]  /*9060*/  IMAD R34, R70.reuse, R38, RZ ;  /* 0x0000002646227224 */ /* 0x040fe400078e02ff */
[----:B------:R-:W-:Y:S02]  /*9070*/  IMAD R38, R70, R42, RZ ;  /* 0x0000002a46267224 */ /* 0x000fe400078e02ff */
[----:B------:R-:W-:Y:S01]  /*9080*/  IMAD R3, R74, R72, R3 ;  /* 0x000000484a037224 */ /* 0x000fe200078e0203 */
[----:B------:R-:W-:Y:S01]  /*9090*/  SHF.R.S32.HI R74, RZ, 0x18, R93 ;  /* 0x00000018ff4a7819 */ /* 0x000fe2000001145d */
[C---:B------:R-:W-:Y:S02]  /*90a0*/  IMAD R42, R70.reuse, R46, RZ ;  /* 0x0000002e462a7224 */ /* 0x040fe400078e02ff */
[C---:B------:R-:W-:Y:S02]  /*90b0*/  IMAD R46, R70.reuse, R50, RZ ;  /* 0x00000032462e7224 */ /* 0x040fe400078e02ff */
[C---:B------:R-:W-:Y:S02]  /*90c0*/  IMAD R51, R70.reuse, R51, RZ ;  /* 0x0000003346337224 */ /* 0x040fe400078e02ff */
[C---:B------:R-:W-:Y:S02]  /*90d0*/  IMAD R50, R70.reuse, R54, RZ ;  /* 0x0000003646327224 */ /* 0x040fe400078e02ff */
[C---:B------:R-:W-:Y:S02]  /*90e0*/  IMAD R54, R70.reuse, R58, RZ ;  /* 0x0000003a46367224 */ /* 0x040fe400078e02ff */
[C---:B------:R-:W-:Y:S02]  /*90f0*/  IMAD R58, R70.reuse, R62, RZ ;  /* 0x0000003e463a7224 */ /* 0x040fe400078e02ff */
[C---:B------:R-:W-:Y:S01]  /*9100*/  IMAD R62, R70.reuse, R66, RZ ;  /* 0x00000042463e7224 */ /* 0x040fe200078e02ff */
[----:B------:R-:W-:Y:S01]  /*9110*/  SHF.L.U32 R66, R93, 0x10, RZ ;  /* 0x000000105d427819 */ /* 0x000fe200000006ff */
[C---:B------:R-:W-:Y:S02]  /*9120*/  IMAD R7, R70.reuse, R7, RZ ;  /* 0x0000000746077224 */ /* 0x040fe400078e02ff */
[----:B------:R-:W-:Y:S01]  /*9130*/  IMAD R11, R70, R11, RZ ;  /* 0x0000000b460b7224 */ /* 0x000fe200078e02ff */
[----:B------:R-:W-:Y:S01]  /*9140*/  SHF.R.S32.HI R66, RZ, 0x18, R66 ;  /* 0x00000018ff427819 */ /* 0x000fe20000011442 */
[-C--:B------:R-:W-:Y:S01]  /*9150*/  IMAD R7, R64, R72.reuse, R7 ;  /* 0x0000004840077224 */ /* 0x080fe200078e0207 */
[C---:B------:R-:W-:Y:S01]  /*9160*/  PRMT R64, R94.reuse, 0x8880, RZ ;  /* 0x000088805e407816 */ /* 0x040fe200000000ff */
[-C--:B------:R-:W-:Y:S01]  /*9170*/  IMAD R4, R65, R72.reuse, R4 ;  /* 0x0000004841047224 */ /* 0x080fe200078e0204 */
[----:B------:R-:W-:Y:S01]  /*9180*/  SHF.L.U32 R65, R94, 0x10, RZ ;  /* 0x000000105e417819 */ /* 0x000fe200000006ff */
[-C--:B------:R-:W-:Y:S02]  /*9190*/  IMAD R5, R66, R72.reuse, R5 ;  /* 0x0000004842057224 */ /* 0x080fe400078e0205 */
[-C--:B------:R-:W-:Y:S01]  /*91a0*/  IMAD R6, R73, R72.reuse, R6 ;  /* 0x0000004849067224 */ /* 0x080fe200078e0206 */
[----:B------:R-:W-:Y:S01]  /*91b0*/  I2IP.S8.S32.SAT R73, R7, R3, RZ ;  /* 0x0000000307497239 */ /* 0x000fe200000014ff */
[----:B------:R-:W-:Y:S01]  /*91c0*/  IMAD R11, R74, R72, R11 ;  /* 0x000000484a0b7224 */ /* 0x000fe200078e020b */
[----:B------:R-:W-:Y:S01]  /*91d0*/  SHF.L.U32 R7, R94, 0x8, RZ ;  /* 0x000000085e077819 */ /* 0x000fe200000006ff */
[C---:B------:R-:W-:Y:S01]  /*91e0*/  IMAD R15, R70.reuse, R15, RZ ;  /* 0x0000000f460f7224 */ /* 0x040fe200078e02ff */
[----:B------:R-:W-:Y:S01]  /*91f0*/  MOV R3, R64 ;  /* 0x0000004000037202 */ /* 0x000fe20000000f00 */
[C---:B------:R-:W-:Y:S01]  /*9200*/  IMAD R19, R70.reuse, R19, RZ ;  /* 0x0000001346137224 */ /* 0x040fe200078e02ff */
[----:B------:R-:W-:Y:S01]  /*9210*/  I2IP.S8.S32.SAT R11, R11, R6, RZ ;  /* 0x000000060b0b7239 */ /* 0x000fe200000014ff */
[C---:B------:R-:W-:Y:S01]  /*9220*/  IMAD R23, R70.reuse, R23, RZ ;  /* 0x0000001746177224 */ /* 0x040fe200078e02ff */
[----:B------:R-:W-:Y:S01]  /*9230*/  SHF.R.S32.HI R6, RZ, 0x18, R65 ;  /* 0x00000018ff067819 */ /* 0x000fe20000011441 */
[----:B------:R-:W-:Y:S01]  /*9240*/  IMAD R8, R3, R72, R8 ;  /* 0x0000004803087224 */ /* 0x000fe200078e0208 */
[----:B------:R-:W-:Y:S01]  /*9250*/  SHF.R.S32.HI R7, RZ, 0x18, R7 ;  /* 0x00000018ff077819 */ /* 0x000fe20000011407 */
[----:B------:R-:W-:Y:S01]  /*9260*/  IMAD R27, R70, R27, RZ ;  /* 0x0000001b461b7224 */ /* 0x000fe200078e02ff */
[----:B-1----:R-:W-:Y:S01]  /*9270*/  I2IP.S8.S32.SAT R100, R2, R0, R73 ;  /* 0x0000000002647239 */ /* 0x002fe20000001449 */
[-C--:B------:R-:W-:Y:S01]  /*9280*/  IMAD R9, R6, R72.reuse, R9 ;  /* 0x0000004806097224 */ /* 0x080fe200078e0209 */
[----:B------:R-:W-:Y:S01]  /*9290*/  SHF.L.U32 R2, R95, 0x10, RZ ;  /* 0x000000105f027819 */ /* 0x000fe200000006ff */
[----:B------:R-:W-:Y:S01]  /*92a0*/  IMAD R10, R7, R72, R10 ;  /* 0x00000048070a7224 */ /* 0x000fe200078e020a */
[----:B------:R-:W-:Y:S01]  /*92b0*/  SHF.R.S32.HI R0, RZ, 0x18, R94 ;  /* 0x00000018ff007819 */ /* 0x000fe2000001145e */
[C---:B------:R-:W-:Y:S01]  /*92c0*/  IMAD R31, R70.reuse, R31, RZ ;  /* 0x0000001f461f7224 */ /* 0x040fe200078e02ff */
[----:B------:R-:W-:Y:S01]  /*92d0*/  I2IP.S8.S32.SAT R101, R5, R4, R11 ;  /* 0x0000000405657239 */ /* 0x000fe2000000140b */
[----:B------:R-:W-:Y:S01]  /*92e0*/  IMAD R35, R70, R35, RZ ;  /* 0x0000002346237224 */ /* 0x000fe200078e02ff */
[C---:B------:R-:W-:Y:S01]  /*92f0*/  PRMT R3, R95.reuse, 0x8880, RZ ;  /* 0x000088805f037816 */ /* 0x040fe200000000ff */
[-C--:B------:R-:W-:Y:S01]  /*9300*/  IMAD R15, R0, R72.reuse, R15 ;  /* 0x00000048000f7224 */ /* 0x080fe200078e020f */
[----:B------:R-:W-:Y:S01]  /*9310*/  SHF.L.U32 R5, R95, 0x8, RZ ;  /* 0x000000085f057819 */ /* 0x000fe200000006ff */
[C---:B------:R-:W-:Y:S01]  /*9320*/  IMAD R39, R70.reuse, R39, RZ ;  /* 0x0000002746277224 */ /* 0x040fe200078e02ff */
[----:B------:R-:W-:Y:S01]  /*9330*/  SHF.R.S32.HI R2, RZ, 0x18, R2 ;  /* 0x00000018ff027819 */ /* 0x000fe20000011402 */
[-C--:B------:R-:W-:Y:S01]  /*9340*/  IMAD R12, R3, R72.reuse, R12 ;  /* 0x00000048030c7224 */ /* 0x080fe200078e020c */
[----:B------:R-:W-:Y:S01]  /*9350*/  SHF.R.S32.HI R5, RZ, 0x18, R5 ;  /* 0x00000018ff057819 */ /* 0x000fe20000011405 */
[----:B------:R-:W-:Y:S01]  /*9360*/  IMAD R43, R70, R43, RZ ;  /* 0x0000002b462b7224 */ /* 0x000fe200078e02ff */
[----:B------:R-:W-:Y:S01]  /*9370*/  SHF.R.S32.HI R4, RZ, 0x18, R95 ;  /* 0x00000018ff047819 */ /* 0x000fe2000001145f */
[-C--:B------:R-:W-:Y:S01]  /*9380*/  IMAD R13, R2, R72.reuse, R13 ;  /* 0x00000048020d7224 */ /* 0x080fe200078e020d */
[C---:B------:R-:W-:Y:S01]  /*9390*/  SHF.L.U32 R0, R80.reuse, 0x10, RZ ;  /* 0x0000001050007819 */ /* 0x040fe200000006ff */
[-C--:B------:R-:W-:Y:S01]  /*93a0*/  IMAD R14, R5, R72.reuse, R14 ;  /* 0x00000048050e7224 */ /* 0x080fe200078e020e */
[C---:B------:R-:W-:Y:S01]  /*93b0*/  PRMT R3, R80.reuse, 0x8880, RZ ;  /* 0x0000888050037816 */ /* 0x040fe200000000ff */
[----:B------:R-:W-:Y:S01]  /*93c0*/  IMAD.SHL.U32 R2, R80, 0x100, RZ ;  /* 0x0000010050027824 */ /* 0x000fe200078e00ff */
[----:B------:R-:W-:Y:S01]  /*93d0*/  SHF.R.S32.HI R0, RZ, 0x18, R0 ;  /* 0x00000018ff007819 */ /* 0x000fe20000011400 */
[-C--:B------:R-:W-:Y:S01]  /*93e0*/  IMAD R19, R4, R72.reuse, R19 ;  /* 0x0000004804137224 */ /* 0x080fe200078e0213 */
[----:B------:R-:W-:Y:S01]  /*93f0*/  SHF.L.U32 R4, R81, 0x10, RZ ;  /* 0x0000001051047819 */ /* 0x000fe200000006ff */
[-C--:B------:R-:W-:Y:S01]  /*9400*/  IMAD R16, R3, R72.reuse, R16 ;  /* 0x0000004803107224 */ /* 0x080fe200078e0210 */
[----:B------:R-:W-:Y:S01]  /*9410*/  SHF.R.S32.HI R5, RZ, 0x18, R2 ;  /* 0x00000018ff057819 */ /* 0x000fe20000011402 */
[-C--:B------:R-:W-:Y:S01]  /*9420*/  IMAD R17, R0, R72.reuse, R17 ;  /* 0x0000004800117224 */ /* 0x080fe200078e0211 */
[----:B------:R-:W-:Y:S01]  /*9430*/  SHF.R.S32.HI R0, RZ, 0x18, R80 ;  /* 0x00000018ff007819 */ /* 0x000fe20000011450 */
[----:B------:R-:W-:Y:S01]  /*9440*/  IMAD R47, R70, R47, RZ ;  /* 0x0000002f462f7224 */ /* 0x000fe200078e02ff */
[----:B------:R-:W-:Y:S01]  /*9450*/  PRMT R3, R81, 0x8880, RZ ;  /* 0x0000888051037816 */ /* 0x000fe200000000ff */
[-C--:B------:R-:W-:Y:S01]  /*9460*/  IMAD R18, R5, R72.reuse, R18 ;  /* 0x0000004805127224 */ /* 0x080fe200078e0212 */
[----:B------:R-:W-:Y:S01]  /*9470*/  SHF.L.U32 R2, R81, 0x8, RZ ;  /* 0x0000000851027819 */ /* 0x000fe200000006ff */
[-C--:B------:R-:W-:Y:S01]  /*9480*/  IMAD R23, R0, R72.reuse, R23 ;  /* 0x0000004800177224 */ /* 0x080fe200078e0217 */
        /* <DEDUP_REMOVED lines=8> */
[----:B------:R-:W-:Y:S01]  /*9510*/  PRMT R3, R82, 0x8880, RZ ;  /* 0x0000888052037816 */ /* 0x000fe200000000ff */
        /* <DEDUP_REMOVED lines=9> */
[----:B------:R-:W-:Y:S01]  /*95b0*/  SHF.L.U32 R0, R83, 0x10, RZ ;  /* 0x0000001053007819 */ /* 0x000fe200000006ff */
[-C--:B------:R-:W-:Y:S01]  /*95c0*/  IMAD R26, R5, R72.reuse, R26 ;  /* 0x00000048051a7224 */ /* 0x080fe200078e021a */
[C---:B------:R-:W-:Y:S01]  /*95d0*/  PRMT R3, R83.reuse, 0x8880, RZ ;  /* 0x0000888053037816 */ /* 0x040fe200000000ff */
[-C--:B------:R-:W-:Y:S01]  /*95e0*/  IMAD R31, R2, R72.reuse, R31 ;  /* 0x00000048021f7224 */ /* 0x080fe200078e021f */
[----:B------:R-:W-:Y:S01]  /*95f0*/  SHF.L.U32 R2, R83, 0x8, RZ ;  /* 0x0000000853027819 */ /* 0x000fe200000006ff */
[----:B------:R-:W-:Y:S01]  /*9600*/  IMAD R67, R70, R67, RZ ;  /* 0x0000004346437224 */ /* 0x000fe200078e02ff */
[----:B------:R-:W-:Y:S01]  /*9610*/  SHF.R.S32.HI R0, RZ, 0x18, R0 ;  /* 0x00000018ff007819 */ /* 0x000fe20000011400 */
[-C--:B------:R-:W-:Y:S01]  /*9620*/  IMAD R28, R3, R72.reuse, R28 ;  /* 0x00000048031c7224 */ /* 0x080fe200078e021c */
[----:B------:R-:W-:Y:S02]  /*9630*/  SHF.R.S32.HI R5, RZ, 0x18, R2 ;  /* 0x00000018ff057819 */ /* 0x000fe40000011402 */
[----:B------:R-:W-:Y:S01]  /*9640*/  SHF.R.S32.HI R2, RZ, 0x18, R83 ;  /* 0x00000018ff027819 */ /* 0x000fe20000011453 */
[-C--:B------:R-:W-:Y:S01]  /*9650*/  IMAD R29, R0, R72.reuse, R29 ;  /* 0x00000048001d7224 */ /* 0x080fe200078e021d */
[C---:B------:R-:W-:Y:S01]  /*9660*/  PRMT R3, R84.reuse, 0x8880, RZ ;  /* 0x0000888054037816 */ /* 0x040fe200000000ff */
[----:B------:R-:W-:Y:S01]  /*9670*/  IMAD.U32 R0, R84, 0x10000, RZ ;  /* 0x0001000054007824 */ /* 0x000fe200078e00ff */
[----:B------:R-:W-:Y:S01]  /*9680*/  SHF.L.U32 R4, R85, 0x10, RZ ;  /* 0x0000001055047819 */ /* 0x000fe200000006ff */
[----:B------:R-:W-:Y:S01]  /*9690*/  IMAD R30, R5, R72, R30 ;  /* 0x00000048051e7224 */ /* 0x000fe200078e021e */
[----:B------:R-:W-:Y:S01]  /*96a0*/  I2IP.S8.S32.SAT R10, R15, R10, RZ ;  /* 0x0000000a0f0a7239 */ /* 0x000fe200000014ff */
[-C--:B------:R-:W-:Y:S01]  /*96b0*/  IMAD R35, R2, R72.reuse, R35 ;  /* 0x0000004802237224 */ /* 0x080fe200078e0223 */
[----:B------:R-:W-:Y:S01]  /*96c0*/  SHF.L.U32 R2, R84, 0x8, RZ ;  /* 0x0000000854027819 */ /* 0x000fe200000006ff */
[-C--:B------:R-:W-:Y:S01]  /*96d0*/  IMAD R32, R3, R72.reuse, R32 ;  /* 0x0000004803207224 */ /* 0x080fe200078e0220 */
[----:B------:R-:W-:Y:S02]  /*96e0*/  SHF.R.S32.HI R0, RZ, 0x18, R0 ;  /* 0x00000018ff007819 */ /* 0x000fe40000011400 */
[----:B------:R-:W-:Y:S02]  /*96f0*/  SHF.R.S32.HI R5, RZ, 0x18, R2 ;  /* 0x00000018ff057819 */ /* 0x000fe40000011402 */
[----:B------:R-:W-:Y:S01]  /*9700*/  PRMT R3, R85, 0x8880, RZ ;  /* 0x0000888055037816 */ /* 0x000fe200000000ff */
[-C--:B------:R-:W-:Y:S01]  /*9710*/  IMAD R33, R0, R72.reuse, R33 ;  /* 0x0000004800217224 */ /* 0x080fe200078e0221 */
[----:B------:R-:W-:Y:S01]  /*9720*/  SHF.R.S32.HI R0, RZ, 0x18, R84 ;  /* 0x00000018ff007819 */ /* 0x000fe20000011454 */
[----:B------:R-:W-:Y:S01]  /*9730*/  IMAD R34, R5, R72, R34 ;  /* 0x0000004805227224 */ /* 0x000fe200078e0222 */
[----:B------:R-:W-:Y:S02]  /*9740*/  SHF.L.U32 R2, R85, 0x8, RZ ;  /* 0x0000000855027819 */ /* 0x000fe400000006ff */
[----:B------:R-:W-:Y:S01]  /*9750*/  I2IP.S8.S32.SAT R14, R19, R14, RZ ;  /* 0x0000000e130e7239 */ /* 0x000fe200000014ff */
[-C--:B------:R-:W-:Y:S01]  /*9760*/  IMAD R39, R0, R72.reuse, R39 ;  /* 0x0000004800277224 */ /* 0x080fe200078e0227 */
[----:B------:R-:W-:Y:S01]  /*9770*/  SHF.R.S32.HI R0, RZ, 0x18, R4 ;  /* 0x00000018ff007819 */ /* 0x000fe20000011404 */
[-C--:B------:R-:W-:Y:S01]  /*9780*/  IMAD R36, R3, R72.reuse, R36 ;  /* 0x0000004803247224 */ /* 0x080fe200078e0224 */
[----:B------:R-:W-:Y:S02]  /*9790*/  SHF.R.S32.HI R5, RZ, 0x18, R2 ;  /* 0x00000018ff057819 */ /* 0x000fe40000011402 */
[----:B------:R-:W-:Y:S01]  /*97a0*/  SHF.L.U32 R2, R86, 0x10, RZ ;  /* 0x0000001056027819 */ /* 0x000fe200000006ff */
[-C--:B------:R-:W-:Y:S01]  /*97b0*/  IMAD R37, R0, R72.reuse, R37 ;  /* 0x0000004800257224 */ /* 0x080fe200078e0225 */
[----:B------:R-:W-:Y:S01]  /*97c0*/  SHF.R.S32.HI R0, RZ, 0x18, R85 ;  /* 0x00000018ff007819 */ /* 0x000fe20000011455 */
[-C--:B------:R-:W-:Y:S01]  /*97d0*/  IMAD R38, R5, R72.reuse, R38 ;  /* 0x0000004805267224 */ /* 0x080fe200078e0226 */
[C---:B------:R-:W-:Y:S02]  /*97e0*/  PRMT R3, R86.reuse, 0x8880, RZ ;  /* 0x0000888056037816 */ /* 0x040fe400000000ff */
[----:B------:R-:W-:Y:S01]  /*97f0*/  SHF.L.U32 R5, R86, 0x8, RZ ;  /* 0x0000000856057819 */ /* 0x000fe200000006ff */
[-C--:B------:R-:W-:Y:S01]  /*9800*/  IMAD R43, R0, R72.reuse, R43 ;  /* 0x00000048002b7224 */ /* 0x080fe200078e022b */
[----:B------:R-:W-:Y:S01]  /*9810*/  SHF.R.S32.HI R2, RZ, 0x18, R2 ;  /* 0x00000018ff027819 */ /* 0x000fe20000011402 */
[-C--:B------:R-:W-:Y:S01]  /*9820*/  IMAD R40, R3, R72.reuse, R40 ;  /* 0x0000004803287224 */ /* 0x080fe200078e0228 */
[----:B------:R-:W-:Y:S02]  /*9830*/  SHF.R.S32.HI R5, RZ, 0x18, R5 ;  /* 0x00000018ff057819 */ /* 0x000fe40000011405 */
[----:B------:R-:W-:Y:S01]  /*9840*/  SHF.R.S32.HI R4, RZ, 0x18, R86 ;  /* 0x00000018ff047819 */ /* 0x000fe20000011456 */
[-C--:B------:R-:W-:Y:S01]  /*9850*/  IMAD R41, R2, R72.reuse, R41 ;  /* 0x0000004802297224 */ /* 0x080fe200078e0229 */
[----:B------:R-:W-:Y:S01]  /*9860*/  SHF.L.U32 R0, R87, 0x10, RZ ;  /* 0x0000001057007819 */ /* 0x000fe200000006ff */
[-C--:B------:R-:W-:Y:S01]  /*9870*/  IMAD R42, R5, R72.reuse, R42 ;  /* 0x00000048052a7224 */ /* 0x080fe200078e022a */
[C---:B------:R-:W-:Y:S01]  /*9880*/  PRMT R3, R87.reuse, 0x8880, RZ ;  /* 0x0000888057037816 */ /* 0x040fe200000000ff */
[-C--:B------:R-:W-:Y:S01]  /*9890*/  IMAD R47, R4, R72.reuse, R47 ;  /* 0x00000048042f7224 */ /* 0x080fe200078e022f */
[----:B------:R-:W-:Y:S02]  /*98a0*/  SHF.L.U32 R2, R87, 0x8, RZ ;  /* 0x0000000857027819 */ /* 0x000fe400000006ff */
[----:B------:R-:W-:Y:S01]  /*98b0*/  SHF.R.S32.HI R0, RZ, 0x18, R0 ;  /* 0x00000018ff007819 */ /* 0x000fe20000011400 */
[-C--:B------:R-:W-:Y:S01]  /*98c0*/  IMAD R44, R3, R72.reuse, R44 ;  /* 0x00000048032c7224 */ /* 0x080fe200078e022c */
[----:B------:R-:W-:Y:S02]  /*98d0*/  SHF.R.S32.HI R5, RZ, 0x18, R2 ;  /* 0x00000018ff057819 */ /* 0x000fe40000011402 */
[----:B------:R-:W-:Y:S01]  /*98e0*/  SHF.R.S32.HI R2, RZ, 0x18, R87 ;  /* 0x00000018ff027819 */ /* 0x000fe20000011457 */
[-C--:B------:R-:W-:Y:S01]  /*98f0*/  IMAD R45, R0, R72.reuse, R45 ;  /* 0x00000048002d7224 */ /* 0x080fe200078e022d */
[----:B------:R-:W-:Y:S01]  /*9900*/  PRMT R3, R88, 0x8880, RZ ;  /* 0x0000888058037816 */ /* 0x000fe200000000ff */
[-C--:B------:R-:W-:Y:S01]  /*9910*/  IMAD R46, R5, R72.reuse, R46 ;  /* 0x00000048052e7224 */ /* 0x080fe200078e022e */
[C---:B------:R-:W-:Y:S01]  /*9920*/  SHF.L.U32 R4, R89.reuse, 0x10, RZ ;  /* 0x0000001059047819 */ /* 0x040fe200000006ff */
[-C--:B------:R-:W-:Y:S01]  /*9930*/  IMAD R51, R2, R72.reuse, R51 ;  /* 0x0000004802337224 */ /* 0x080fe200078e0233 */
[----:B------:R-:W-:Y:S01]  /*9940*/  SHF.R.S32.HI R2, RZ, 0x18, R88 ;  /* 0x00000018ff027819 */ /* 0x000fe20000011458 */
[C---:B------:R-:W-:Y:S01]  /*9950*/  IMAD.U32 R0, R88.reuse, 0x10000, RZ ;  /* 0x0001000058007824 */ /* 0x040fe200078e00ff */
[----:B------:R-:W-:Y:S01]  /*9960*/  PRMT R5, R89, 0x8880, RZ ;  /* 0x0000888059057816 */ /* 0x000fe200000000ff */
[-C--:B------:R-:W-:Y:S01]  /*9970*/  IMAD R48, R3, R72.reuse, R48 ;  /* 0x0000004803307224 */ /* 0x080fe200078e0230 */
[----:B------:R-:W-:Y:S02]  /*9980*/  SHF.L.U32 R3, R88, 0x8, RZ ;  /* 0x0000000858037819 */ /* 0x000fe400000006ff */
[----:B------:R-:W-:Y:S02]  /*9990*/  SHF.R.S32.HI R0, RZ, 0x18, R0 ;  /* 0x00000018ff007819 */ /* 0x000fe40000011400 */
[----:B------:R-:W-:Y:S02]  /*99a0*/  SHF.R.S32.HI R3, RZ, 0x18, R3 ;  /* 0x00000018ff037819 */ /* 0x000fe40000011403 */
[----:B------:R-:W-:Y:S01]  /*99b0*/  SHF.R.S32.HI R4, RZ, 0x18, R4 ;  /* 0x00000018ff047819 */ /* 0x000fe20000011404 */
[-C--:B------:R-:W-:Y:S01]  /*99c0*/  IMAD R49, R0, R72.reuse, R49 ;  /* 0x0000004800317224 */ /* 0x080fe200078e0231 */
[----:B------:R-:W-:Y:S01]  /*99d0*/  SHF.R.S32.HI R0, RZ, 0x18, R89 ;  /* 0x00000018ff007819 */ /* 0x000fe20000011459 */
[-C--:B------:R-:W-:Y:S01]  /*99e0*/  IMAD R50, R3, R72.reuse, R50 ;  /* 0x0000004803327224 */ /* 0x080fe200078e0232 */
[----:B------:R-:W-:Y:S01]  /*99f0*/  SHF.L.U32 R3, R89, 0x8, RZ ;  /* 0x0000000859037819 */ /* 0x000fe200000006ff */
[-C--:B------:R-:W-:Y:S01]  /*9a00*/  IMAD R55, R2, R72.reuse, R55 ;  /* 0x0000004802377224 */ /* 0x080fe200078e0237 */
        /* <DEDUP_REMOVED lines=8> */
[----:B------:R-:W-:Y:S01]  /*9a90*/  IMAD R59, R0, R72, R59 ;  /* 0x00000048003b7224 */ /* 0x000fe200078e023b */
[----:B------:R-:W-:Y:S01]  /*9aa0*/  I2IP.S8.S32.SAT R18, R23, R18, RZ ;  /* 0x0000001217127239 */ /* 0x000fe200000014ff */
[----:B------:R-:W-:Y:S01]  /*9ab0*/  IMAD R56, R5, R72, R56 ;  /* 0x0000004805387224 */ /* 0x000fe200078e0238 */
[----:B------:R-:W-:Y:S01]  /*9ac0*/  I2IP.S8.S32.SAT R102, R9, R8, R10 ;  /* 0x0000000809667239 */ /* 0x000fe2000000140a */
[----:B------:R-:W-:Y:S01]  /*9ad0*/  IMAD R57, R2, R72, R57 ;  /* 0x0000004802397224 */ /* 0x000fe200078e0239 */
[----:B------:R-:W-:Y:S02]  /*9ae0*/  I2IP.S8.S32.SAT R103, R13, R12, R14 ;  /* 0x0000000c0d677239 */ /* 0x000fe4000000140e */
[----:B------:R-:W-:Y:S02]  /*9af0*/  SHF.R.S32.HI R7, RZ, 0x18, R7 ;  /* 0x00000018ff077819 */ /* 0x000fe40000011407 */
[----:B------:R-:W-:Y:S01]  /*9b00*/  SHF.L.U32 R2, R91, 0x10, RZ ;  /* 0x000000105b027819 */ /* 0x000fe200000006ff */
[----:B------:R1:W-:Y:S01]  /*9b10*/  STS.128 [R135+UR44+0x8200], R100 ;  /* 0x0082006487007988 */ /* 0x0003e20008000c2c */
[----:B------:R-:W-:Y:S01]  /*9b20*/  SHF.R.S32.HI R0, RZ, 0x18, R90 ;  /* 0x00000018ff007819 */ /* 0x000fe2000001145a */
[----:B------:R-:W-:Y:S01]  /*9b30*/  IMAD R58, R7, R72, R58 ;  /* 0x00000048073a7224 */ /* 0x000fe200078e023a */
[----:B------:R-:W-:Y:S02]  /*9b40*/  I2IP.S8.S32.SAT R16, R17, R16, R18 ;  /* 0x0000001011107239 */ /* 0x000fe40000001412 */
[----:B------:R-:W-:Y:S01]  /*9b50*/  I2IP.S8.S32.SAT R17, R27, R22, RZ ;  /* 0x000000161b117239 */ /* 0x000fe200000014ff */
[----:B------:R-:W-:Y:S01]  /*9b60*/  IMAD R63, R0, R72, R63 ;  /* 0x00000048003f7224 */ /* 0x000fe200078e023f */
[----:B------:R-:W-:Y:S02]  /*9b70*/  I2IP.S8.S32.SAT R18, R31, R26, RZ ;  /* 0x0000001a1f127239 */ /* 0x000fe400000014ff */
[----:B------:R-:W-:Y:S02]  /*9b80*/  I2IP.S8.S32.SAT R19, R35, R30, RZ ;  /* 0x0000001e23137239 */ /* 0x000fe400000014ff */
[C---:B------:R-:W-:Y:S02]  /*9b90*/  PRMT R3, R91.reuse, 0x8880, RZ ;  /* 0x000088805b037816 */ /* 0x040fe400000000ff */
[----:B------:R-:W-:Y:S02]  /*9ba0*/  SHF.L.U32 R5, R91, 0x8, RZ ;  /* 0x000000085b057819 */ /* 0x000fe400000006ff */
[----:B------:R-:W-:Y:S01]  /*9bb0*/  SHF.R.S32.HI R2, RZ, 0x18, R2 ;  /* 0x00000018ff027819 */ /* 0x000fe20000011402 */
[----:B------:R-:W-:Y:S01]  /*9bc0*/  IMAD R60, R3, R72, R60 ;  /* 0x00000048033c7224 */ /* 0x000fe200078e023c */
[----:B------:R-:W-:Y:S02]  /*9bd0*/  I2IP.S8.S32.SAT R17, R21, R20, R17 ;  /* 0x0000001415117239 */ /* 0x000fe40000001411 */
[----:B------:R-:W-:Y:S01]  /*9be0*/  I2IP.S8.S32.SAT R18, R25, R24, R18 ;  /* 0x0000001819127239 */ /* 0x000fe20000001412 */
[----:B------:R-:W-:Y:S01]  /*9bf0*/  IMAD R61, R2, R72, R61 ;  /* 0x00000048023d7224 */ /* 0x000fe200078e023d */
[----:B------:R-:W-:Y:S02]  /*9c00*/  I2IP.S8.S32.SAT R19, R29, R28, R19 ;  /* 0x0000001c1d137239 */ /* 0x000fe40000001413 */
[----:B------:R-:W-:Y:S02]  /*9c10*/  SHF.R.S32.HI R5, RZ, 0x18, R5 ;  /* 0x00000018ff057819 */ /* 0x000fe40000011405 */
[----:B------:R-:W-:Y:S01]  /*9c20*/  SHF.R.S32.HI R4, RZ, 0x18, R91 ;  /* 0x00000018ff047819 */ /* 0x000fe2000001145b */
[----:B------:R1:W-:Y:S01]  /*9c30*/  STS.128 [R158+0x8200], R16 ;  /* 0x008200109e007388 */ /* 0x0003e20000000c00 */
[----:B------:R-:W-:Y:S01]  /*9c40*/  I2IP.S8.S32.SAT R34, R39, R34, RZ ;  /* 0x0000002227227239 */ /* 0x000fe200000014ff */
[----:B------:R-:W-:Y:S01]  /*9c50*/  IMAD R62, R5, R72, R62 ;  /* 0x00000048053e7224 */ /* 0x000fe200078e023e */
[----:B------:R-:W-:Y:S01]  /*9c60*/  I2IP.S8.S32.SAT R38, R43, R38, RZ ;  /* 0x000000262b267239 */ /* 0x000fe200000014ff */
[----:B------:R-:W-:Y:S01]  /*9c70*/  IMAD R67, R4, R72, R67 ;  /* 0x0000004804437224 */ /* 0x000fe200078e0243 */
[----:B------:R-:W-:Y:S02]  /*9c80*/  I2IP.S8.S32.SAT R42, R47, R42, RZ ;  /* 0x0000002a2f2a7239 */ /* 0x000fe400000014ff */
[----:B------:R-:W-:Y:S02]  /*9c90*/  I2IP.S8.S32.SAT R35, R51, R46, RZ ;  /* 0x0000002e33237239 */ /* 0x000fe400000014ff */
[----:B------:R-:W-:Y:S02]  /*9ca0*/  I2IP.S8.S32.SAT R32, R33, R32, R34 ;  /* 0x0000002021207239 */ /* 0x000fe40000001422 */
[----:B------:R-:W-:Y:S02]  /*9cb0*/  I2IP.S8.S32.SAT R33, R37, R36, R38 ;  /* 0x0000002425217239 */ /* 0x000fe40000001426 */
[----:B------:R-:W-:Y:S02]  /*9cc0*/  I2IP.S8.S32.SAT R34, R41, R40, R42 ;  /* 0x0000002829227239 */ /* 0x000fe4000000142a */
[----:B------:R-:W-:Y:S02]  /*9cd0*/  I2IP.S8.S32.SAT R35, R45, R44, R35 ;  /* 0x0000002c2d237239 */ /* 0x000fe40000001423 */
[----:B------:R-:W-:Y:S02]  /*9ce0*/  I2IP.S8.S32.SAT R50, R55, R50, RZ ;  /* 0x0000003237327239 */ /* 0x000fe400000014ff */
[----:B------:R-:W-:Y:S01]  /*9cf0*/  I2IP.S8.S32.SAT R54, R59, R54, RZ ;  /* 0x000000363b367239 */ /* 0x000fe200000014ff */
[----:B------:R1:W-:Y:S01]  /*9d00*/  STS.128 [R157+0x8200], R32 ;  /* 0x008200209d007388 */ /* 0x0003e20000000c00 */
[----:B------:R-:W-:Y:S02]  /*9d10*/  I2IP.S8.S32.SAT R58, R63, R58, RZ ;  /* 0x0000003a3f3a7239 */ /* 0x000fe400000014ff */
[----:B------:R-:W-:Y:S02]  /*9d20*/  I2IP.S8.S32.SAT R62, R67, R62, RZ ;  /* 0x0000003e433e7239 */ /* 0x000fe400000014ff */
[----:B------:R-:W-:Y:S02]  /*9d30*/  I2IP.S8.S32.SAT R48, R49, R48, R50 ;  /* 0x0000003031307239 */ /* 0x000fe40000001432 */
[----:B------:R-:W-:Y:S02]  /*9d40*/  I2IP.S8.S32.SAT R49, R53, R52, R54 ;  /* 0x0000003435317239 */ /* 0x000fe40000001436 */
[----:B------:R-:W-:Y:S02]  /*9d50*/  I2IP.S8.S32.SAT R50, R57, R56, R58 ;  /* 0x0000003839327239 */ /* 0x000fe4000000143a */
[----:B------:R-:W-:Y:S02]  /*9d60*/  I2IP.S8.S32.SAT R51, R61, R60, R62 ;  /* 0x0000003c3d337239 */ /* 0x000fe4000000143e */
[----:B------:R-:W-:Y:S02]  /*9d70*/  LEA R0, R148, UR44, 0x3 ;  /* 0x0000002c94007c11 */ /* 0x000fe4000f8e18ff */
[----:B------:R-:W-:Y:S01]  /*9d80*/  @P6 SHF.L.U32 R3, R146, 0x1f, RZ ;  /* 0x0000001f92036819 */ /* 0x000fe200000006ff */
        /* <DEDUP_REMOVED lines=9> */
[----:B------:R-:W-:Y:S02]  /*9e20*/  UIADD3 UR4, UPT, UPT, UR44, 0x8200, URZ ;  /* 0x000082002c047890 */ /* 0x000fe4000fffe0ff */
[----:B------:R-:W-:Y:S01]  /*9e30*/  UIADD3 UR9, UPT, UPT, UR49, 0x80, URZ ;  /* 0x0000008031097890 */ /* 0x000fe2000fffe0ff */
[----:B------:R-:W-:Y:S01]  /*9e40*/  UMOV UR10, UR50 ;  /* 0x00000032000a7c82 */ /* 0x000fe20008000000 */
[----:B------:R-:W-:Y:S02]  /*9e50*/  UMOV UR11, UR36 ;  /* 0x00000024000b7c82 */ /* 0x000fe40008000000 */
        /* <DEDUP_REMOVED lines=8> */
.L_x_120:
[----:B------:R-:W-:Y:S05]  /*9ee0*/  BSYNC.RECONVERGENT B0 ;  /* 0x0000000000007941 */ /* 0x000fea0003800200 */
.L_x_119:
        /* <DEDUP_REMOVED lines=16> */
.L_x_124:
[----:B------:R-:W-:Y:S05]  /*9ff0*/  BSYNC B0 ;  /* 0x0000000000007941 */ /* 0x000fea0003800000 */
.L_x_123:
        /* <DEDUP_REMOVED lines=20> */
.L_x_122:
[----:B------:R-:W-:Y:S05]  /*a140*/  BSYNC B1 ;  /* 0x0000000000017941 */ /* 0x000fea0003800000 */
.L_x_121:
[----:B--2---:R-:W-:Y:S05]  /*a150*/  VIADD R0, R71, 0xc0 ;  /* 0x000000c047007836 */ /* 0x004fea0000000000 */
        /* <DEDUP_REMOVED lines=9> */
[----:B------:R-:W5:Y:S01]  /*a1f0*/  LDCU.64 UR6, c[0x4][0x80] ;  /* 0x01001000ff0677ac */ /* 0x000f620008000a00 */
[----:B------:R-:W1:Y:S01]  /*a200*/  LDC.64 R2, c[0x4][R3] ;  /* 0x0100000003027b82 */ /* 0x000e620000000a00 */
[----:B------:R-:W3:Y:S01]  /*a210*/  LDCU.64 UR4, c[0x4][0x18] ;  /* 0x01000300ff0477ac */ /* 0x000ee20008000a00 */
[----:B--2---:R-:W-:Y:S01]  /*a220*/  MOV R5, UR9 ;  /* 0x0000000900057c02 */ /* 0x004fe20008000f00 */
[----:B------:R-:W-:Y:S01]  /*a230*/  IMAD.U32 R4, RZ, RZ, UR8 ;  /* 0x00000008ff047e24 */ /* 0x000fe2000f8e00ff */
[----:B-----5:R-:W-:Y:S01]  /*a240*/  MOV R7, UR7 ;  /* 0x0000000700077c02 */ /* 0x020fe20008000f00 */
[----:B------:R-:W-:Y:S01]  /*a250*/  IMAD.U32 R6, RZ, RZ, UR6 ;  /* 0x00000006ff067e24 */ /* 0x000fe2000f8e00ff */
[----:B---3--:R-:W-:Y:S01]  /*a260*/  MOV R11, UR5 ;  /* 0x00000005000b7c02 */ /* 0x008fe20008000f00 */
[----:B------:R-:W-:Y:S02]  /*a270*/  IMAD.U32 R10, RZ, RZ, UR4 ;  /* 0x00000004ff0a7e24 */ /* 0x000fe4000f8e00ff */
[----:B------:R-:W-:Y:S07]  /*a280*/  LEPC R20, `(.L_x_126) ;  /* 0x000000001014794e */ /* 0x000fee0000000000 */
[----:B-1--4-:R-:W-:Y:S05]  /*a290*/  CALL.ABS.NOINC R2 ;  /* 0x0000000002007343 */ /* 0x012fea0003c00000 */
.L_x_126:
[----:B------:R-:W-:Y:S01]  /*a2a0*/  ISETP.NE.AND P0, PT, R154, RZ, PT ;  /* 0x000000ff9a00720c */ /* 0x000fe20003f05270 */
[----:B------:R-:W-:Y:S05]  /*a2b0*/  WARPSYNC.ALL ;  /* 0x0000000000007948 */ /* 0x000fea0003800000 */
[----:B---3--:R-:W-:Y:S01]  /*a2c0*/  IMAD.U32 R131, R94, 0x10000, RZ ;  /* 0x000100005e837824 */ /* 0x008fe200078e00ff */
[----:B------:R-:W-:Y:S01]  /*a2d0*/  R2UR UR4, R71 ;  /* 0x00000000470472ca */ /* 0x000fe200000e0000 */
[----:B----4-:R-:W-:Y:S01]  /*a2e0*/  IMAD.U32 R125, R80, 0x10000, RZ ;  /* 0x00010000507d7824 */ /* 0x010fe200078e00ff */
[C---:B------:R-:W-:Y:S01]  /*a2f0*/  SHF.L.U32 R0, R92.reuse, 0x10, RZ ;  /* 0x000000105c007819 */ /* 0x040fe200000006ff */
[----:B-1----:R-:W-:Y:S01]  /*a300*/  IMAD.U32 R110, R85, 0x10000, RZ ;  /* 0x00010000556e7824 */ /* 0x002fe200078e00ff */
[----:B------:R-:W-:Y:S01]  /*a310*/  PRMT R3, R92, 0x8880, RZ ;  /* 0x000088805c037816 */ /* 0x000fe200000000ff */
[----:B------:R-:W-:Y:S01]  /*a320*/  IMAD.SHL.U32 R118, R82, 0x100, RZ ;  /* 0x0000010052767824 */ /* 0x000fe200078e00ff */
[----:B------:R-:W-:Y:S01]  /*a330*/  SHF.L.U32 R73, R92, 0x8, RZ ;  /* 0x000000085c497819 */ /* 0x000fe200000006ff */
[----:B------:R-:W-:Y:S01]  /*a340*/  IMAD.SHL.U32 R103, R87, 0x100, RZ ;  /* 0x0000010057677824 */ /* 0x000fe200078e00ff */
[----:B------:R-:W-:Y:S01]  /*a350*/  SHF.R.S32.HI R0, RZ, 0x18, R0 ;  /* 0x00000018ff007819 */ /* 0x000fe20000011400 */
[----:B------:R-:W-:Y:S01]  /*a360*/  BSSY.RECONVERGENT B0, `(.L_x_127) ;  /* 0x0000123000007945 */ /* 0x000fe20003800200 */
[----:B------:R-:W-:Y:S02]  /*a370*/  SHF.R.S32.HI R73, RZ, 0x18, R73 ;  /* 0x00000018ff497819 */ /* 0x000fe40000011449 */
[----:B------:R-:W-:Y:S01]  /*a380*/  R2UR UR5, R78 ;  /* 0x000000004e0572ca */ /* 0x000fe200000e0000 */
[----:B------:R-:W1:Y:S01]  /*a390*/  LDTM.x64 R4, tmem[UR4+0xc0] ;  /* 0x0000c004000479ee */ /* 0x000e620008340000 */
[----:B------:R-:W-:Y:S01]  /*a3a0*/  NOP ;  /* 0x0000000000007918 */ /* 0x000fe20000000000 */
[----:B------:R-:W-:Y:S02]  /*a3b0*/  SHF.R.S32.HI R2, RZ, 0x18, R92 ;  /* 0x00000018ff027819 */ /* 0x000fe4000001145c */
[C---:B------:R-:W-:Y:S02]  /*a3c0*/  PRMT R134, R93.reuse, 0x8880, RZ ;  /* 0x000088805d867816 */ /* 0x040fe400000000ff */
[----:B------:R-:W-:Y:S02]  /*a3d0*/  SHF.L.U32 R74, R93, 0x10, RZ ;  /* 0x000000105d4a7819 */ /* 0x000fe400000006ff */
[----:B------:R-:W-:Y:S02]  /*a3e0*/  PRMT R132, R94, 0x8880, RZ ;  /* 0x000088805e847816 */ /* 0x000fe400000000ff */
[----:B------:R-:W-:Y:S02]  /*a3f0*/  SHF.R.S32.HI R74, RZ, 0x18, R74 ;  /* 0x00000018ff4a7819 */ /* 0x000fe4000001144a */
[----:B------:R-:W-:Y:S01]  /*a400*/  UIADD3 UR4, UPT, UPT, UR5, 0xc0, URZ ;  /* 0x000000c005047890 */ /* 0x000fe2000fffe0ff */
[----:B------:R-:W-:Y:S02]  /*a410*/  SHF.R.S32.HI R75, RZ, 0x18, R93 ;  /* 0x00000018ff4b7819 */ /* 0x000fe4000001145d */
[C---:B------:R-:W-:Y:S01]  /*a420*/  PRMT R129, R95.reuse, 0x8880, RZ ;  /* 0x000088805f817816 */ /* 0x040fe200000000ff */
[----:B------:R-:W-:Y:S01]  /*a430*/  UPRMT UR4, UR45, 0x654, UR4 ;  /* 0x000006542d047896 */ /* 0x000fe20008000004 */
[----:B------:R-:W-:Y:S02]  /*a440*/  SHF.R.S32.HI R76, RZ, 0x18, R94 ;  /* 0x00000018ff4c7819 */ /* 0x000fe4000001145e */
[----:B------:R-:W-:Y:S02]  /*a450*/  SHF.L.U32 R128, R95, 0x10, RZ ;  /* 0x000000105f807819 */ /* 0x000fe400000006ff */
[----:B------:R-:W-:Y:S02]  /*a460*/  PRMT R126, R80, 0x8880, RZ ;  /* 0x00008880507e7816 */ /* 0x000fe400000000ff */
[----:B------:R-:W-:Y:S01]  /*a470*/  SHF.R.S32.HI R77, RZ, 0x18, R95 ;  /* 0x00000018ff4d7819 */ /* 0x000fe2000001145f */
[C---:B-1----:R-:W-:Y:S01]  /*a480*/  IMAD R4, R70.reuse, R4, RZ ;  /* 0x0000000446047224 */ /* 0x042fe200078e02ff */
[----:B------:R-:W-:Y:S01]  /*a490*/  SYNCS.ARRIVE.TRANS64.RED.A1T0 RZ, [UR4], RZ ;  /* 0x000000ffffff79a7 */ /* 0x000fe20008100404 */
[C---:B------:R-:W-:Y:S01]  /*a4a0*/  IMAD R5, R70.reuse, R5, RZ ;  /* 0x0000000546057224 */ /* 0x040fe200078e02ff */
[----:B------:R-:W-:Y:S01]  /*a4b0*/  PRMT R123, R81, 0x8880, RZ ;  /* 0x00008880517b7816 */ /* 0x000fe200000000ff */
[C---:B------:R-:W-:Y:S01]  /*a4c0*/  IMAD R6, R70.reuse, R6, RZ ;  /* 0x0000000646067224 */ /* 0x040fe200078e02ff */
[----:B------:R-:W-:Y:S01]  /*a4d0*/  SHF.R.S32.HI R78, RZ, 0x18, R80 ;  /* 0x00000018ff4e7819 */ /* 0x000fe20000011450 */
[-C--:B------:R-:W-:Y:S01]  /*a4e0*/  IMAD R4, R3, R72.reuse, R4 ;  /* 0x0000004803047224 */ /* 0x080fe200078e0204 */
[----:B------:R-:W-:Y:S01]  /*a4f0*/  SHF.L.U32 R122, R81, 0x10, RZ ;  /* 0x00000010517a7819 */ /* 0x000fe200000006ff */
[----:B------:R-:W-:Y:S01]  /*a500*/  IMAD R7, R70, R7, RZ ;  /* 0x0000000746077224 */ /* 0x000fe200078e02ff */
[----:B------:R-:W-:Y:S01]  /*a510*/  PRMT R120, R82, 0x8880, RZ ;  /* 0x0000888052787816 */ /* 0x000fe200000000ff */
[-C--:B------:R-:W-:Y:S01]  /*a520*/  IMAD R5, R0, R72.reuse, R5 ;  /* 0x0000004800057224 */ /* 0x080fe200078e0205 */
[----:B------:R-:W-:Y:S01]  /*a530*/  SHF.R.S32.HI R79, RZ, 0x18, R81 ;  /* 0x00000018ff4f7819 */ /* 0x000fe20000011451 */
[----:B------:R-:W-:Y:S01]  /*a540*/  IMAD R6, R73, R72, R6 ;  /* 0x0000004849067224 */ /* 0x000fe200078e0206 */
[----:B------:R-:W-:Y:S01]  /*a550*/  MOV R73, R134 ;  /* 0x0000008600497202 */ /* 0x000fe20000000f00 */
[----:B------:R-:W-:Y:S01]  /*a560*/  IMAD R7, R2, R72, R7 ;  /* 0x0000004802077224 */ /* 0x000fe200078e0207 */
[----:B------:R-:W-:Y:S01]  /*a570*/  SHF.L.U32 R119, R82, 0x10, RZ ;  /* 0x0000001052777819 */ /* 0x000fe200000006ff */
[C---:B------:R-:W-:Y:S01]  /*a580*/  IMAD R2, R70.reuse, R17, RZ ;  /* 0x0000001146027224 */ /* 0x040fe200078e02ff */
[----:B------:R-:W-:Y:S01]  /*a590*/  PRMT R117, R83, 0x8880, RZ ;  /* 0x0000888053757816 */ /* 0x000fe200000000ff */
[C---:B------:R-:W-:Y:S01]  /*a5a0*/  IMAD R17, R70.reuse, R21, RZ ;  /* 0x0000001546117224 */ /* 0x040fe200078e02ff */
[----:B------:R-:W-:Y:S01]  /*a5b0*/  I2IP.S8.S32.SAT R160, R7, R6, RZ ;  /* 0x0000000607a07239 */ /* 0x000fe200000014ff */
[C---:B------:R-:W-:Y:S01]  /*a5c0*/  IMAD R21, R70.reuse, R25, RZ ;  /* 0x0000001946157224 */ /* 0x040fe200078e02ff */
[----:B------:R-:W-:Y:S01]  /*a5d0*/  SHF.R.S32.HI R6, RZ, 0x18, R131 ;  /* 0x00000018ff067819 */ /* 0x000fe20000011483 */
[C---:B------:R-:W-:Y:S01]  /*a5e0*/  IMAD R25, R70.reuse, R29, RZ ;  /* 0x0000001d46197224 */ /* 0x040fe200078e02ff */
[----:B------:R-:W-:Y:S01]  /*a5f0*/  I2IP.S8.S32.SAT R160, R5, R4, R160 ;  /* 0x0000000405a07239 */ /* 0x000fe200000014a0 */
[C---:B------:R-:W-:Y:S01]  /*a600*/  IMAD R29, R70.reuse, R33, RZ ;  /* 0x00000021461d7224 */ /* 0x040fe200078e02ff */
[----:B------:R-:W-:Y:S01]  /*a610*/  SHF.R.S32.HI R5, RZ, 0x18, R128 ;  /* 0x00000018ff057819 */ /* 0x000fe20000011480 */
[C---:B------:R-:W-:Y:S01]  /*a620*/  IMAD R8, R70.reuse, R8, RZ ;  /* 0x0000000846087224 */ /* 0x040fe200078e02ff */
[----:B------:R-:W-:Y:S01]  /*a630*/  SHF.L.U32 R116, R83, 0x10, RZ ;  /* 0x0000001053747819 */ /* 0x000fe200000006ff */
[----:B------:R-:W-:Y:S01]  /*a640*/  IMAD R33, R70, R37, RZ ;  /* 0x0000002546217224 */ /* 0x000fe200078e02ff */
[----:B------:R-:W-:Y:S01]  /*a650*/  PRMT R114, R84, 0x8880, RZ ;  /* 0x0000888054727816 */ /* 0x000fe200000000ff */
[----:B------:R-:W-:Y:S01]  /*a660*/  IMAD R37, R70, R41, RZ ;  /* 0x0000002946257224 */ /* 0x000fe200078e02ff */
[----:B------:R-:W-:Y:S01]  /*a670*/  SHF.L.U32 R113, R84, 0x10, RZ ;  /* 0x0000001054717819 */ /* 0x000fe200000006ff */
[C---:B------:R-:W-:Y:S01]  /*a680*/  IMAD R9, R70.reuse, R9, RZ ;  /* 0x0000000946097224 */ /* 0x040fe200078e02ff */
[C---:B------:R-:W-:Y:S01]  /*a690*/  PRMT R111, R85.reuse, 0x8880, RZ ;  /* 0x00008880556f7816 */ /* 0x040fe200000000ff */
[C---:B------:R-:W-:Y:S01]  /*a6a0*/  IMAD R41, R70.reuse, R45, RZ ;  /* 0x0000002d46297224 */ /* 0x040fe200078e02ff */
[----:B------:R-:W-:Y:S01]  /*a6b0*/  SHF.L.U32 R109, R85, 0x8, RZ ;  /* 0x00000008556d7819 */ /* 0x000fe200000006ff */
[----:B------:R-:W-:Y:S01]  /*a6c0*/  IMAD R45, R70, R49, RZ ;  /* 0x00000031462d7224 */ /* 0x000fe200078e02ff */
[----:B------:R-:W-:Y:S01]  /*a6d0*/  PRMT R108, R86, 0x8880, RZ ;  /* 0x00008880566c7816 */ /* 0x000fe200000000ff */
[----:B------:R-:W-:Y:S01]  /*a6e0*/  IMAD R10, R70, R10, RZ ;  /* 0x0000000a460a7224 */ /* 0x000fe200078e02ff */
[----:B------:R-:W-:Y:S01]  /*a6f0*/  SHF.L.U32 R107, R86, 0x10, RZ ;  /* 0x00000010566b7819 */ /* 0x000fe200000006ff */
[C---:B------:R-:W-:Y:S01]  /*a700*/  IMAD R49, R70.reuse, R53, RZ ;  /* 0x0000003546317224 */ /* 0x040fe200078e02ff */
[----:B------:R-:W-:Y:S01]  /*a710*/  PRMT R105, R87, 0x8880, RZ ;  /* 0x0000888057697816 */ /* 0x000fe200000000ff */
[-C--:B------:R-:W-:Y:S01]  /*a720*/  IMAD R8, R73, R72.reuse, R8 ;  /* 0x0000004849087224 */ /* 0x080fe200078e0208 */
[----:B------:R-:W-:Y:S01]  /*a730*/  SHF.L.U32 R104, R87, 0x10, RZ ;  /* 0x0000001057687819 */ /* 0x000fe200000006ff */
[----:B------:R-:W-:Y:S01]  /*a740*/  IMAD R53, R70, R57, RZ ;  /* 0x0000003946357224 */ /* 0x000fe200078e02ff */
[----:B------:R-:W-:Y:S01]  /*a750*/  PRMT R102, R88, 0x8880, RZ ;  /* 0x0000888058667816 */ /* 0x000fe200000000ff */
[----:B------:R-:W-:Y:S01]  /*a760*/  IMAD R11, R70, R11, RZ ;  /* 0x0000000b460b7224 */ /* 0x000fe200078e02ff */
[----:B------:R-:W-:Y:S01]  /*a770*/  SHF.L.U32 R101, R88, 0x10, RZ ;  /* 0x0000001058657819 */ /* 0x000fe200000006ff */
[----:B------:R-:W-:Y:S01]  /*a780*/  IMAD R57, R70, R61, RZ ;  /* 0x0000003d46397224 */ /* 0x000fe200078e02ff */
[C---:B------:R-:W-:Y:S01]  /*a790*/  PRMT R99, R89.reuse, 0x8880, RZ ;  /* 0x0000888059637816 */ /* 0x040fe200000000ff */
[----:B------:R-:W-:Y:S01]  /*a7a0*/  IMAD R9, R74, R72, R9 ;  /* 0x000000484a097224 */ /* 0x000fe200078e0209 */
[----:B------:R-:W-:Y:S01]  /*a7b0*/  SHF.L.U32 R98, R89, 0x10, RZ ;  /* 0x0000001059627819 */ /* 0x000fe200000006ff */
[----:B------:R-:W-:Y:S01]  /*a7c0*/  IMAD R61, R70, R65, RZ ;  /* 0x00000041463d7224 */ /* 0x000fe200078e02ff */
[----:B------:R-:W-:Y:S01]  /*a7d0*/  PRMT R96, R90, 0x8880, RZ ;  /* 0x000088805a607816 */ /* 0x000fe200000000ff */
[C---:B------:R-:W-:Y:S01]  /*a7e0*/  IMAD R12, R70.reuse, R12, RZ ;  /* 0x0000000c460c7224 */ /* 0x040fe200078e02ff */
[----:B------:R-:W-:Y:S01]  /*a7f0*/  SHF.L.U32 R92, R91, 0x10, RZ ;  /* 0x000000105b5c7819 */ /* 0x000fe200000006ff */
[----:B------:R-:W-:Y:S01]  /*a800*/  IMAD.MOV.U32 R65, RZ, RZ, R132 ;  /* 0x000000ffff417224 */ /* 0x000fe200078e0084 */
[----:B------:R-:W-:Y:S01]  /*a810*/  SHF.L.U32 R133, R93, 0x8, RZ ;  /* 0x000000085d857819 */ /* 0x000fe200000006ff */
[C---:B------:R-:W-:Y:S01]  /*a820*/  IMAD R13, R70.reuse, R13, RZ ;  /* 0x0000000d460d7224 */ /* 0x040fe200078e02ff */
[----:B------:R-:W-:Y:S01]  /*a830*/  PRMT R93, R91, 0x8880, RZ ;  /* 0x000088805b5d7816 */ /* 0x000fe200000000ff */
[C---:B------:R-:W-:Y:S01]  /*a840*/  IMAD R14, R70.reuse, R14, RZ ;  /* 0x0000000e460e7224 */ /* 0x040fe200078e02ff */
[----:B------:R-:W-:Y:S01]  /*a850*/  SHF.R.S32.HI R7, RZ, 0x18, R133 ;  /* 0x00000018ff077819 */ /* 0x000fe20000011485 */
[----:B------:R-:W-:Y:S01]  /*a860*/  IMAD R15, R70, R15, RZ ;  /* 0x0000000f460f7224 */ /* 0x000fe200078e02ff */
[----:B------:R-:W-:Y:S01]  /*a870*/  SHF.L.U32 R130, R94, 0x8, RZ ;  /* 0x000000085e827819 */ /* 0x000fe200000006ff */
[----:B------:R-:W-:Y:S01]  /*a880*/  IMAD R0, R70, R16, RZ ;  /* 0x0000001046007224 */ /* 0x000fe200078e02ff */
[----:B------:R-:W-:Y:S01]  /*a890*/  SHF.L.U32 R127, R95, 0x8, RZ ;  /* 0x000000085f7f7819 */ /* 0x000fe200000006ff */
[-C--:B------:R-:W-:Y:S01]  /*a8a0*/  IMAD R10, R7, R72.reuse, R10 ;  /* 0x00000048070a7224 */ /* 0x080fe200078e020a */
[----:B------:R-:W-:Y:S01]  /*a8b0*/  MOV R7, R129 ;  /* 0x0000008100077202 */ /* 0x000fe20000000f00 */
[-C--:B------:R-:W-:Y:S01]  /*a8c0*/  IMAD R11, R75, R72.reuse, R11 ;  /* 0x000000484b0b7224 */ /* 0x080fe200078e020b */
[----:B------:R-:W-:Y:S01]  /*a8d0*/  SHF.R.S32.HI R73, RZ, 0x18, R130 ;  /* 0x00000018ff497819 */ /* 0x000fe20000011482 */
[-C--:B------:R-:W-:Y:S01]  /*a8e0*/  IMAD R12, R65, R72.reuse, R12 ;  /* 0x00000048410c7224 */ /* 0x080fe200078e020c */
[----:B------:R-:W-:Y:S01]  /*a8f0*/  SHF.R.S32.HI R4, RZ, 0x18, R127 ;  /* 0x00000018ff047819 */ /* 0x000fe2000001147f */
[----:B------:R-:W-:Y:S01]  /*a900*/  IMAD R13, R6, R72, R13 ;  /* 0x00000048060d7224 */ /* 0x000fe200078e020d */
[----:B------:R-:W-:Y:S01]  /*a910*/  I2IP.S8.S32.SAT R10, R11, R10, RZ ;  /* 0x0000000a0b0a7239 */ /* 0x000fe200000014ff */
[-C--:B------:R-:W-:Y:S01]  /*a920*/  IMAD R14, R73, R72.reuse, R14 ;  /* 0x00000048490e7224 */ /* 0x080fe200078e020e */
[----:B------:R-:W-:Y:S01]  /*a930*/  SHF.R.S32.HI R6, RZ, 0x18, R125 ;  /* 0x00000018ff067819 */ /* 0x000fe2000001147d */
[----:B------:R-:W-:Y:S01]  /*a940*/  IMAD R15, R76, R72, R15 ;  /* 0x000000484c0f7224 */ /* 0x000fe200078e020f */
[----:B------:R-:W-:Y:S01]  /*a950*/  I2IP.S8.S32.SAT R161, R9, R8, R10 ;  /* 0x0000000809a17239 */ /* 0x000fe2000000140a */
[----:B------:R-:W-:Y:S01]  /*a960*/  IMAD R3, R70, R18, RZ ;  /* 0x0000001246037224 */ /* 0x000fe200078e02ff */
[----:B------:R-:W-:Y:S01]  /*a970*/  SHF.L.U32 R124, R80, 0x8, RZ ;  /* 0x00000008507c7819 */ /* 0x000fe200000006ff */
[----:B------:R-:W-:Y:S01]  /*a980*/  IMAD R0, R7, R72, R0 ;  /* 0x0000004807007224 */ /* 0x000fe200078e0200 */
[----:B------:R-:W-:Y:S01]  /*a990*/  I2IP.S8.S32.SAT R14, R15, R14, RZ ;  /* 0x0000000e0f0e7239 */ /* 0x000fe200000014ff */
[----:B------:R-:W-:Y:S01]  /*a9a0*/  IMAD R19, R70, R19, RZ ;  /* 0x0000001346137224 */ /* 0x000fe200078e02ff */
[----:B------:R-:W-:Y:S01]  /*a9b0*/  SHF.R.S32.HI R7, RZ, 0x18, R124 ;  /* 0x00000018ff077819 */ /* 0x000fe2000001147c */
[----:B------:R-:W-:Y:S01]  /*a9c0*/  IMAD R2, R5, R72, R2 ;  /* 0x0000004805027224 */ /* 0x000fe200078e0202 */
[----:B------:R-:W-:Y:S01]  /*a9d0*/  I2IP.S8.S32.SAT R162, R13, R12, R14 ;  /* 0x0000000c0da27239 */ /* 0x000fe2000000140e */
[----:B------:R-:W-:Y:S01]  /*a9e0*/  IMAD R3, R4, R72, R3 ;  /* 0x0000004804037224 */ /* 0x000fe200078e0203 */
[----:B------:R-:W-:Y:S01]  /*a9f0*/  MOV R5, R126 ;  /* 0x0000007e00057202 */ /* 0x000fe20000000f00 */
[C---:B------:R-:W-:Y:S01]  /*aa00*/  IMAD R16, R70.reuse, R20, RZ ;  /* 0x0000001446107224 */ /* 0x040fe200078e02ff */
[----:B------:R-:W-:Y:S01]  /*aa10*/  SHF.R.S32.HI R4, RZ, 0x18, R122 ;  /* 0x00000018ff047819 */ /* 0x000fe2000001147a */
[----:B------:R-:W-:Y:S01]  /*aa20*/  IMAD R19, R77, R72, R19 ;  /* 0x000000484d137224 */ /* 0x000fe200078e0213 */
[----:B------:R-:W-:Y:S01]  /*aa30*/  SHF.R.S32.HI R80, RZ, 0x18, R82 ;  /* 0x00000018ff507819 */ /* 0x000fe20000011452 */
[C---:B------:R-:W-:Y:S01]  /*aa40*/  IMAD R18, R70.reuse, R22, RZ ;  /* 0x0000001646127224 */ /* 0x040fe200078e02ff */
[----:B------:R-:W-:Y:S01]  /*aa50*/  SHF.R.S32.HI R82, RZ, 0x18, R84 ;  /* 0x00000018ff527819 */ /* 0x000fe20000011454 */
[-C--:B------:R-:W-:Y:S01]  /*aa60*/  IMAD R16, R5, R72.reuse, R16 ;  /* 0x0000004805107224 */ /* 0x080fe200078e0210 */
[----:B------:R-:W-:Y:S01]  /*aa70*/  I2IP.S8.S32.SAT R19, R19, R3, RZ ;  /* 0x0000000313137239 */ /* 0x000fe200000014ff */
[----:B------:R-:W-:Y:S01]  /*aa80*/  IMAD R23, R70, R23, RZ ;  /* 0x0000001746177224 */ /* 0x000fe200078e02ff */
[----:B------:R-:W-:Y:S01]  /*aa90*/  MOV R3, R123 ;  /* 0x0000007b00037202 */ /* 0x000fe20000000f00 */
[----:B------:R-:W-:Y:S01]  /*aaa0*/  IMAD R17, R6, R72, R17 ;  /* 0x0000004806117224 */ /* 0x000fe200078e0211 */
[----:B------:R-:W-:Y:S01]  /*aab0*/  I2IP.S8.S32.SAT R163, R2, R0, R19 ;  /* 0x0000000002a37239 */ /* 0x000fe20000001413 */
[----:B------:R-:W-:Y:S01]  /*aac0*/  IMAD R20, R70, R24, RZ ;  /* 0x0000001846147224 */ /* 0x000fe200078e02ff */
[----:B------:R-:W-:Y:S01]  /*aad0*/  MOV R5, R120 ;  /* 0x0000007800057202 */ /* 0x000fe20000000f00 */
[-C--:B------:R-:W-:Y:S01]  /*aae0*/  IMAD R18, R7, R72.reuse, R18 ;  /* 0x0000004807127224 */ /* 0x080fe200078e0212 */
[----:B------:R-:W-:Y:S01]  /*aaf0*/  SHF.L.U32 R121, R81, 0x8, RZ ;  /* 0x0000000851797819 */ /* 0x000fe200000006ff */
[-C--:B------:R-:W-:Y:S01]  /*ab00*/  IMAD R23, R78, R72.reuse, R23 ;  /* 0x000000484e177224 */ /* 0x080fe200078e0217 */
[----:B------:R1:W-:Y:S01]  /*ab10*/  STS.128 [R135+UR44+0xa200], R160 ;  /* 0x00a200a087007988 */ /* 0x0003e20008000c2c */
[----:B------:R-:W-:Y:S01]  /*ab20*/  IMAD R20, R3, R72, R20 ;  /* 0x0000004803147224 */ /* 0x000fe200078e0214 */
[----:B------:R-:W-:Y:S01]  /*ab30*/  SHF.R.S32.HI R3, RZ, 0x18, R121 ;  /* 0x00000018ff037819 */ /* 0x000fe20000011479 */
[C---:B------:R-:W-:Y:S01]  /*ab40*/  IMAD R22, R70.reuse, R26, RZ ;  /* 0x0000001a46167224 */ /* 0x040fe200078e02ff */
[----:B------:R-:W-:Y:S01]  /*ab50*/  I2IP.S8.S32.SAT R18, R23, R18, RZ ;  /* 0x0000001217127239 */ /* 0x000fe200000014ff */
[----:B------:R-:W-:Y:S01]  /*ab60*/  IMAD R27, R70, R27, RZ ;  /* 0x0000001b461b7224 */ /* 0x000fe200078e02ff */
[----:B------:R-:W-:Y:S01]  /*ab70*/  SHF.R.S32.HI R0, RZ, 0x18, R119 ;  /* 0x00000018ff007819 */ /* 0x000fe20000011477 */
[----:B------:R-:W-:Y:S01]  /*ab80*/  IMAD R21, R4, R72, R21 ;  /* 0x0000004804157224 */ /* 0x000fe200078e0215 */
[----:B------:R-:W-:Y:S01]  /*ab90*/  I2IP.S8.S32.SAT R16, R17, R16, R18 ;  /* 0x0000001011107239 */ /* 0x000fe20000001412 */
[C---:B------:R-:W-:Y:S01]  /*aba0*/  IMAD R24, R70.reuse, R28, RZ ;  /* 0x0000001c46187224 */ /* 0x040fe200078e02ff */
[----:B------:R-:W-:Y:S01]  /*abb0*/  SHF.R.S32.HI R7, RZ, 0x18, R118 ;  /* 0x00000018ff077819 */ /* 0x000fe20000011476 */
[-C--:B------:R-:W-:Y:S01]  /*abc0*/  IMAD R22, R3, R72.reuse, R22 ;  /* 0x0000004803167224 */ /* 0x080fe200078e0216 */
[----:B------:R-:W-:Y:S01]  /*abd0*/  SHF.R.S32.HI R81, RZ, 0x18, R83 ;  /* 0x00000018ff517819 */ /* 0x000fe20000011453 */
[----:B------:R-:W-:Y:S01]  /*abe0*/  IMAD R27, R79, R72, R27 ;  /* 0x000000484f1b7224 */ /* 0x000fe200078e021b */
[----:B------:R-:W-:Y:S01]  /*abf0*/  SHF.L.U32 R115, R83, 0x8, RZ ;  /* 0x0000000853737819 */ /* 0x000fe200000006ff */
[C---:B------:R-:W-:Y:S01]  /*ac00*/  IMAD R26, R70.reuse, R30, RZ ;  /* 0x0000001e461a7224 */ /* 0x040fe200078e02ff */
[----:B------:R-:W-:Y:S01]  /*ac10*/  SHF.R.S32.HI R83, RZ, 0x18, R85 ;  /* 0x00000018ff537819 */ /* 0x000fe20000011455 */
[----:B------:R-:W-:Y:S01]  /*ac20*/  IMAD R24, R5, R72, R24 ;  /* 0x0000004805187224 */ /* 0x000fe200078e0218 */
[----:B------:R-:W-:Y:S01]  /*ac30*/  I2IP.S8.S32.SAT R17, R27, R22, RZ ;  /* 0x000000161b117239 */ /* 0x000fe200000014ff */
[----:B------:R-:W-:Y:S01]  /*ac40*/  IMAD R31, R70, R31, RZ ;  /* 0x0000001f461f7224 */ /* 0x000fe200078e02ff */
[----:B------:R-:W-:Y:S01]  /*ac50*/  SHF.R.S32.HI R85, RZ, 0x18, R87 ;  /* 0x00000018ff557819 */ /* 0x000fe20000011457 */
[----:B------:R-:W-:Y:S01]  /*ac60*/  IMAD R25, R0, R72, R25 ;  /* 0x0000004800197224 */ /* 0x000fe200078e0219 */
[----:B------:R-:W-:Y:S01]  /*ac70*/  I2IP.S8.S32.SAT R17, R21, R20, R17 ;  /* 0x0000001415117239 */ /* 0x000fe20000001411 */
[----:B------:R-:W-:Y:S01]  /*ac80*/  IMAD R28, R70, R32, RZ ;  /* 0x00000020461c7224 */ /* 0x000fe200078e02ff */
[----:B------:R-:W-:Y:S01]  /*ac90*/  SHF.R.S32.HI R0, RZ, 0x18, R116 ;  /* 0x00000018ff007819 */ /* 0x000fe20000011474 */
[-C--:B------:R-:W-:Y:S01]  /*aca0*/  IMAD R26, R7, R72.reuse, R26 ;  /* 0x00000048071a7224 */ /* 0x080fe200078e021a */
[----:B------:R-:W-:Y:S01]  /*acb0*/  SHF.R.S32.HI R5, RZ, 0x18, R115 ;  /* 0x00000018ff057819 */ /* 0x000fe20000011473 */
[----:B------:R-:W-:Y:S01]  /*acc0*/  IMAD.MOV.U32 R3, RZ, RZ, R117 ;  /* 0x000000ffff037224 */ /* 0x000fe200078e0075 */
[----:B------:R-:W-:Y:S01]  /*acd0*/  SHF.R.S32.HI R7, RZ, 0x18, R109 ;  /* 0x00000018ff077819 */ /* 0x000fe2000001146d */
[----:B------:R-:W-:Y:S01]  /*ace0*/  IMAD R31, R80, R72, R31 ;  /* 0x00000048501f7224 */ /* 0x000fe200078e021f */
[----:B------:R-:W-:Y:S01]  /*acf0*/  SHF.R.S32.HI R87, RZ, 0x18, R89 ;  /* 0x00000018ff577819 */ /* 0x000fe20000011459 */
[----:B------:R-:W-:Y:S01]  /*ad00*/  IMAD R30, R70, R34, RZ ;  /* 0x00000022461e7224 */ /* 0x000fe200078e02ff */
[----:B------:R-:W-:Y:S01]  /*ad10*/  SHF.L.U32 R112, R84, 0x8, RZ ;  /* 0x0000000854707819 */ /* 0x000fe200000006ff */
[----:B------:R-:W-:Y:S01]  /*ad20*/  IMAD R28, R3, R72, R28 ;  /* 0x00000048031c7224 */ /* 0x000fe200078e021c */
[----:B------:R-:W-:Y:S01]  /*ad30*/  I2IP.S8.S32.SAT R18, R31, R26, RZ ;  /* 0x0000001a1f127239 */ /* 0x000fe200000014ff */
[----:B------:R-:W-:Y:S01]  /*ad40*/  IMAD R35, R70, R35, RZ ;  /* 0x0000002346237224 */ /* 0x000fe200078e02ff */
[----:B------:R-:W-:Y:S01]  /*ad50*/  MOV R3, R114 ;  /* 0x0000007200037202 */ /* 0x000fe20000000f00 */
[----:B------:R-:W-:Y:S01]  /*ad60*/  IMAD R29, R0, R72, R29 ;  /* 0x00000048001d7224 */ /* 0x000fe200078e021d */
[----:B------:R-:W-:Y:S01]  /*ad70*/  I2IP.S8.S32.SAT R18, R25, R24, R18 ;  /* 0x0000001819127239 */ /* 0x000fe20000001412 */
[C---:B------:R-:W-:Y:S01]  /*ad80*/  IMAD R32, R70.reuse, R36, RZ ;  /* 0x0000002446207224 */ /* 0x040fe200078e02ff */
[----:B------:R-:W-:Y:S01]  /*ad90*/  SHF.R.S32.HI R0, RZ, 0x18, R113 ;  /* 0x00000018ff007819 */ /* 0x000fe20000011471 */
[-C--:B------:R-:W-:Y:S01]  /*ada0*/  IMAD R30, R5, R72.reuse, R30 ;  /* 0x00000048051e7224 */ /* 0x080fe200078e021e */
[----:B------:R-:W-:Y:S01]  /*adb0*/  MOV R5, R111 ;  /* 0x0000006f00057202 */ /* 0x000fe20000000f00 */
[-C--:B------:R-:W-:Y:S01]  /*adc0*/  IMAD R35, R81, R72.reuse, R35 ;  /* 0x0000004851237224 */ /* 0x080fe200078e0223 */
[----:B------:R-:W-:Y:S01]  /*add0*/  SHF.R.S32.HI R84, RZ, 0x18, R86 ;  /* 0x00000018ff547819 */ /* 0x000fe20000011456 */
[----:B------:R-:W-:Y:S01]  /*ade0*/  IMAD R32, R3, R72, R32 ;  /* 0x0000004803207224 */ /* 0x000fe200078e0220 */
[----:B------:R-:W-:Y:S01]  /*adf0*/  SHF.R.S32.HI R3, RZ, 0x18, R112 ;  /* 0x00000018ff037819 */ /* 0x000fe20000011470 */
[C---:B------:R-:W-:Y:S01]  /*ae00*/  IMAD R34, R70.reuse, R38, RZ ;  /* 0x0000002646227224 */ /* 0x040fe200078e02ff */
[----:B------:R-:W-:Y:S01]  /*ae10*/  I2IP.S8.S32.SAT R19, R35, R30, RZ ;  /* 0x0000001e23137239 */ /* 0x000fe200000014ff */
[----:B------:R-:W-:Y:S01]  /*ae20*/  IMAD R39, R70, R39, RZ ;  /* 0x0000002746277224 */ /* 0x000fe200078e02ff */
[----:B------:R-:W-:Y:S01]  /*ae30*/  SHF.L.U32 R106, R86, 0x8, RZ ;  /* 0x00000008566a7819 */ /* 0x000fe200000006ff */
[----:B------:R-:W-:Y:S01]  /*ae40*/  IMAD R33, R0, R72, R33 ;  /* 0x0000004800217224 */ /* 0x000fe200078e0221 */
[----:B------:R-:W-:Y:S01]  /*ae50*/  I2IP.S8.S32.SAT R19, R29, R28, R19 ;  /* 0x0000001c1d137239 */ /* 0x000fe20000001413 */
[----:B------:R-:W-:Y:S01]  /*ae60*/  IMAD R36, R70, R40, RZ ;  /* 0x0000002846247224 */ /* 0x000fe200078e02ff */
[----:B------:R-:W-:Y:S01]  /*ae70*/  SHF.R.S32.HI R0, RZ, 0x18, R110 ;  /* 0x00000018ff007819 */ /* 0x000fe2000001146e */
[----:B------:R-:W-:Y:S01]  /*ae80*/  IMAD R34, R3, R72, R34 ;  /* 0x0000004803227224 */ /* 0x000fe200078e0222 */
[----:B------:R-:W-:Y:S01]  /*ae90*/  MOV R3, R108 ;  /* 0x0000006c00037202 */ /* 0x000fe20000000f00 */
[----:B------:R-:W-:Y:S01]  /*aea0*/  IMAD R39, R82, R72, R39 ;  /* 0x0000004852277224 */ /* 0x000fe200078e0227 */
[----:B------:R1:W-:Y:S01]  /*aeb0*/  STS.128 [R158+0xa200], R16 ;  /* 0x00a200109e007388 */ /* 0x0003e20000000c00 */
[C---:B------:R-:W-:Y:S01]  /*aec0*/  IMAD R38, R70.reuse, R42, RZ ;  /* 0x0000002a46267224 */ /* 0x040fe200078e02ff */
[----:B------:R-:W-:Y:S01]  /*aed0*/  SHF.R.S32.HI R86, RZ, 0x18, R88 ;  /* 0x00000018ff567819 */ /* 0x000fe20000011458 */
[----:B------:R-:W-:Y:S01]  /*aee0*/  IMAD R36, R5, R72, R36 ;  /* 0x0000004805247224 */ /* 0x000fe200078e0224 */
[----:B------:R-:W-:Y:S01]  /*aef0*/  I2IP.S8.S32.SAT R34, R39, R34, RZ ;  /* 0x0000002227227239 */ /* 0x000fe200000014ff */
[----:B------:R-:W-:Y:S01]  /*af00*/  IMAD R43, R70, R43, RZ ;  /* 0x0000002b462b7224 */ /* 0x000fe200078e02ff */
[----:B------:R-:W-:Y:S01]  /*af10*/  MOV R5, R105 ;  /* 0x0000006900057202 */ /* 0x000fe20000000f00 */
[----:B------:R-:W-:Y:S01]  /*af20*/  IMAD R37, R0, R72, R37 ;  /* 0x0000004800257224 */ /* 0x000fe200078e0225 */
[----:B------:R-:W-:Y:S01]  /*af30*/  I2IP.S8.S32.SAT R32, R33, R32, R34 ;  /* 0x0000002021207239 */ /* 0x000fe20000001422 */
[----:B------:R-:W-:Y:S01]  /*af40*/  IMAD R40, R70, R44, RZ ;  /* 0x0000002c46287224 */ /* 0x000fe200078e02ff */
[----:B------:R-:W-:Y:S01]  /*af50*/  SHF.R.S32.HI R0, RZ, 0x18, R107 ;  /* 0x00000018ff007819 */ /* 0x000fe2000001146b */
[-C--:B------:R-:W-:Y:S01]  /*af60*/  IMAD R38, R7, R72.reuse, R38 ;  /* 0x0000004807267224 */ /* 0x080fe200078e0226 */
[----:B------:R-:W-:Y:S01]  /*af70*/  SHF.R.S32.HI R7, RZ, 0x18, R103 ;  /* 0x00000018ff077819 */ /* 0x000fe20000011467 */
[-C--:B------:R-:W-:Y:S01]  /*af80*/  IMAD R43, R83, R72.reuse, R43 ;  /* 0x00000048532b7224 */ /* 0x080fe200078e022b */
[----:B------:R-:W-:Y:S01]  /*af90*/  SHF.L.U32 R100, R88, 0x8, RZ ;  /* 0x0000000858647819 */ /* 0x000fe200000006ff */
        /* <DEDUP_REMOVED lines=11> */
[----:B------:R-:W-:Y:S01]  /*b050*/  SHF.L.U32 R97, R89, 0x8, RZ ;  /* 0x0000000859617819 */ /* 0x000fe200000006ff */
        /* <DEDUP_REMOVED lines=13> */
[----:B------:R-:W-:Y:S01]  /*b130*/  IADD3 R68, PT, PT, R68, 0x1, RZ ;  /* 0x0000000144447810 */ /* 0x000fe20007ffe0ff */
[----:B------:R-:W-:Y:S02]  /*b140*/  IMAD.MOV.U32 R3, RZ, RZ, R102 ;  /* 0x000000ffff037224 */ /* 0x000fe400078e0066 */
[-C--:B------:R-:W-:Y:S02]  /*b150*/  IMAD R51, R85, R72.reuse, R51 ;  /* 0x0000004855337224 */ /* 0x080fe400078e0233 */
[----:B------:R-:W-:Y:S01]  /*b160*/  IMAD R48, R3, R72, R48 ;  /* 0x0000004803307224 */ /* 0x000fe200078e0230 */
[----:B------:R-:W-:Y:S01]  /*b170*/  SHF.R.S32.HI R3, RZ, 0x18, R100 ;  /* 0x00000018ff037819 */ /* 0x000fe20000011464 */
[C---:B------:R-:W-:Y:S01]  /*b180*/  IMAD R50, R70.reuse, R54, RZ ;  /* 0x0000003646327224 */ /* 0x040fe200078e02ff */
[----:B------:R-:W-:Y:S01]  /*b190*/  I2IP.S8.S32.SAT R35, R51, R46, RZ ;  /* 0x0000002e33237239 */ /* 0x000fe200000014ff */
[----:B------:R-:W-:Y:S02]  /*b1a0*/  IMAD R55, R70, R55, RZ ;  /* 0x0000003746377224 */ /* 0x000fe400078e02ff */
[----:B------:R-:W-:Y:S01]  /*b1b0*/  IMAD R49, R0, R72, R49 ;  /* 0x0000004800317224 */ /* 0x000fe200078e0231 */
[----:B------:R-:W-:Y:S01]  /*b1c0*/  I2IP.S8.S32.SAT R35, R45, R44, R35 ;  /* 0x0000002c2d237239 */ /* 0x000fe20000001423 */
[----:B------:R-:W-:Y:S01]  /*b1d0*/  IMAD R52, R70, R56, RZ ;  /* 0x0000003846347224 */ /* 0x000fe200078e02ff */
[----:B------:R-:W-:Y:S01]  /*b1e0*/  SHF.R.S32.HI R0, RZ, 0x18, R98 ;  /* 0x00000018ff007819 */ /* 0x000fe20000011462 */
[-C--:B------:R-:W-:Y:S01]  /*b1f0*/  IMAD R50, R3, R72.reuse, R50 ;  /* 0x0000004803327224 */ /* 0x080fe200078e0232 */
[----:B------:R-:W-:Y:S01]  /*b200*/  SHF.R.S32.HI R3, RZ, 0x18, R97 ;  /* 0x00000018ff037819 */ /* 0x000fe20000011461 */
[----:B------:R-:W-:Y:S01]  /*b210*/  IMAD R55, R86, R72, R55 ;  /* 0x0000004856377224 */ /* 0x000fe200078e0237 */
[----:B------:R1:W-:Y:S01]  /*b220*/  STS.128 [R157+0xa200], R32 ;  /* 0x00a200209d007388 */ /* 0x0003e20000000c00 */
[----:B------:R-:W-:Y:S01]  /*b230*/  IMAD.U32 R95, R90, 0x10000, RZ ;  /* 0x000100005a5f7824 */ /* 0x000fe200078e00ff */
[----:B------:R-:W-:Y:S01]  /*b240*/  SHF.L.U32 R90, R91, 0x8, RZ ;  /* 0x000000085b5a7819 */ /* 0x000fe200000006ff */
[C---:B------:R-:W-:Y:S01]  /*b250*/  IMAD R54, R70.reuse, R58, RZ ;  /* 0x0000003a46367224 */ /* 0x040fe200078e02ff */
[----:B------:R-:W-:Y:S01]  /*b260*/  I2IP.S8.S32.SAT R50, R55, R50, RZ ;  /* 0x0000003237327239 */ /* 0x000fe200000014ff */
[----:B------:R-:W-:Y:S01]  /*b270*/  IMAD R52, R5, R72, R52 ;  /* 0x0000004805347224 */ /* 0x000fe200078e0234 */
[----:B------:R-:W-:Y:S01]  /*b280*/  MOV R5, R96 ;  /* 0x0000006000057202 */ /* 0x000fe20000000f00 */
[----:B------:R-:W-:Y:S01]  /*b290*/  IMAD R59, R70, R59, RZ ;  /* 0x0000003b463b7224 */ /* 0x000fe200078e02ff */
[----:B------:R-:W-:Y:S01]  /*b2a0*/  I2IP.S8.S32.SAT R48, R49, R48, R50 ;  /* 0x0000003031307239 */ /* 0x000fe20000001432 */
[----:B------:R-:W-:Y:S01]  /*b2b0*/  IMAD R53, R0, R72, R53 ;  /* 0x0000004800357224 */ /* 0x000fe200078e0235 */
[----:B------:R-:W-:Y:S01]  /*b2c0*/  SHF.R.S32.HI R0, RZ, 0x18, R95 ;  /* 0x00000018ff007819 */ /* 0x000fe2000001145f */
[C---:B------:R-:W-:Y:S02]  /*b2d0*/  IMAD R56, R70.reuse, R60, RZ ;  /* 0x0000003c46387224 */ /* 0x040fe400078e02ff */
[-C--:B------:R-:W-:Y:S01]  /*b2e0*/  IMAD R54, R3, R72.reuse, R54 ;  /* 0x0000004803367224 */ /* 0x080fe200078e0236 */
[----:B------:R-:W-:Y:S01]  /*b2f0*/  SHF.R.S32.HI R3, RZ, 0x18, R94 ;  /* 0x00000018ff037819 */ /* 0x000fe2000001145e */
[----:B------:R-:W-:Y:S02]  /*b300*/  IMAD R59, R87, R72, R59 ;  /* 0x00000048573b7224 */ /* 0x000fe400078e023b */
[C---:B------:R-:W-:Y:S02]  /*b310*/  IMAD R58, R70.reuse, R62, RZ ;  /* 0x0000003e463a7224 */ /* 0x040fe400078e02ff */
[----:B------:R-:W-:Y:S01]  /*b320*/  IMAD R56, R5, R72, R56 ;  /* 0x0000004805387224 */ /* 0x000fe200078e0238 */
[----:B------:R-:W-:Y:S01]  /*b330*/  I2IP.S8.S32.SAT R54, R59, R54, RZ ;  /* 0x000000363b367239 */ /* 0x000fe200000014ff */
[----:B------:R-:W-:Y:S01]  /*b340*/  IMAD R63, R70, R63, RZ ;  /* 0x0000003f463f7224 */ /* 0x000fe200078e02ff */
[----:B------:R-:W-:Y:S01]  /*b350*/  MOV R5, R93 ;  /* 0x0000005d00057202 */ /* 0x000fe20000000f00 */
[----:B------:R-:W-:Y:S01]  /*b360*/  IMAD R57, R0, R72, R57 ;  /* 0x0000004800397224 */ /* 0x000fe200078e0239 */
[----:B------:R-:W-:Y:S01]  /*b370*/  SHF.R.S32.HI R0, RZ, 0x18, R92 ;  /* 0x00000018ff007819 */ /* 0x000fe2000001145c */
[----:B------:R-:W-:Y:S01]  /*b380*/  IMAD R60, R70, R64, RZ ;  /* 0x00000040463c7224 */ /* 0x000fe200078e02ff */
[----:B------:R-:W-:Y:S01]  /*b390*/  I2IP.S8.S32.SAT R49, R53, R52, R54 ;  /* 0x0000003435317239 */ /* 0x000fe20000001436 */
[-C--:B------:R-:W-:Y:S01]  /*b3a0*/  IMAD R58, R3, R72.reuse, R58 ;  /* 0x00000048033a7224 */ /* 0x080fe200078e023a */
        /* <DEDUP_REMOVED lines=30> */
.L_x_128:
[----:B------:R-:W-:Y:S05]  /*b590*/  BSYNC.RECONVERGENT B0 ;  /* 0x0000000000007941 */ /* 0x000fea0003800200 */
.L_x_127:
[----:B------:R-:W-:Y:S01]  /*b5a0*/  R2UR UR5, R142 ;  /* 0x000000008e0572ca */ /* 0x000fe200000e0000 */
[----:B------:R-:W-:Y:S01]  /*b5b0*/  BAR.SYNC.DEFER_BLOCKING 0x1, 0x80 ;  /* 0x0042000000007b1d */ /* 0x000fe20000010000 */
[----:B------:R-:W-:Y:S01]  /*b5c0*/  R2UR UR4, R143 ;  /* 0x000000008f0472ca */ /* 0x000fe200000e0000 */
[----:B------:R-:W-:Y:S01]  /*b5d0*/  UISETP.NE.AND UP0, UPT, UR46, URZ, UPT ;  /* 0x000000ff2e00728c */ /* 0x000fe2000bf05270 */
[----:B------:R-:W-:Y:S02]  /*b5e0*/  ISETP.NE.AND P0, PT, R145, 0x2, PT ;  /* 0x000000029100780c */ /* 0x000fe40003f05270 */
[C---:B------:R-:W-:Y:S02]  /*b5f0*/  ISETP.NE.AND P1, PT, R68.reuse, 0x2, PT ;  /* 0x000000024400780c */ /* 0x040fe40003f25270 */
[----:B------:R-:W-:Y:S02]  /*b600*/  SEL R2, RZ, 0x1, P0 ;  /* 0x00000001ff027807 */ /* 0x000fe40000000000 */
[----:B------:R-:W-:Y:S02]  /*b610*/  SEL R0, RZ, 0x1, P1 ;  /* 0x00000001ff007807 */ /* 0x000fe40000800000 */
[----:B------:R-:W-:Y:S01]  /*b620*/  LOP3.LUT R147, R147, R2, RZ, 0x3c, !PT ;  /* 0x0000000293937212 */ /* 0x000fe200078e3cff */
[----:B------:R-:W-:Y:S01]  /*b630*/  UIADD3 UR20, UPT, UPT, UR37, UR5, URZ ;  /* 0x0000000525147290 */ /* 0x000fe2000fffe0ff */
[----:B------:R-:W-:Y:S01]  /*b640*/  LOP3.LUT R149, R149, R0, RZ, 0x3c, !PT ;  /* 0x0000000095957212 */ /* 0x000fe200078e3cff */
[----:B------:R-:W-:Y:S01]  /*b650*/  UIADD3 UR16, UPT, UPT, UR38, UR4, URZ ;  /* 0x0000000426107290 */ /* 0x000fe2000fffe0ff */
[----:B------:R-:W-:Y:S02]  /*b660*/  SEL R145, R145, RZ, P0 ;  /* 0x000000ff91917207 */ /* 0x000fe40000000000 */
[----:B------:R-:W-:Y:S01]  /*b670*/  SEL R68, R68, RZ, P1 ;  /* 0x000000ff44447207 */ /* 0x000fe20000800000 */
[----:B------:R-:W-:Y:S01]  /*b680*/  UMOV UR36, UR59 ;  /* 0x0000003b00247c82 */ /* 0x000fe20008000000 */
[----:B------:R-:W-:Y:S07]  /*b690*/  BRA.U UP0, `(.L_x_129) ;  /* 0xffffff9900447547 */ /* 0x000fee000b83ffff */
[----:B------:R-:W-:Y:S05]  /*b6a0*/  EXIT ;  /* 0x000000000000794d */ /* 0x000fea0003800000 */
.L_x_24:
[----:B--2---:R2:W3:Y:S02]  /*b6b0*/  SYNCS.PHASECHK.TRANS64.TRYWAIT P0, [R3+URZ+0xe0], R2 ;  /* 0x0000e002030075a7 */ /* 0x0044e400080011ff */
[----:B---3--:R-:W-:Y:S05]  /*b6c0*/  @!P0 NANOSLEEP.SYNCS 0x989680 ;  /* 0x009896800000895d */ /* 0x008fea0003900000 */
[----:B------:R-:W3:Y:S02]  /*b6d0*/  @!P0 SYNCS.PHASECHK.TRANS64 P0, [R3+URZ+0xe0], R2 ;  /* 0x0000e002030085a7 */ /* 0x000ee400080010ff */
[----:B---3--:R-:W-:Y:S05]  /*b6e0*/  @!P0 BRA `(.L_x_24) ;  /* 0xfffffffc00f08947 */ /* 0x008fea000383ffff */
[----:B------:R-:W-:Y:S05]  /*b6f0*/  BRA `(.L_x_130) ;  /* 0xffffff6000647947 */ /* 0x000fea000383ffff */
.L_x_27:
[----:B-1----:R-:W-:-:S07]  /*b700*/  MOV R0, UR33 ;  /* 0x0000002100007c02 */ /* 0x002fce0008000f00 */
.L_x_131:
[----:B-1----:R1:W2:Y:S02]  /*b710*/  SYNCS.PHASECHK.TRANS64.TRYWAIT P0, [R0+URZ+0x20], R3 ;  /* 0x00002003000075a7 */ /* 0x0022a400080011ff */
[----:B--2---:R-:W-:Y:S05]  /*b720*/  @!P0 NANOSLEEP.SYNCS 0x989680 ;  /* 0x009896800000895d */ /* 0x004fea0003900000 */
[----:B------:R-:W2:Y:S02]  /*b730*/  @!P0 SYNCS.PHASECHK.TRANS64 P0, [R0+URZ+0x20], R3 ;  /* 0x00002003000085a7 */ /* 0x000ea400080010ff */
[----:B--2---:R-:W-:Y:S05]  /*b740*/  @!P0 BRA `(.L_x_131) ;  /* 0xfffffffc00f08947 */ /* 0x004fea000383ffff */
[----:B------:R-:W-:Y:S05]  /*b750*/  BRA `(.L_x_26) ;  /* 0xffffff6000ac7947 */ /* 0x000fea000383ffff */
.L_x_34:
[----:B-1----:R-:W-:-:S07]  /*b760*/  MOV R0, UR17 ;  /* 0x0000001100007c02 */ /* 0x002fce0008000f00 */
.L_x_132:
[----:B-1----:R1:W2:Y:S02]  /*b770*/  SYNCS.PHASECHK.TRANS64.TRYWAIT P0, [R0+URZ+0x20], R3 ;  /* 0x00002003000075a7 */ /* 0x0022a400080011ff */
[----:B--2---:R-:W-:Y:S05]  /*b780*/  @!P0 NANOSLEEP.SYNCS 0x989680 ;  /* 0x009896800000895d */ /* 0x004fea0003900000 */
[----:B------:R-:W2:Y:S02]  /*b790*/  @!P0 SYNCS.PHASECHK.TRANS64 P0, [R0+URZ+0x20], R3 ;  /* 0x00002003000085a7 */ /* 0x000ea400080010ff */
[----:B--2---:R-:W-:Y:S05]  /*b7a0*/  @!P0 BRA `(.L_x_132) ;  /* 0xfffffffc00f08947 */ /* 0x004fea000383ffff */
[----:B------:R-:W-:Y:S05]  /*b7b0*/  BRA `(.L_x_33) ;  /* 0xffffff6400687947 */ /* 0x000fea000383ffff */
.L_x_39:
[----:B-1----:R1:W2:Y:S02]  /*b7c0*/  SYNCS.PHASECHK.TRANS64.TRYWAIT P0, [R3+URZ+0x90], R0 ;  /* 0x00009000030075a7 */ /* 0x0022a400080011ff */
[----:B--2---:R-:W-:Y:S05]  /*b7d0*/  @!P0 NANOSLEEP.SYNCS 0x989680 ;  /* 0x009896800000895d */ /* 0x004fea0003900000 */
[----:B------:R-:W2:Y:S02]  /*b7e0*/  @!P0 SYNCS.PHASECHK.TRANS64 P0, [R3+URZ+0x90], R0 ;  /* 0x00009000030085a7 */ /* 0x000ea400080010ff */
[----:B--2---:R-:W-:Y:S05]  /*b7f0*/  @!P0 BRA `(.L_x_39) ;  /* 0xfffffffc00f08947 */ /* 0x004fea000383ffff */
[----:B------:R-:W-:Y:S05]  /*b800*/  BRA `(.L_x_133) ;  /* 0xffffff68000c7947 */ /* 0x000fea000383ffff */
.L_x_43:
[----:B-1----:R-:W-:-:S07]  /*b810*/  MOV R0, UR4 ;  /* 0x0000000400007c02 */ /* 0x002fce0008000f00 */
.L_x_134:
[----:B-1----:R1:W2:Y:S02]  /*b820*/  SYNCS.PHASECHK.TRANS64.TRYWAIT P0, [R0+URZ], R3 ;  /* 0x00000003000075a7 */ /* 0x0022a400080011ff */
[----:B--2---:R-:W-:Y:S05]  /*b830*/  @!P0 NANOSLEEP.SYNCS 0x989680 ;  /* 0x009896800000895d */ /* 0x004fea0003900000 */
[----:B------:R-:W2:Y:S02]  /*b840*/  @!P0 SYNCS.PHASECHK.TRANS64 P0, [R0+URZ], R3 ;  /* 0x00000003000085a7 */ /* 0x000ea400080010ff */
[----:B--2---:R-:W-:Y:S05]  /*b850*/  @!P0 BRA `(.L_x_134) ;  /* 0xfffffffc00f08947 */ /* 0x004fea000383ffff */
[----:B------:R-:W-:Y:S05]  /*b860*/  BRA `(.L_x_135) ;  /* 0xffffff6c00b87947 */ /* 0x000fea000383ffff */
.L_x_44:
[----:B------:R-:W-:-:S07]  /*b870*/  MOV R0, UR5 ;  /* 0x0000000500007c02 */ /* 0x000fce0008000f00 */
.L_x_136:
[----:B-1----:R1:W2:Y:S02]  /*b880*/  SYNCS.PHASECHK.TRANS64.TRYWAIT P0, [R0+URZ], R3 ;  /* 0x00000003000075a7 */ /* 0x0022a400080011ff */
[----:B--2---:R-:W-:Y:S05]  /*b890*/  @!P0 NANOSLEEP.SYNCS 0x989680 ;  /* 0x009896800000895d */ /* 0x004fea0003900000 */
[----:B------:R-:W2:Y:S02]  /*b8a0*/  @!P0 SYNCS.PHASECHK.TRANS64 P0, [R0+URZ], R3 ;  /* 0x00000003000085a7 */ /* 0x000ea400080010ff */
[----:B--2---:R-:W-:Y:S05]  /*b8b0*/  @!P0 BRA `(.L_x_136) ;  /* 0xfffffffc00f08947 */ /* 0x004fea000383ffff */
[----:B------:R-:W-:Y:S05]  /*b8c0*/  BRA `(.L_x_137) ;  /* 0xffffff6c00c47947 */ /* 0x000fea000383ffff */
.L_x_45:
[----:B------:R-:W-:-:S07]  /*b8d0*/  MOV R0, UR5 ;  /* 0x0000000500007c02 */ /* 0x000fce0008000f00 */
.L_x_138:
[----:B-1----:R1:W2:Y:S02]  /*b8e0*/  SYNCS.PHASECHK.TRANS64.TRYWAIT P0, [R0+URZ], R3 ;  /* 0x00000003000075a7 */ /* 0x0022a400080011ff */
[----:B--2---:R-:W-:Y:S05]  /*b8f0*/  @!P0 NANOSLEEP.SYNCS 0x989680 ;  /* 0x009896800000895d */ /* 0x004fea0003900000 */
[----:B------:R-:W2:Y:S02]  /*b900*/  @!P0 SYNCS.PHASECHK.TRANS64 P0, [R0+URZ], R3 ;  /* 0x00000003000085a7 */ /* 0x000ea400080010ff */
[----:B--2---:R-:W-:Y:S05]  /*b910*/  @!P0 BRA `(.L_x_138) ;  /* 0xfffffffc00f08947 */ /* 0x004fea000383ffff */
[----:B------:R-:W-:Y:S05]  /*b920*/  BRA `(.L_x_139) ;  /* 0xffffff6c00d07947 */ /* 0x000fea000383ffff */
.L_x_48:
[----:B-1----:R1:W2:Y:S02]  /*b930*/  SYNCS.PHASECHK.TRANS64.TRYWAIT P0, [R2+URZ+0xd0], R5 ;  /* 0x0000d005020075a7 */ /* 0x0022a400080011ff */
[----:B--2---:R-:W-:Y:S05]  /*b940*/  @!P0 NANOSLEEP.SYNCS 0x989680 ;  /* 0x009896800000895d */ /* 0x004fea0003900000 */
[----:B------:R-:W2:Y:S02]  /*b950*/  @!P0 SYNCS.PHASECHK.TRANS64 P0, [R2+URZ+0xd0], R5 ;  /* 0x0000d005020085a7 */ /* 0x000ea400080010ff */
[----:B--2---:R-:W-:Y:S05]  /*b960*/  @!P0 BRA `(.L_x_48) ;  /* 0xfffffffc00f08947 */ /* 0x004fea000383ffff */
[----:B------:R-:W-:Y:S05]  /*b970*/  BRA `(.L_x_140) ;  /* 0xffffff70002c7947 */ /* 0x000fea000383ffff */
.L_x_49:
[----:B------:R-:W-:-:S07]  /*b980*/  MOV R2, UR4 ;  /* 0x0000000400027c02 */ /* 0x000fce0008000f00 */
.L_x_141:
[----:B-1----:R1:W2:Y:S02]  /*b990*/  SYNCS.PHASECHK.TRANS64.TRYWAIT P0, [R2+URZ+0xa0], R5 ;  /* 0x0000a005020075a7 */ /* 0x0022a400080011ff */
[----:B--2---:R-:W-:Y:S05]  /*b9a0*/  @!P0 NANOSLEEP.SYNCS 0x989680 ;  /* 0x009896800000895d */ /* 0x004fea0003900000 */
[----:B------:R-:W2:Y:S02]  /*b9b0*/  @!P0 SYNCS.PHASECHK.TRANS64 P0, [R2+URZ+0xa0], R5 ;  /* 0x0000a005020085a7 */ /* 0x000ea400080010ff */
[----:B--2---:R-:W-:Y:S05]  /*b9c0*/  @!P0 BRA `(.L_x_141) ;  /* 0xfffffffc00f08947 */ /* 0x004fea000383ffff */
[----:B------:R-:W-:Y:S05]  /*b9d0*/  BRA `(.L_x_142) ;  /* 0xffffff70003c7947 */ /* 0x000fea000383ffff */
.L_x_50:
[----:B-1----:R1:W2:Y:S02]  /*b9e0*/  SYNCS.PHASECHK.TRANS64.TRYWAIT P1, [R2+URZ+0x90], R5 ;  /* 0x00009005020075a7 */ /* 0x0022a400080211ff */
[----:B--2---:R-:W-:Y:S05]  /*b9f0*/  @!P1 NANOSLEEP.SYNCS 0x989680 ;  /* 0x009896800000995d */ /* 0x004fea0003900000 */
[----:B------:R-:W2:Y:S02]  /*ba00*/  @!P1 SYNCS.PHASECHK.TRANS64 P1, [R2+URZ+0x90], R5 ;  /* 0x00009005020095a7 */ /* 0x000ea400080210ff */
[----:B--2---:R-:W-:Y:S05]  /*ba10*/  @!P1 BRA `(.L_x_50) ;  /* 0xfffffffc00f09947 */ /* 0x004fea000383ffff */
[----:B------:R-:W-:Y:S05]  /*ba20*/  BRA `(.L_x_143) ;  /* 0xffffff70006c7947 */ /* 0x000fea000383ffff */
.L_x_53:
[----:B------:R-:W-:-:S07]  /*ba30*/  MOV R0, UR4 ;  /* 0x0000000400007c02 */ /* 0x000fce0008000f00 */
.L_x_144:
[----:B-1----:R1:W2:Y:S02]  /*ba40*/  SYNCS.PHASECHK.TRANS64.TRYWAIT P0, [R0+URZ+0xa0], R3 ;  /* 0x0000a003000075a7 */ /* 0x0022a400080011ff */
[----:B--2---:R-:W-:Y:S05]  /*ba50*/  @!P0 NANOSLEEP.SYNCS 0x989680 ;  /* 0x009896800000895d */ /* 0x004fea0003900000 */
[----:B------:R-:W2:Y:S02]  /*ba60*/  @!P0 SYNCS.PHASECHK.TRANS64 P0, [R0+URZ+0xa0], R3 ;  /* 0x0000a003000085a7 */ /* 0x000ea400080010ff */
[----:B--2---:R-:W-:Y:S05]  /*ba70*/  @!P0 BRA `(.L_x_144) ;  /* 0xfffffffc00f08947 */ /* 0x004fea000383ffff */
[----:B------:R-:W-:Y:S05]  /*ba80*/  BRA `(.L_x_52) ;  /* 0xffffff7000c07947 */ /* 0x000fea000383ffff */
.L_x_60:
[----:B-1----:R1:W2:Y:S02]  /*ba90*/  SYNCS.PHASECHK.TRANS64.TRYWAIT P1, [R0+URZ+0x90], R5 ;  /* 0x00009005000075a7 */ /* 0x0022a400080211ff */
[----:B--2---:R-:W-:Y:S05]  /*baa0*/  @!P1 NANOSLEEP.SYNCS 0x989680 ;  /* 0x009896800000995d */ /* 0x004fea0003900000 */
[----:B------:R-:W2:Y:S02]  /*bab0*/  @!P1 SYNCS.PHASECHK.TRANS64 P1, [R0+URZ+0x90], R5 ;  /* 0x00009005000095a7 */ /* 0x000ea400080210ff */
[----:B--2---:R-:W-:Y:S05]  /*bac0*/  @!P1 BRA `(.L_x_60) ;  /* 0xfffffffc00f09947 */ /* 0x004fea000383ffff */
[----:B------:R-:W-:Y:S05]  /*bad0*/  BRA `(.L_x_145) ;  /* 0xffffff7800247947 */ /* 0x000fea000383ffff */
.L_x_61:
[----:B------:R-:W-:-:S07]  /*bae0*/  MOV R3, UR22 ;  /* 0x0000001600037c02 */ /* 0x000fce0008000f00 */
.L_x_146:
[----:B-1----:R1:W2:Y:S02]  /*baf0*/  SYNCS.PHASECHK.TRANS64.TRYWAIT P0, [R3+URZ+0xc0], R0 ;  /* 0x0000c000030075a7 */ /* 0x0022a400080011ff */
[----:B--2---:R-:W-:Y:S05]  /*bb00*/  @!P0 NANOSLEEP.SYNCS 0x989680 ;  /* 0x009896800000895d */ /* 0x004fea0003900000 */
[----:B------:R-:W2:Y:S02]  /*bb10*/  @!P0 SYNCS.PHASECHK.TRANS64 P0, [R3+URZ+0xc0], R0 ;  /* 0x0000c000030085a7 */ /* 0x000ea400080010ff */
[----:B--2---:R-:W-:Y:S05]  /*bb20*/  @!P0 BRA `(.L_x_146) ;  /* 0xfffffffc00f08947 */ /* 0x004fea000383ffff */
[----:B------:R-:W-:Y:S05]  /*bb30*/  BRA `(.L_x_147) ;  /* 0xffffff78005c7947 */ /* 0x000fea000383ffff */
.L_x_64:
[----:B------:R-:W-:Y:S07]  /*bb40*/  MOV R0, UR5 ;  /* 0x0000000500007c02 */ /* 0x000fee0008000f00 */
.L_x_148:
[----:B-1----:R1:W2:Y:S02]  /*bb50*/  SYNCS.PHASECHK.TRANS64.TRYWAIT P0, [R0+URZ], R3 ;  /* 0x00000003000075a7 */ /* 0x0022a400080011ff */
[----:B--2---:R-:W-:Y:S05]  /*bb60*/  @!P0 NANOSLEEP.SYNCS 0x989680 ;  /* 0x009896800000895d */ /* 0x004fea0003900000 */
[----:B------:R-:W2:Y:S02]  /*bb70*/  @!P0 SYNCS.PHASECHK.TRANS64 P0, [R0+URZ], R3 ;  /* 0x00000003000085a7 */ /* 0x000ea400080010ff */
[----:B--2---:R-:W-:Y:S05]  /*bb80*/  @!P0 BRA `(.L_x_148) ;  /* 0xfffffffc00f08947 */ /* 0x004fea000383ffff */
[----:B------:R-:W-:Y:S05]  /*bb90*/  BRA `(.L_x_63) ;  /* 0xffffff7800787947 */ /* 0x000fea000383ffff */
.L_x_67:
[----:B------:R-:W-:-:S07]  /*bba0*/  MOV R0, UR4 ;  /* 0x0000000400007c02 */ /* 0x000fce0008000f00 */
.L_x_149:
[----:B--2---:R2:W4:Y:S02]  /*bbb0*/  SYNCS.PHASECHK.TRANS64.TRYWAIT P0, [R0+URZ], R3 ;  /* 0x00000003000075a7 */ /* 0x00452400080011ff */
[----:B----4-:R-:W-:Y:S05]  /*bbc0*/  @!P0 NANOSLEEP.SYNCS 0x989680 ;  /* 0x009896800000895d */ /* 0x010fea0003900000 */
[----:B------:R-:W4:Y:S02]  /*bbd0*/  @!P0 SYNCS.PHASECHK.TRANS64 P0, [R0+URZ], R3 ;  /* 0x00000003000085a7 */ /* 0x000f2400080010ff */
[----:B----4-:R-:W-:Y:S05]  /*bbe0*/  @!P0 BRA `(.L_x_149) ;  /* 0xfffffffc00f08947 */ /* 0x010fea000383ffff */
[----:B------:R-:W-:Y:S05]  /*bbf0*/  BRA `(.L_x_150) ;  /* 0xffffff7c002c7947 */ /* 0x000fea000383ffff */
.L_x_68:
[----:B------:R-:W-:-:S07]  /*bc00*/  MOV R0, UR4 ;  /* 0x0000000400007c02 */ /* 0x000fce0008000f00 */
.L_x_151:
[----:B-1----:R1:W2:Y:S02]  /*bc10*/  SYNCS.PHASECHK.TRANS64.TRYWAIT P0, [R0+URZ], R3 ;  /* 0x00000003000075a7 */ /* 0x0022a400080011ff */
[----:B--2---:R-:W-:Y:S05]  /*bc20*/  @!P0 NANOSLEEP.SYNCS 0x989680 ;  /* 0x009896800000895d */ /* 0x004fea0003900000 */
[----:B------:R-:W2:Y:S02]  /*bc30*/  @!P0 SYNCS.PHASECHK.TRANS64 P0, [R0+URZ], R3 ;  /* 0x00000003000085a7 */ /* 0x000ea400080010ff */
[----:B--2---:R-:W-:Y:S05]  /*bc40*/  @!P0 BRA `(.L_x_151) ;  /* 0xfffffffc00f08947 */ /* 0x004fea000383ffff */
[----:B------:R-:W-:Y:S05]  /*bc50*/  BRA `(.L_x_152) ;  /* 0xffffff7c00387947 */ /* 0x000fea000383ffff */
.L_x_73:
[----:B--2---:R2:W3:Y:S02]  /*bc60*/  SYNCS.PHASECHK.TRANS64.TRYWAIT P0, [R12+URZ+0x90], R9 ;  /* 0x000090090c0075a7 */ /* 0x0044e400080011ff */
[----:B---3--:R-:W-:Y:S05]  /*bc70*/  @!P0 NANOSLEEP.SYNCS 0x989680 ;  /* 0x009896800000895d */ /* 0x008fea0003900000 */
[----:B------:R-:W3:Y:S02]  /*bc80*/  @!P0 SYNCS.PHASECHK.TRANS64 P0, [R12+URZ+0x90], R9 ;  /* 0x000090090c0085a7 */ /* 0x000ee400080010ff */
[----:B---3--:R-:W-:Y:S05]  /*bc90*/  @!P0 BRA `(.L_x_73) ;  /* 0xfffffffc00f08947 */ /* 0x008fea000383ffff */
[----:B------:R-:W-:Y:S05]  /*bca0*/  BRA `(.L_x_153) ;  /* 0xffffff8000587947 */ /* 0x000fea000383ffff */
.L_x_76:
[----:B------:R-:W-:Y:S07]  /*bcb0*/  MOV R0, UR21 ;  /* 0x0000001500007c02 */ /* 0x000fee0008000f00 */
.L_x_154:
[----:B--2---:R2:W3:Y:S02]  /*bcc0*/  SYNCS.PHASECHK.TRANS64.TRYWAIT P2, [R0+URZ+0x88], R11 ;  /* 0x0000880b000075a7 */ /* 0x0044e400080411ff */
[----:B---3--:R-:W-:Y:S05]  /*bcd0*/  @!P2 NANOSLEEP.SYNCS 0x989680 ;  /* 0x009896800000a95d */ /* 0x008fea0003900000 */
[----:B------:R-:W3:Y:S02]  /*bce0*/  @!P2 SYNCS.PHASECHK.TRANS64 P2, [R0+URZ+0x88], R11 ;  /* 0x0000880b0000a5a7 */ /* 0x000ee400080410ff */
[----:B---3--:R-:W-:Y:S05]  /*bcf0*/  @!P2 BRA `(.L_x_154) ;  /* 0xfffffffc00f0a947 */ /* 0x008fea000383ffff */
[----:B------:R-:W-:Y:S05]  /*bd00*/  BRA `(.L_x_75) ;  /* 0xffffff8400c07947 */ /* 0x000fea000383ffff */
.L_x_79:
[----:B--2---:R-:W-:Y:S07]  /*bd10*/  MOV R0, UR21 ;  /* 0x0000001500007c02 */ /* 0x004fee0008000f00 */
.L_x_155:
[----:B--2---:R2:W3:Y:S02]  /*bd20*/  SYNCS.PHASECHK.TRANS64.TRYWAIT P0, [R0+URZ+0x60], R9 ;  /* 0x00006009000075a7 */ /* 0x0044e400080011ff */
[----:B---3--:R-:W-:Y:S05]  /*bd30*/  @!P0 NANOSLEEP.SYNCS 0x989680 ;  /* 0x009896800000895d */ /* 0x008fea0003900000 */
[----:B------:R-:W3:Y:S02]  /*bd40*/  @!P0 SYNCS.PHASECHK.TRANS64 P0, [R0+URZ+0x60], R9 ;  /* 0x00006009000085a7 */ /* 0x000ee400080010ff */
[----:B---3--:R-:W-:Y:S05]  /*bd50*/  @!P0 BRA `(.L_x_155) ;  /* 0xfffffffc00f08947 */ /* 0x008fea000383ffff */
[----:B------:R-:W-:Y:S05]  /*bd60*/  BRA `(.L_x_156) ;  /* 0xffffff88001c7947 */ /* 0x000fea000383ffff */
.L_x_80:
[----:B------:R-:W-:Y:S07]  /*bd70*/  MOV R0, UR21 ;  /* 0x0000001500007c02 */ /* 0x000fee0008000f00 */
.L_x_157:
[----:B--2---:R2:W3:Y:S02]  /*bd80*/  SYNCS.PHASECHK.TRANS64.TRYWAIT P0, [R0+URZ+0x68], R9 ;  /* 0x00006809000075a7 */ /* 0x0044e400080011ff */
[----:B---3--:R-:W-:Y:S05]  /*bd90*/  @!P0 NANOSLEEP.SYNCS 0x989680 ;  /* 0x009896800000895d */ /* 0x008fea0003900000 */
[----:B------:R-:W3:Y:S02]  /*bda0*/  @!P0 SYNCS.PHASECHK.TRANS64 P0, [R0+URZ+0x68], R9 ;  /* 0x00006809000085a7 */ /* 0x000ee400080010ff */
[----:B---3--:R-:W-:Y:S05]  /*bdb0*/  @!P0 BRA `(.L_x_157) ;  /* 0xfffffffc00f08947 */ /* 0x008fea000383ffff */
[----:B------:R-:W-:Y:S05]  /*bdc0*/  BRA `(.L_x_158) ;  /* 0xffffff8800587947 */ /* 0x000fea000383ffff */
.L_x_81:
[----:B------:R-:W-:Y:S07]  /*bdd0*/  MOV R0, UR21 ;  /* 0x0000001500007c02 */ /* 0x000fee0008000f00 */
.L_x_159:
[----:B--2---:R2:W3:Y:S02]  /*bde0*/  SYNCS.PHASECHK.TRANS64.TRYWAIT P0, [R0+URZ+0x70], R9 ;  /* 0x00007009000075a7 */ /* 0x0044e400080011ff */
[----:B---3--:R-:W-:Y:S05]  /*bdf0*/  @!P0 NANOSLEEP.SYNCS 0x989680 ;  /* 0x009896800000895d */ /* 0x008fea0003900000 */
[----:B------:R-:W3:Y:S02]  /*be00*/  @!P0 SYNCS.PHASECHK.TRANS64 P0, [R0+URZ+0x70], R9 ;  /* 0x00007009000085a7 */ /* 0x000ee400080010ff */
[----:B---3--:R-:W-:Y:S05]  /*be10*/  @!P0 BRA `(.L_x_159) ;  /* 0xfffffffc00f08947 */ /* 0x008fea000383ffff */
[----:B------:R-:W-:Y:S05]  /*be20*/  BRA `(.L_x_160) ;  /* 0xffffff8800a07947 */ /* 0x000fea000383ffff */
.L_x_82:
[----:B------:R-:W-:Y:S07]  /*be30*/  MOV R0, UR21 ;  /* 0x0000001500007c02 */ /* 0x000fee0008000f00 */
.L_x_161:
[----:B--2---:R2:W3:Y:S02]  /*be40*/  SYNCS.PHASECHK.TRANS64.TRYWAIT P0, [R0+URZ+0x78], R9 ;  /* 0x00007809000075a7 */ /* 0x0044e400080011ff */
[----:B---3--:R-:W-:Y:S05]  /*be50*/  @!P0 NANOSLEEP.SYNCS 0x989680 ;  /* 0x009896800000895d */ /* 0x008fea0003900000 */
[----:B------:R-:W3:Y:S02]  /*be60*/  @!P0 SYNCS.PHASECHK.TRANS64 P0, [R0+URZ+0x78], R9 ;  /* 0x00007809000085a7 */ /* 0x000ee400080010ff */
[----:B---3--:R-:W-:Y:S05]  /*be70*/  @!P0 BRA `(.L_x_161) ;  /* 0xfffffffc00f08947 */ /* 0x008fea000383ffff */
[----:B------:R-:W-:Y:S05]  /*be80*/  BRA `(.L_x_162) ;  /* 0xffffff8800e47947 */ /* 0x000fea000383ffff */
.L_x_84:
[----:B------:R-:W-:-:S07]  /*be90*/  MOV R0, UR21 ;  /* 0x0000001500007c02 */ /* 0x000fce0008000f00 */
.L_x_163:
[----:B---3--:R3:W4:Y:S02]  /*bea0*/  SYNCS.PHASECHK.TRANS64.TRYWAIT P0, [R0+URZ+0x60], R3 ;  /* 0x00006003000075a7 */ /* 0x00872400080011ff */
[----:B----4-:R-:W-:Y:S05]  /*beb0*/  @!P0 NANOSLEEP.SYNCS 0x989680 ;  /* 0x009896800000895d */ /* 0x010fea0003900000 */
[----:B------:R-:W4:Y:S02]  /*bec0*/  @!P0 SYNCS.PHASECHK.TRANS64 P0, [R0+URZ+0x60], R3 ;  /* 0x00006003000085a7 */ /* 0x000f2400080010ff */
[----:B----4-:R-:W-:Y:S05]  /*bed0*/  @!P0 BRA `(.L_x_163) ;  /* 0xfffffffc00f08947 */ /* 0x010fea000383ffff */
[----:B------:R-:W-:Y:S05]  /*bee0*/  BRA `(.L_x_164) ;  /* 0xffffff8c005c7947 */ /* 0x000fea000383ffff */
.L_x_85:
[----:B---3--:R-:W-:-:S07]  /*bef0*/  MOV R0, UR21 ;  /* 0x0000001500007c02 */ /* 0x008fce0008000f00 */
.L_x_165:
[----:B---3--:R3:W4:Y:S02]  /*bf00*/  SYNCS.PHASECHK.TRANS64.TRYWAIT P0, [R0+URZ+0x68], R3 ;  /* 0x00006803000075a7 */ /* 0x00872400080011ff */
[----:B----4-:R-:W-:Y:S05]  /*bf10*/  @!P0 NANOSLEEP.SYNCS 0x989680 ;  /* 0x009896800000895d */ /* 0x010fea0003900000 */
[----:B------:R-:W4:Y:S02]  /*bf20*/  @!P0 SYNCS.PHASECHK.TRANS64 P0, [R0+URZ+0x68], R3 ;  /* 0x00006803000085a7 */ /* 0x000f2400080010ff */
[----:B----4-:R-:W-:Y:S05]  /*bf30*/  @!P0 BRA `(.L_x_165) ;  /* 0xfffffffc00f08947 */ /* 0x010fea000383ffff */
[----:B------:R-:W-:Y:S05]  /*bf40*/  BRA `(.L_x_166) ;  /* 0xffffff8c004c7947 */ /* 0x000fea000383ffff */
.L_x_86:
[----:B---3--:R-:W-:-:S07]  /*bf50*/  MOV R0, UR21 ;  /* 0x0000001500007c02 */ /* 0x008fce0008000f00 */
.L_x_167:
[----:B---3--:R3:W4:Y:S02]  /*bf60*/  SYNCS.PHASECHK.TRANS64.TRYWAIT P0, [R0+URZ+0x70], R3 ;  /* 0x00007003000075a7 */ /* 0x00872400080011ff */
[----:B----4-:R-:W-:Y:S05]  /*bf70*/  @!P0 NANOSLEEP.SYNCS 0x989680 ;  /* 0x009896800000895d */ /* 0x010fea0003900000 */
[----:B------:R-:W4:Y:S02]  /*bf80*/  @!P0 SYNCS.PHASECHK.TRANS64 P0, [R0+URZ+0x70], R3 ;  /* 0x00007003000085a7 */ /* 0x000f2400080010ff */
[----:B----4-:R-:W-:Y:S05]  /*bf90*/  @!P0 BRA `(.L_x_167) ;  /* 0xfffffffc00f08947 */ /* 0x010fea000383ffff */
[----:B------:R-:W-:Y:S05]  /*bfa0*/  BRA `(.L_x_168) ;  /* 0xffffff8c003c7947 */ /* 0x000fea000383ffff */
.L_x_88:
[----:B-1----:R1:W2:Y:S02]  /*bfb0*/  SYNCS.PHASECHK.TRANS64.TRYWAIT P0, [R3+URZ+0x90], R0 ;  /* 0x00009000030075a7 */ /* 0x0022a400080011ff */
[----:B--2---:R-:W-:Y:S05]  /*bfc0*/  @!P0 NANOSLEEP.SYNCS 0x989680 ;  /* 0x009896800000895d */ /* 0x004fea0003900000 */
[----:B------:R-:W2:Y:S02]  /*bfd0*/  @!P0 SYNCS.PHASECHK.TRANS64 P0, [R3+URZ+0x90], R0 ;  /* 0x00009000030085a7 */ /* 0x000ea400080010ff */
[----:B--2---:R-:W-:Y:S05]  /*bfe0*/  @!P0 BRA `(.L_x_88) ;  /* 0xfffffffc00f08947 */ /* 0x004fea000383ffff */
[----:B------:R-:W-:Y:S05]  /*bff0*/  BRA `(.L_x_169) ;  /* 0xffffff9000007947 */ /* 0x000fea000383ffff */
.L_x_99:
[----:B-1----:R1:W2:Y:S02]  /*c000*/  SYNCS.PHASECHK.TRANS64.TRYWAIT P1, [R3+URZ+0x40], R0 ;  /* 0x00004000030075a7 */ /* 0x0022a400080211ff */
[----:B--2---:R-:W-:Y:S05]  /*c010*/  @!P1 NANOSLEEP.SYNCS 0x989680 ;  /* 0x009896800000995d */ /* 0x004fea0003900000 */
[----:B------:R-:W2:Y:S02]  /*c020*/  @!P1 SYNCS.PHASECHK.TRANS64 P1, [R3+URZ+0x40], R0 ;  /* 0x00004000030095a7 */ /* 0x000ea400080210ff */
[----:B--2---:R-:W-:Y:S05]  /*c030*/  @!P1 BRA `(.L_x_99) ;  /* 0xfffffffc00f09947 */ /* 0x004fea000383ffff */
[----:B------:R-:W-:Y:S05]  /*c040*/  BRA `(.L_x_98) ;  /* 0xffffff9c00847947 */ /* 0x000fea000383ffff */
.L_x_101:
[----:B-1----:R1:W4:Y:S02]  /*c050*/  SYNCS.PHASECHK.TRANS64.TRYWAIT P0, [R78+URZ+0xb0], R5 ;  /* 0x0000b0054e0075a7 */ /* 0x00232400080011ff */
[----:B----4-:R-:W-:Y:S05]  /*c060*/  @!P0 NANOSLEEP.SYNCS 0x989680 ;  /* 0x009896800000895d */ /* 0x010fea0003900000 */
[----:B------:R-:W4:Y:S02]  /*c070*/  @!P0 SYNCS.PHASECHK.TRANS64 P0, [R78+URZ+0xb0], R5 ;  /* 0x0000b0054e0085a7 */ /* 0x000f2400080010ff */
[----:B----4-:R-:W-:Y:S05]  /*c080*/  @!P0 BRA `(.L_x_101) ;  /* 0xfffffffc00f08947 */ /* 0x010fea000383ffff */
[----:B------:R-:W-:Y:S05]  /*c090*/  BRA `(.L_x_100) ;  /* 0xffffff9c00e07947 */ /* 0x000fea000383ffff */
.L_x_109:
[----:B--2---:R2:W3:Y:S02]  /*c0a0*/  SYNCS.PHASECHK.TRANS64.TRYWAIT P0, [R116+URZ+0x40], R3 ;  /* 0x00004003740075a7 */ /* 0x0044e400080011ff */
[----:B---3--:R-:W-:Y:S05]  /*c0b0*/  @!P0 NANOSLEEP.SYNCS 0x989680 ;  /* 0x009896800000895d */ /* 0x008fea0003900000 */
[----:B------:R-:W3:Y:S02]  /*c0c0*/  @!P0 SYNCS.PHASECHK.TRANS64 P0, [R116+URZ+0x40], R3 ;  /* 0x00004003740085a7 */ /* 0x000ee400080010ff */
[----:B---3--:R-:W-:Y:S05]  /*c0d0*/  @!P0 BRA `(.L_x_109) ;  /* 0xfffffffc00f08947 */ /* 0x008fea000383ffff */
[----:B------:R-:W-:Y:S05]  /*c0e0*/  BRA `(.L_x_108) ;  /* 0xffffffb000e47947 */ /* 0x000fea000383ffff */
.L_x_117:
[----:B--2---:R2:W3:Y:S02]  /*c0f0*/  SYNCS.PHASECHK.TRANS64.TRYWAIT P0, [R0+URZ+0x40], R7 ;  /* 0x00004007000075a7 */ /* 0x0044e400080011ff */
[----:B---3--:R-:W-:Y:S05]  /*c100*/  @!P0 NANOSLEEP.SYNCS 0x989680 ;  /* 0x009896800000895d */ /* 0x008fea0003900000 */
[----:B------:R-:W3:Y:S02]  /*c110*/  @!P0 SYNCS.PHASECHK.TRANS64 P0, [R0+URZ+0x40], R7 ;  /* 0x00004007000085a7 */ /* 0x000ee400080010ff */
[----:B---3--:R-:W-:Y:S05]  /*c120*/  @!P0 BRA `(.L_x_117) ;  /* 0xfffffffc00f08947 */ /* 0x008fea000383ffff */
[----:B------:R-:W-:Y:S05]  /*c130*/  BRA `(.L_x_116) ;  /* 0xffffffc800387947 */ /* 0x000fea000383ffff */
.L_x_125:
[----:B--2---:R2:W3:Y:S02]  /*c140*/  SYNCS.PHASECHK.TRANS64.TRYWAIT P0, [R0+URZ+0x40], R5 ;  /* 0x00004005000075a7 */ /* 0x0044e400080011ff */
[----:B---3--:R-:W-:Y:S05]  /*c150*/  @!P0 NANOSLEEP.SYNCS 0x989680 ;  /* 0x009896800000895d */ /* 0x008fea0003900000 */
[----:B------:R-:W3:Y:S02]  /*c160*/  @!P0 SYNCS.PHASECHK.TRANS64 P0, [R0+URZ+0x40], R5 ;  /* 0x00004005000085a7 */ /* 0x000ee400080010ff */
[----:B---3--:R-:W-:Y:S05]  /*c170*/  @!P0 BRA `(.L_x_125) ;  /* 0xfffffffc00f08947 */ /* 0x008fea000383ffff */
[----:B------:R-:W-:Y:S05]  /*c180*/  BRA `(.L_x_124) ;  /* 0xffffffdc00987947 */ /* 0x000fea000383ffff */
        .weak           $__internal_0_$__cuda_sm10x_tcgen05_guardrail_trap_col_being_dealloced_not_returned_by_alloc
        .type           $__internal_0_$__cuda_sm10x_tcgen05_guardrail_trap_col_being_dealloced_not_returned_by_alloc,@function
        .size           $__internal_0_$__cuda_sm10x_tcgen05_guardrail_trap_col_being_dealloced_not_returned_by_alloc,($__internal_1_$__cuda_sm10x_tcgen05_guardrail_trap_phase_invalid_during_alloc - $__internal_0_$__cuda_sm10x_tcgen05_guardrail_trap_col_being_dealloced_not_returned_by_alloc)
$__internal_0_$__cuda_sm10x_tcgen05_guardrail_trap_col_being_dealloced_not_returned_by_alloc:
[----:B------:R-:W-:Y:S05]  /*c190*/  BPT.TRAP 0x1 ;  /* 0x000000040000795c */ /* 0x000fea0000300000 */
[----:B------:R-:W-:-:S04]  /*c1a0*/  HFMA2 R3, -RZ, RZ, 0, 0 ;  /* 0x00000000ff037431 */ /* 0x000fc800000001ff */
[----:B------:R-:W-:Y:S05]  /*c1b0*/  RET.REL.NODEC R2 `(_ZN7cutlass13device_kernelINS_4gemm6kernel13GemmUniversalIN4cute5tupleIJiiiiEEENS1_10collective13CollectiveMmaINS1_35MainloopSm100TmaUmmaWarpSpecializedILi4ELi2ELi2ENS5_IJNS4_1CILi1EEENSA_ILi2EEESB_EEEEENS5_IJNSA_ILi128EEENSA_ILi256EEENSA_ILi64EEEEEEaNS5_IJlSB_lEEEaSJ_NS4_8TiledMMAINS4_8MMA_AtomIJNS4_15SM100_MMA_S8_SSIaaiLi128ELi256ELNS4_4UMMA5MajorE0ELSO_0ELNSN_8SaturateE0EEEEEENS4_6LayoutINS5_IJSB_SB_SB_EEENS5_IJNSA_ILi0EEESU_SU_EEEEENS5_IJNS4_10UnderscoreESX_SX_EEEEENS4_23SM90_TMA_LOAD_MULTICASTENS4_14ComposedLayoutINS4_7SwizzleILi2ELi4ELi3EEENS4_18smem_ptr_flag_bitsILi8EEENSS_INS5_IJNSA_ILi8EEESH_EEENS5_IJSH_SB_EEEEEEEvNS4_8identityENS4_13SM90_TMA_LOADES1A_vS1B_EENS_8epilogue10collective18CollectiveEpilogueINS1E_23Sm100TmaWarpSpecializedILi4ELi2ELi64ELb0ELb0EEEJSI_NS5_IJNSS_ISF_SB_EENSS_ISH_SB_EEEEEaSJ_aSJ_NS1E_6fusion15FusionCallbacksIS1I_NS1M_17LinearCombinationIaiaiLNS_15FloatRoundStyleE2EEESI_S1L_JEEENS4_5SM1004TMEM4LOAD26SM100_TMEM_LOAD_32dp32b64xES1C_S1A_NS4_39AutoVectorizingCopyWithAssumedAlignmentILi128EEENS4_14SM90_TMA_STOREES1A_S1X_S1X_EEEvvEEEEvNT_6ParamsE) ;  /* 0xffffff3c02907950 */ /* 0x000fea0003c3ffff */
        .weak           $__internal_1_$__cuda_sm10x_tcgen05_guardrail_trap_phase_invalid_during_alloc
        .type           $__internal_1_$__cuda_sm10x_tcgen05_guardrail_trap_phase_invalid_during_alloc,@function
        .size           $__internal_1_$__cuda_sm10x_tcgen05_guardrail_trap_phase_invalid_during_alloc,($__internal_2_$__cuda_sm10x_tcgen05_guardrail_trap_unallocated_columns_being_dealloced - $__internal_1_$__cuda_sm10x_tcgen05_guardrail_trap_phase_invalid_during_alloc)
$__internal_1_$__cuda_sm10x_tcgen05_guardrail_trap_phase_invalid_during_alloc:
[----:B------:R-:W-:Y:S05]  /*c1c0*/  BPT.TRAP 0x1 ;  /* 0x000000040000795c */ /* 0x000fea0000300000 */
[----:B------:R-:W-:-:S04]  /*c1d0*/  MOV R5, 0x0 ;  /* 0x0000000000057802 */ /* 0x000fc80000000f00 */
[----:B------:R-:W-:Y:S05]  /*c1e0*/  RET.REL.NODEC R4 `(_ZN7cutlass13device_kernelINS_4gemm6kernel13GemmUniversalIN4cute5tupleIJiiiiEEENS1_10collective13CollectiveMmaINS1_35MainloopSm100TmaUmmaWarpSpecializedILi4ELi2ELi2ENS5_IJNS4_1CILi1EEENSA_ILi2EEESB_EEEEENS5_IJNSA_ILi128EEENSA_ILi256EEENSA_ILi64EEEEEEaNS5_IJlSB_lEEEaSJ_NS4_8TiledMMAINS4_8MMA_AtomIJNS4_15SM100_MMA_S8_SSIaaiLi128ELi256ELNS4_4UMMA5MajorE0ELSO_0ELNSN_8SaturateE0EEEEEENS4_6LayoutINS5_IJSB_SB_SB_EEENS5_IJNSA_ILi0EEESU_SU_EEEEENS5_IJNS4_10UnderscoreESX_SX_EEEEENS4_23SM90_TMA_LOAD_MULTICASTENS4_14ComposedLayoutINS4_7SwizzleILi2ELi4ELi3EEENS4_18smem_ptr_flag_bitsILi8EEENSS_INS5_IJNSA_ILi8EEESH_EEENS5_IJSH_SB_EEEEEEEvNS4_8identityENS4_13SM90_TMA_LOADES1A_vS1B_EENS_8epilogue10collective18CollectiveEpilogueINS1E_23Sm100TmaWarpSpecializedILi4ELi2ELi64ELb0ELb0EEEJSI_NS5_IJNSS_ISF_SB_EENSS_ISH_SB_EEEEEaSJ_aSJ_NS1E_6fusion15FusionCallbacksIS1I_NS1M_17LinearCombinationIaiaiLNS_15FloatRoundStyleE2EEESI_S1L_JEEENS4_5SM1004TMEM4LOAD26SM100_TMEM_LOAD_32dp32b64xES1C_S1A_NS4_39AutoVectorizingCopyWithAssumedAlignmentILi128EEENS4_14SM90_TMA_STOREES1A_S1X_S1X_EEEvvEEEEvNT_6ParamsE) ;  /* 0xffffff3c04847950 */ /* 0x000fea0003c3ffff */
        .weak           $__internal_2_$__cuda_sm10x_tcgen05_guardrail_trap_unallocated_columns_being_dealloced
        .type           $__internal_2_$__cuda_sm10x_tcgen05_guardrail_trap_unallocated_columns_being_dealloced,@function
        .size           $__internal_2_$__cuda_sm10x_tcgen05_guardrail_trap_unallocated_columns_being_dealloced,(.L_x_171 - $__internal_2_$__cuda_sm10x_tcgen05_guardrail_trap_unallocated_columns_being_dealloced)
$__internal_2_$__cuda_sm10x_tcgen05_guardrail_trap_unallocated_columns_being_dealloced:
[----:B------:R-:W-:Y:S05]  /*c1f0*/  BPT.TRAP 0x1 ;  /* 0x000000040000795c */ /* 0x000fea0000300000 */
[----:B------:R-:W-:-:S04]  /*c200*/  HFMA2 R3, -RZ, RZ, 0, 0 ;  /* 0x00000000ff037431 */ /* 0x000fc800000001ff */
[----:B------:R-:W-:Y:S05]  /*c210*/  RET.REL.NODEC R2 `(_ZN7cutlass13device_kernelINS_4gemm6kernel13GemmUniversalIN4cute5tupleIJiiiiEEENS1_10collective13CollectiveMmaINS1_35MainloopSm100TmaUmmaWarpSpecializedILi4ELi2ELi2ENS5_IJNS4_1CILi1EEENSA_ILi2EEESB_EEEEENS5_IJNSA_ILi128EEENSA_ILi256EEENSA_ILi64EEEEEEaNS5_IJlSB_lEEEaSJ_NS4_8TiledMMAINS4_8MMA_AtomIJNS4_15SM100_MMA_S8_SSIaaiLi128ELi256ELNS4_4UMMA5MajorE0ELSO_0ELNSN_8SaturateE0EEEEEENS4_6LayoutINS5_IJSB_SB_SB_EEENS5_IJNSA_ILi0EEESU_SU_EEEEENS5_IJNS4_10UnderscoreESX_SX_EEEEENS4_23SM90_TMA_LOAD_MULTICASTENS4_14ComposedLayoutINS4_7SwizzleILi2ELi4ELi3EEENS4_18smem_ptr_flag_bitsILi8EEENSS_INS5_IJNSA_ILi8EEESH_EEENS5_IJSH_SB_EEEEEEEvNS4_8identityENS4_13SM90_TMA_LOADES1A_vS1B_EENS_8epilogue10collective18CollectiveEpilogueINS1E_23Sm100TmaWarpSpecializedILi4ELi2ELi64ELb0ELb0EEEJSI_NS5_IJNSS_ISF_SB_EENSS_ISH_SB_EEEEEaSJ_aSJ_NS1E_6fusion15FusionCallbacksIS1I_NS1M_17LinearCombinationIaiaiLNS_15FloatRoundStyleE2EEESI_S1L_JEEENS4_5SM1004TMEM4LOAD26SM100_TMEM_LOAD_32dp32b64xES1C_S1A_NS4_39AutoVectorizingCopyWithAssumedAlignmentILi128EEENS4_14SM90_TMA_STOREES1A_S1X_S1X_EEEvvEEEEvNT_6ParamsE) ;  /* 0xffffff3c02787950 */ /* 0x000fea0003c3ffff */
.L_x_170:
[----:B------:R-:W-:-:S00]  /*c220*/  BRA `(.L_x_170) ;  /* 0xfffffffc00fc7947 */ /* 0x000fc0000383ffff */
[----:B------:R-:W-:-:S00]  /*c230*/  NOP ;  /* 0x0000000000007918 */ /* 0x000fc00000000000 */
        /* <DEDUP_REMOVED lines=12> */
.L_x_171:


//--------------------- .nv.global.init           --------------------------
	.section	.nv.global.init,"aw",@progbits
.nv.global.init:
	.type		$str$27,@object
	.size		$str$27,($str$28 - $str$27)
$str$27:
        /*0000*/ 	.byte	0x28, 0x61, 0x64, 0x64, 0x72, 0x65, 0x73, 0x73, 0x20, 0x26, 0x20, 0x6d, 0x61, 0x73, 0x6b, 0x29
        /*0010*/ 	.byte	0x20, 0x3d, 0x3d, 0x20, 0x30, 0x00
	.type		$str$28,@object
	.size		$str$28,($str$26 - $str$28)
$str$28:
        /*0016*/ 	.byte	0x2f, 0x74, 0x6d, 0x70, 0x2f, 0x63, 0x75, 0x74, 0x6c, 0x61, 0x73, 0x73, 0x5f, 0x73, 0x77, 0x65
        /*0026*/ 	.byte	0x65, 0x70, 0x5f, 0x73, 0x72, 0x63, 0x2f, 0x69, 0x6e, 0x63, 0x6c, 0x75, 0x64, 0x65, 0x2f, 0x63
        /*0036*/ 	.byte	0x75, 0x74, 0x65, 0x2f, 0x70, 0x6f, 0x69, 0x6e, 0x74, 0x65, 0x72, 0x5f, 0x66, 0x6c, 0x61, 0x67
        /*0046*/ 	.byte	0x67, 0x65, 0x64, 0x2e, 0x68, 0x70, 0x70, 0x00
	.type		$str$26,@object
	.size		$str$26,($str$25 - $str$26)
$str$26:
        /*004e*/ 	.byte	0x2f, 0x74, 0x6d, 0x70, 0x2f, 0x63, 0x75, 0x74, 0x6c, 0x61, 0x73, 0x73, 0x5f, 0x73, 0x77, 0x65
        /*005e*/ 	.byte	0x65, 0x70, 0x5f, 0x73, 0x72, 0x63, 0x2f, 0x69, 0x6e, 0x63, 0x6c, 0x75, 0x64, 0x65, 0x2f, 0x63
        /*006e*/ 	.byte	0x75, 0x74, 0x65, 0x2f, 0x61, 0x74, 0x6f, 0x6d, 0x2f, 0x63, 0x6f, 0x70, 0x79, 0x5f, 0x74, 0x72
        /*007e*/ 	.byte	0x61, 0x69, 0x74, 0x73, 0x5f, 0x73, 0x6d, 0x31, 0x30, 0x30, 0x2e, 0x68, 0x70, 0x70, 0x00
	.type		$str$25,@object
	.size		$str$25,(__unnamed_1 - $str$25)
$str$25:
        /*008d*/ 	.byte	0x28, 0x28, 0x75, 0x69, 0x6e, 0x74, 0x33, 0x32, 0x5f, 0x74, 0x28, 0x74, 0x68, 0x72, 0x65, 0x61
        /*009d*/ 	.byte	0x64, 0x49, 0x64, 0x78, 0x2e, 0x78, 0x29, 0x20, 0x2f, 0x20, 0x33, 0x32, 0x29, 0x20, 0x25, 0x20
        /*00ad*/ 	.byte	0x34, 0x29, 0x20, 0x3d, 0x3d, 0x20, 0x28, 0x28, 0x28, 0x74, 0x6d, 0x65, 0x6d, 0x5f, 0x61, 0x64
        /*00bd*/ 	.byte	0x64, 0x72, 0x20, 0x3e, 0x3e, 0x20, 0x31, 0x36, 0x29, 0x20, 0x2f, 0x20, 0x33, 0x32, 0x29, 0x20
        /*00cd*/ 	.byte	0x25, 0x20, 0x34, 0x29, 0x00
	.type		__unnamed_1,@object
	.size		__unnamed_1,(__unnamed_2 - __unnamed_1)
__unnamed_1:
        /*00d2*/ 	.byte	0x61, 0x75, 0x74, 0x6f, 0x20, 0x63, 0x75, 0x74, 0x65, 0x3a, 0x3a, 0x61, 0x73, 0x5f, 0x70, 0x6f
        /* <DEDUP_REMOVED lines=24> */
        /*0262*/ 	.byte	0x5d, 0x00
	.type		__unnamed_2,@object
	.size		__unnamed_2,(__unnamed_3 - __unnamed_2)
__unnamed_2:
        /* <DEDUP_REMOVED lines=26> */
	.type		__unnamed_3,@object
	.size		__unnamed_3,(.L_3 - __unnamed_3)
__unnamed_3:
        /* <DEDUP_REMOVED lines=42> */
        /*0696*/ 	.byte	0x43, 0x3c, 0x30, 0x3e, 0x3e, 0x3e, 0x3e, 0x5d, 0x00
.L_3:


//--------------------- .nv.shared._ZN7cutlass13device_kernelINS_4gemm6kernel13GemmUniversalIN4cute5tupleIJiiiiEEENS1_10collective13CollectiveMmaINS1_35MainloopSm100TmaUmmaWarpSpecializedILi4ELi2ELi2ENS5_IJNS4_1CILi1EEENSA_ILi2EEESB_EEEEENS5_IJNSA_ILi128EEENSA_ILi256EEENSA_ILi64EEEEEEaNS5_IJlSB_lEEEaSJ_NS4_8TiledMMAINS4_8MMA_AtomIJNS4_15SM100_MMA_S8_SSIaaiLi128ELi256ELNS4_4UMMA5MajorE0ELSO_0ELNSN_8SaturateE0EEEEEENS4_6LayoutINS5_IJSB_SB_SB_EEENS5_IJNSA_ILi0EEESU_SU_EEEEENS5_IJNS4_10UnderscoreESX_SX_EEEEENS4_23SM90_TMA_LOAD_MULTICASTENS4_14ComposedLayoutINS4_7SwizzleILi2ELi4ELi3EEENS4_18smem_ptr_flag_bitsILi8EEENSS_INS5_IJNSA_ILi8EEESH_EEENS5_IJSH_SB_EEEEEEEvNS4_8identityENS4_13SM90_TMA_LOADES1A_vS1B_EENS_8epilogue10collective18CollectiveEpilogueINS1E_23Sm100TmaWarpSpecializedILi4ELi2ELi64ELb0ELb0EEEJSI_NS5_IJNSS_ISF_SB_EENSS_ISH_SB_EEEEEaSJ_aSJ_NS1E_6fusion15FusionCallbacksIS1I_NS1M_17LinearCombinationIaiaiLNS_15FloatRoundStyleE2EEESI_S1L_JEEENS4_5SM1004TMEM4LOAD26SM100_TMEM_LOAD_32dp32b64xES1C_S1A_NS4_39AutoVectorizingCopyWithAssumedAlignmentILi128EEENS4_14SM90_TMA_STOREES1A_S1X_S1X_EEEvvEEEEvNT_6ParamsE --------------------------
	.section	.nv.shared._ZN7cutlass13device_kernelINS_4gemm6kernel13GemmUniversalIN4cute5tupleIJiiiiEEENS1_10collective13CollectiveMmaINS1_35MainloopSm100TmaUmmaWarpSpecializedILi4ELi2ELi2ENS5_IJNS4_1CILi1EEENSA_ILi2EEESB_EEEEENS5_IJNSA_ILi128EEENSA_ILi256EEENSA_ILi64EEEEEEaNS5_IJlSB_lEEEaSJ_NS4_8TiledMMAINS4_8MMA_AtomIJNS4_15SM100_MMA_S8_SSIaaiLi128ELi256ELNS4_4UMMA5MajorE0ELSO_0ELNSN_8SaturateE0EEEEEENS4_6LayoutINS5_IJSB_SB_SB_EEENS5_IJNSA_ILi0EEESU_SU_EEEEENS5_IJNS4_10UnderscoreESX_SX_EEEEENS4_23SM90_TMA_LOAD_MULTICASTENS4_14ComposedLayoutINS4_7SwizzleILi2ELi4ELi3EEENS4_18smem_ptr_flag_bitsILi8EEENSS_INS5_IJNSA_ILi8EEESH_EEENS5_IJSH_SB_EEEEEEEvNS4_8identityENS4_13SM90_TMA_LOADES1A_vS1B_EENS_8epilogue10collective18CollectiveEpilogueINS1E_23Sm100TmaWarpSpecializedILi4ELi2ELi64ELb0ELb0EEEJSI_NS5_IJNSS_ISF_SB_EENSS_ISH_SB_EEEEEaSJ_aSJ_NS1E_6fusion15FusionCallbacksIS1I_NS1M_17LinearCombinationIaiaiLNS_15FloatRoundStyleE2EEESI_S1L_JEEENS4_5SM1004TMEM4LOAD26SM100_TMEM_LOAD_32dp32b64xES1C_S1A_NS4_39AutoVectorizingCopyWithAssumedAlignmentILi128EEENS4_14SM90_TMA_STOREES1A_S1X_S1X_EEEvvEEEEvNT_6ParamsE,"aw",@nobits
	.sectionflags	@""
	.align	16
	.zero		1024


//--------------------- .nv.shared.reserved.0     --------------------------
	.section	.nv.shared.reserved.0,"aw",@nobits
	.weak		__nv_reservedSMEM_offset_0_alias
	.size		__nv_reservedSMEM_offset_0_alias, 0, 64
	.other		__nv_reservedSMEM_offset_0_alias,@"STO_CUDA_RESERVED_SHARED STV_DEFAULT"
__nv_reservedSMEM_offset_0_alias:
	.zero		0
.nv.shared.reserved.0:
	.zero		64
	.weak		__nv_reservedSMEM_tcgen05_partition
	.type		__nv_reservedSMEM_tcgen05_partition,@object
	.size		__nv_reservedSMEM_tcgen05_partition,(.L_0 - __nv_reservedSMEM_tcgen05_partition)
__nv_reservedSMEM_tcgen05_partition:
	.zero		32
.L_0:


//--------------------- .nv.global                --------------------------
	.section	.nv.global,"aw",@nobits
.nv.global:
	.type		_ZN39_INTERNAL_2bac0ed4_4_k_cu_3b59e537_96634cute1_E,@object
	.size		_ZN39_INTERNAL_2bac0ed4_4_k_cu_3b59e537_96634cute1_E,(_ZN39_INTERNAL_2bac0ed4_4_k_cu_3b59e537_96634cuda3std3__45__cpo6cbeginE - _ZN39_INTERNAL_2bac0ed4_4_k_cu_3b59e537_96634cute1_E)
_ZN39_INTERNAL_2bac0ed4_4_k_cu_3b59e537_96634cute1_E:
	.zero		1
	.type		_ZN39_INTERNAL_2bac0ed4_4_k_cu_3b59e537_96634cuda3std3__45__cpo6cbeginE,@object
	.size		_ZN39_INTERNAL_2bac0ed4_4_k_cu_3b59e537_96634cuda3std3__45__cpo6cbeginE,(_ZN39_INTERNAL_2bac0ed4_4_k_cu_3b59e537_96634cuda3std3__48in_placeE - _ZN39_INTERNAL_2bac0ed4_4_k_cu_3b59e537_96634cuda3std3__45__cpo6cbeginE)
_ZN39_INTERNAL_2bac0ed4_4_k_cu_3b59e537_96634cuda3std3__45__cpo6cbeginE:
	.zero		1
	.type		_ZN39_INTERNAL_2bac0ed4_4_k_cu_3b59e537_96634cuda3std3__48in_placeE,@object
	.size		_ZN39_INTERNAL_2bac0ed4_4_k_cu_3b59e537_96634cuda3std3__48in_placeE,(_ZN39_INTERNAL_2bac0ed4_4_k_cu_3b59e537_96634cuda3std6ranges3__45__cpo9iter_moveE - _ZN39_INTERNAL_2bac0ed4_4_k_cu_3b59e537_96634cuda3std3__48in_placeE)
_ZN39_INTERNAL_2bac0ed4_4_k_cu_3b59e537_96634cuda3std3__48in_placeE:
	.zero		1
	.type		_ZN39_INTERNAL_2bac0ed4_4_k_cu_3b59e537_96634cuda3std6ranges3__45__cpo9iter_moveE,@object
	.size		_ZN39_INTERNAL_2bac0ed4_4_k_cu_3b59e537_96634cuda3std6ranges3__45__cpo9iter_moveE,(_ZN39_INTERNAL_2bac0ed4_4_k_cu_3b59e537_96634cuda3std3__45__cpo5beginE - _ZN39_INTERNAL_2bac0ed4_4_k_cu_3b59e537_96634cuda3std6ranges3__45__cpo9iter_moveE)
_ZN39_INTERNAL_2bac0ed4_4_k_cu_3b59e537_96634cuda3std6ranges3__45__cpo9iter_moveE:
	.zero		1
	.type		_ZN39_INTERNAL_2bac0ed4_4_k_cu_3b59e537_96634cuda3std3__45__cpo5beginE,@object
	.size		_ZN39_INTERNAL_2bac0ed4_4_k_cu_3b59e537_96634cuda3std3__45__cpo5beginE,(_ZN39_INTERNAL_2bac0ed4_4_k_cu_3b59e537_96634cuda3std3__441_GLOBAL__N__2bac0ed4_4_k_cu_3b59e537_96636ignoreE - _ZN39_INTERNAL_2bac0ed4_4_k_cu_3b59e537_96634cuda3std3__45__cpo5beginE)
_ZN39_INTERNAL_2bac0ed4_4_k_cu_3b59e537_96634cuda3std3__45__cpo5beginE:
	.zero		1
	.type		_ZN39_INTERNAL_2bac0ed4_4_k_cu_3b59e537_96634cuda3std3__441_GLOBAL__N__2bac0ed4_4_k_cu_3b59e537_96636ignoreE,@object
	.size		_ZN39_INTERNAL_2bac0ed4_4_k_cu_3b59e537_96634cuda3std3__441_GLOBAL__N__2bac0ed4_4_k_cu_3b59e537_96636ignoreE,(_ZN39_INTERNAL_2bac0ed4_4_k_cu_3b59e537_96634cute7productE - _ZN39_INTERNAL_2bac0ed4_4_k_cu_3b59e537_96634cuda3std3__441_GLOBAL__N__2bac0ed4_4_k_cu_3b59e537_96636ignoreE)
_ZN39_INTERNAL_2bac0ed4_4_k_cu_3b59e537_96634cuda3std3__441_GLOBAL__N__2bac0ed4_4_k_cu_3b59e537_96636ignoreE:
	.zero		1
	.type		_ZN39_INTERNAL_2bac0ed4_4_k_cu_3b59e537_96634cute7productE,@object
	.size		_ZN39_INTERNAL_2bac0ed4_4_k_cu_3b59e537_96634cute7productE,(_ZN39_INTERNAL_2bac0ed4_4_k_cu_3b59e537_96634cuda3std3__45__cpo3endE - _ZN39_INTERNAL_2bac0ed4_4_k_cu_3b59e537_96634cute7productE)
_ZN39_INTERNAL_2bac0ed4_4_k_cu_3b59e537_96634cute7productE:
	.zero		1
	.type		_ZN39_INTERNAL_2bac0ed4_4_k_cu_3b59e537_96634cuda3std3__45__cpo3endE,@object
	.size		_ZN39_INTERNAL_2bac0ed4_4_k_cu_3b59e537_96634cuda3std3__45__cpo3endE,(_ZN39_INTERNAL_2bac0ed4_4_k_cu_3b59e537_96634cuda3std3__419piecewise_constructE - _ZN39_INTERNAL_2bac0ed4_4_k_cu_3b59e537_96634cuda3std3__45__cpo3endE)
_ZN39_INTERNAL_2bac0ed4_4_k_cu_3b59e537_96634cuda3std3__45__cpo3endE:
	.zero		1
	.type		_ZN39_INTERNAL_2bac0ed4_4_k_cu_3b59e537_96634cuda3std3__419piecewise_constructE,@object
	.size		_ZN39_INTERNAL_2bac0ed4_4_k_cu_3b59e537_96634cuda3std3__419piecewise_constructE,(_ZN39_INTERNAL_2bac0ed4_4_k_cu_3b59e537_96634cuda3std3__45__cpo4cendE - _ZN39_INTERNAL_2bac0ed4_4_k_cu_3b59e537_96634cuda3std3__419piecewise_constructE)
_ZN39_INTERNAL_2bac0ed4_4_k_cu_3b59e537_96634cuda3std3__419piecewise_constructE:
	.zero		1
	.type		_ZN39_INTERNAL_2bac0ed4_4_k_cu_3b59e537_96634cuda3std3__45__cpo4cendE,@object
	.size		_ZN39_INTERNAL_2bac0ed4_4_k_cu_3b59e537_96634cuda3std3__45__cpo4cendE,(_ZN39_INTERNAL_2bac0ed4_4_k_cu_3b59e537_96634cuda3std6ranges3__45__cpo4swapE - _ZN39_INTERNAL_2bac0ed4_4_k_cu_3b59e537_96634cuda3std3__45__cpo4cendE)
_ZN39_INTERNAL_2bac0ed4_4_k_cu_3b59e537_96634cuda3std3__45__cpo4cendE:
	.zero		1
	.type		_ZN39_INTERNAL_2bac0ed4_4_k_cu_3b59e537_96634cuda3std6ranges3__45__cpo4swapE,@object
	.size		_ZN39_INTERNAL_2bac0ed4_4_k_cu_3b59e537_96634cuda3std6ranges3__45__cpo4swapE,(.L_11 - _ZN39_INTERNAL_2bac0ed4_4_k_cu_3b59e537_96634cuda3std6ranges3__45__cpo4swapE)
_ZN39_INTERNAL_2bac0ed4_4_k_cu_3b59e537_96634cuda3std6ranges3__45__cpo4swapE:
	.zero		1
.L_11:


//--------------------- .nv.constant0._ZN7cutlass13device_kernelINS_4gemm6kernel13GemmUniversalIN4cute5tupleIJiiiiEEENS1_10collective13CollectiveMmaINS1_35MainloopSm100TmaUmmaWarpSpecializedILi4ELi2ELi2ENS5_IJNS4_1CILi1EEENSA_ILi2EEESB_EEEEENS5_IJNSA_ILi128EEENSA_ILi256EEENSA_ILi64EEEEEEaNS5_IJlSB_lEEEaSJ_NS4_8TiledMMAINS4_8MMA_AtomIJNS4_15SM100_MMA_S8_SSIaaiLi128ELi256ELNS4_4UMMA5MajorE0ELSO_0ELNSN_8SaturateE0EEEEEENS4_6LayoutINS5_IJSB_SB_SB_EEENS5_IJNSA_ILi0EEESU_SU_EEEEENS5_IJNS4_10UnderscoreESX_SX_EEEEENS4_23SM90_TMA_LOAD_MULTICASTENS4_14ComposedLayoutINS4_7SwizzleILi2ELi4ELi3EEENS4_18smem_ptr_flag_bitsILi8EEENSS_INS5_IJNSA_ILi8EEESH_EEENS5_IJSH_SB_EEEEEEEvNS4_8identityENS4_13SM90_TMA_LOADES1A_vS1B_EENS_8epilogue10collective18CollectiveEpilogueINS1E_23Sm100TmaWarpSpecializedILi4ELi2ELi64ELb0ELb0EEEJSI_NS5_IJNSS_ISF_SB_EENSS_ISH_SB_EEEEEaSJ_aSJ_NS1E_6fusion15FusionCallbacksIS1I_NS1M_17LinearCombinationIaiaiLNS_15FloatRoundStyleE2EEESI_S1L_JEEENS4_5SM1004TMEM4LOAD26SM100_TMEM_LOAD_32dp32b64xES1C_S1A_NS4_39AutoVectorizingCopyWithAssumedAlignmentILi128EEENS4_14SM90_TMA_STOREES1A_S1X_S1X_EEEvvEEEEvNT_6ParamsE --------------------------
	.section	.nv.constant0._ZN7cutlass13device_kernelINS_4gemm6kernel13GemmUniversalIN4cute5tupleIJiiiiEEENS1_10collective13CollectiveMmaINS1_35MainloopSm100TmaUmmaWarpSpecializedILi4ELi2ELi2ENS5_IJNS4_1CILi1EEENSA_ILi2EEESB_EEEEENS5_IJNSA_ILi128EEENSA_ILi256EEENSA_ILi64EEEEEEaNS5_IJlSB_lEEEaSJ_NS4_8TiledMMAINS4_8MMA_AtomIJNS4_15SM100_MMA_S8_SSIaaiLi128ELi256ELNS4_4UMMA5MajorE0ELSO_0ELNSN_8SaturateE0EEEEEENS4_6LayoutINS5_IJSB_SB_SB_EEENS5_IJNSA_ILi0EEESU_SU_EEEEENS5_IJNS4_10UnderscoreESX_SX_EEEEENS4_23SM90_TMA_LOAD_MULTICASTENS4_14ComposedLayoutINS4_7SwizzleILi2ELi4ELi3EEENS4_18smem_ptr_flag_bitsILi8EEENSS_INS5_IJNSA_ILi8EEESH_EEENS5_IJSH_SB_EEEEEEEvNS4_8identityENS4_13SM90_TMA_LOADES1A_vS1B_EENS_8epilogue10collective18CollectiveEpilogueINS1E_23Sm100TmaWarpSpecializedILi4ELi2ELi64ELb0ELb0EEEJSI_NS5_IJNSS_ISF_SB_EENSS_ISH_SB_EEEEEaSJ_aSJ_NS1E_6fusion15FusionCallbacksIS1I_NS1M_17LinearCombinationIaiaiLNS_15FloatRoundStyleE2EEESI_S1L_JEEENS4_5SM1004TMEM4LOAD26SM100_TMEM_LOAD_32dp32b64xES1C_S1A_NS4_39AutoVectorizingCopyWithAssumedAlignmentILi128EEENS4_14SM90_TMA_STOREES1A_S1X_S1X_EEEvvEEEEvNT_6ParamsE,"a",@progbits
	.sectionflags	@""
	.align	4
.nv.constant0._ZN7cutlass13device_kernelINS_4gemm6kernel13GemmUniversalIN4cute5tupleIJiiiiEEENS1_10collective13CollectiveMmaINS1_35MainloopSm100TmaUmmaWarpSpecializedILi4ELi2ELi2ENS5_IJNS4_1CILi1EEENSA_ILi2EEESB_EEEEENS5_IJNSA_ILi128EEENSA_ILi256EEENSA_ILi64EEEEEEaNS5_IJlSB_lEEEaSJ_NS4_8TiledMMAINS4_8MMA_AtomIJNS4_15SM100_MMA_S8_SSIaaiLi128ELi256ELNS4_4UMMA5MajorE0ELSO_0ELNSN_8SaturateE0EEEEEENS4_6LayoutINS5_IJSB_SB_SB_EEENS5_IJNSA_ILi0EEESU_SU_EEEEENS5_IJNS4_10UnderscoreESX_SX_EEEEENS4_23SM90_TMA_LOAD_MULTICASTENS4_14ComposedLayoutINS4_7SwizzleILi2ELi4ELi3EEENS4_18smem_ptr_flag_bitsILi8EEENSS_INS5_IJNSA_ILi8EEESH_EEENS5_IJSH_SB_EEEEEEEvNS4_8identityENS4_13SM90_TMA_LOADES1A_vS1B_EENS_8epilogue10collective18CollectiveEpilogueINS1E_23Sm100TmaWarpSpecializedILi4ELi2ELi64ELb0ELb0EEEJSI_NS5_IJNSS_ISF_SB_EENSS_ISH_SB_EEEEEaSJ_aSJ_NS1E_6fusion15FusionCallbacksIS1I_NS1M_17LinearCombinationIaiaiLNS_15FloatRoundStyleE2EEESI_S1L_JEEENS4_5SM1004TMEM4LOAD26SM100_TMEM_LOAD_32dp32b64xES1C_S1A_NS4_39AutoVectorizingCopyWithAssumedAlignmentILi128EEENS4_14SM90_TMA_STOREES1A_S1X_S1X_EEEvvEEEEvNT_6ParamsE:
	.zero		2944


//--------------------- SYMBOLS --------------------------

	.type		.nv.reservedSmem.offset0,@object
	.size		.nv.reservedSmem.offset0,0x4
	.type		.nv.reservedSmem.cap,@object
	.size		.nv.reservedSmem.cap,0x4
	.type		__assertfail,@function
